	.headerflags	@"EF_CUDA_TEXMODE_UNIFIED EF_CUDA_64BIT_ADDRESS EF_CUDA_SM86 EF_CUDA_VIRTUAL_SM(EF_CUDA_SM86)"
	.elftype	@"ET_EXEC"


//--------------------- .nv.info                  --------------------------
	.section	.nv.info,"",@"SHT_CUDA_INFO"
	.align	4


	//----- nvinfo : EIATTR_REGCOUNT
	.align		4
        /*0000*/ 	.byte	0x04, 0x2f
        /*0002*/ 	.short	(.L_1 - .L_0)
	.align		4
.L_0:
        /*0004*/ 	.word	index@(tvmgen_default_fused_squeeze_concatenate_26_kernel)
        /*0008*/ 	.word	0x00000008


	//----- nvinfo : EIATTR_FRAME_SIZE
	.align		4
.L_1:
        /*000c*/ 	.byte	0x04, 0x11
        /*000e*/ 	.short	(.L_3 - .L_2)
	.align		4
.L_2:
        /*0010*/ 	.word	index@(tvmgen_default_fused_squeeze_concatenate_26_kernel)
        /*0014*/ 	.word	0x00000000


	//----- nvinfo : EIATTR_REGCOUNT
	.align		4
.L_3:
        /*0018*/ 	.byte	0x04, 0x2f
        /*001a*/ 	.short	(.L_5 - .L_4)
	.align		4
.L_4:
        /*001c*/ 	.word	index@(tvmgen_default_fused_nn_dense_add_kernel)
        /*0020*/ 	.word	0x00000012


	//----- nvinfo : EIATTR_FRAME_SIZE
	.align		4
.L_5:
        /*0024*/ 	.byte	0x04, 0x11
        /*0026*/ 	.short	(.L_7 - .L_6)
	.align		4
.L_6:
        /*0028*/ 	.word	index@(tvmgen_default_fused_nn_dense_add_kernel)
        /*002c*/ 	.word	0x00000000


	//----- nvinfo : EIATTR_REGCOUNT
	.align		4
.L_7:
        /*0030*/ 	.byte	0x04, 0x2f
        /*0032*/ 	.short	(.L_9 - .L_8)
	.align		4
.L_8:
        /*0034*/ 	.word	index@(tvmgen_default_fused_transpose_split_kernel_19)
        /*0038*/ 	.word	0x00000008


	//----- nvinfo : EIATTR_FRAME_SIZE
	.align		4
.L_9:
        /*003c*/ 	.byte	0x04, 0x11
        /*003e*/ 	.short	(.L_11 - .L_10)
	.align		4
.L_10:
        /*0040*/ 	.word	index@(tvmgen_default_fused_transpose_split_kernel_19)
        /*0044*/ 	.word	0x00000000


	//----- nvinfo : EIATTR_REGCOUNT
	.align		4
.L_11:
        /*0048*/ 	.byte	0x04, 0x2f
        /*004a*/ 	.short	(.L_13 - .L_12)
	.align		4
.L_12:
        /*004c*/ 	.word	index@(tvmgen_default_fused_transpose_split_kernel_7)
        /*0050*/ 	.word	0x00000008


	//----- nvinfo : EIATTR_FRAME_SIZE
	.align		4
.L_13:
        /*0054*/ 	.byte	0x04, 0x11
        /*0056*/ 	.short	(.L_15 - .L_14)
	.align		4
.L_14:
        /*0058*/ 	.word	index@(tvmgen_default_fused_transpose_split_kernel_7)
        /*005c*/ 	.word	0x00000000


	//----- nvinfo : EIATTR_REGCOUNT
	.align		4
.L_15:
        /*0060*/ 	.byte	0x04, 0x2f
        /*0062*/ 	.short	(.L_17 - .L_16)
	.align		4
.L_16:
        /*0064*/ 	.word	index@(tvmgen_default_fused_transpose_split_kernel_21)
        /*0068*/ 	.word	0x00000008


	//----- nvinfo : EIATTR_FRAME_SIZE
	.align		4
.L_17:
        /*006c*/ 	.byte	0x04, 0x11
        /*006e*/ 	.short	(.L_19 - .L_18)
	.align		4
.L_18:
        /*0070*/ 	.word	index@(tvmgen_default_fused_transpose_split_kernel_21)
        /*0074*/ 	.word	0x00000000


	//----- nvinfo : EIATTR_REGCOUNT
	.align		4
.L_19:
        /*0078*/ 	.byte	0x04, 0x2f
        /*007a*/ 	.short	(.L_21 - .L_20)
	.align		4
.L_20:
        /*007c*/ 	.word	index@(tvmgen_default_fused_split_sigmoid_sigmoid_multiply_sigmoid_tanh_multiply_add_tanh_multiply_sta_2bcd01aae566f75b__kernel_18)
        /*0080*/ 	.word	0x00000008


	//----- nvinfo : EIATTR_FRAME_SIZE
	.align		4
.L_21:
        /*0084*/ 	.byte	0x04, 0x11
        /*0086*/ 	.short	(.L_23 - .L_22)
	.align		4
.L_22:
        /*0088*/ 	.word	index@(tvmgen_default_fused_split_sigmoid_sigmoid_multiply_sigmoid_tanh_multiply_add_tanh_multiply_sta_2bcd01aae566f75b__kernel_18)
        /*008c*/ 	.word	0x00000000


	//----- nvinfo : EIATTR_REGCOUNT
	.align		4
.L_23:
        /*0090*/ 	.byte	0x04, 0x2f
        /*0092*/ 	.short	(.L_25 - .L_24)
	.align		4
.L_24:
        /*0094*/ 	.word	index@(tvmgen_default_fused_transpose_split_kernel_1)
        /*0098*/ 	.word	0x00000008


	//----- nvinfo : EIATTR_FRAME_SIZE
	.align		4
.L_25:
        /*009c*/ 	.byte	0x04, 0x11
        /*009e*/ 	.short	(.L_27 - .L_26)
	.align		4
.L_26:
        /*00a0*/ 	.word	index@(tvmgen_default_fused_transpose_split_kernel_1)
        /*00a4*/ 	.word	0x00000000


	//----- nvinfo : EIATTR_REGCOUNT
	.align		4
.L_27:
        /*00a8*/ 	.byte	0x04, 0x2f
        /*00aa*/ 	.short	(.L_29 - .L_28)
	.align		4
.L_28:
        /*00ac*/ 	.word	index@(tvmgen_default_fused_split_sigmoid_sigmoid_multiply_sigmoid_tanh_multiply_add_tanh_multiply_sta_2bcd01aae566f75b__kernel_5)
        /*00b0*/ 	.word	0x00000008


	//----- nvinfo : EIATTR_FRAME_SIZE
	.align		4
.L_29:
        /*00b4*/ 	.byte	0x04, 0x11
        /*00b6*/ 	.short	(.L_31 - .L_30)
	.align		4
.L_30:
        /*00b8*/ 	.word	index@(tvmgen_default_fused_split_sigmoid_sigmoid_multiply_sigmoid_tanh_multiply_add_tanh_multiply_sta_2bcd01aae566f75b__kernel_5)
        /*00bc*/ 	.word	0x00000000


	//----- nvinfo : EIATTR_REGCOUNT
	.align		4
.L_31:
        /*00c0*/ 	.byte	0x04, 0x2f
        /*00c2*/ 	.short	(.L_33 - .L_32)
	.align		4
.L_32:
        /*00c4*/ 	.word	index@(tvmgen_default_fused_squeeze_concatenate_55_kernel)
        /*00c8*/ 	.word	0x00000008


	//----- nvinfo : EIATTR_FRAME_SIZE
	.align		4
.L_33:
        /*00cc*/ 	.byte	0x04, 0x11
        /*00ce*/ 	.short	(.L_35 - .L_34)
	.align		4
.L_34:
        /*00d0*/ 	.word	index@(tvmgen_default_fused_squeeze_concatenate_55_kernel)
        /*00d4*/ 	.word	0x00000000


	//----- nvinfo : EIATTR_REGCOUNT
	.align		4
.L_35:
        /*00d8*/ 	.byte	0x04, 0x2f
        /*00da*/ 	.short	(.L_37 - .L_36)
	.align		4
.L_36:
        /*00dc*/ 	.word	index@(tvmgen_default_fused_split_kernel_1)
        /*00e0*/ 	.word	0x00000008


	//----- nvinfo : EIATTR_FRAME_SIZE
	.align		4
.L_37:
        /*00e4*/ 	.byte	0x04, 0x11
        /*00e6*/ 	.short	(.L_39 - .L_38)
	.align		4
.L_38:
        /*00e8*/ 	.word	index@(tvmgen_default_fused_split_kernel_1)
        /*00ec*/ 	.word	0x00000000


	//----- nvinfo : EIATTR_REGCOUNT
	.align		4
.L_39:
        /*00f0*/ 	.byte	0x04, 0x2f
        /*00f2*/ 	.short	(.L_41 - .L_40)
	.align		4
.L_40:
        /*00f4*/ 	.word	index@(tvmgen_default_fused_squeeze_concatenate_16_kernel)
        /*00f8*/ 	.word	0x00000008


	//----- nvinfo : EIATTR_FRAME_SIZE
	.align		4
.L_41:
        /*00fc*/ 	.byte	0x04, 0x11
        /*00fe*/ 	.short	(.L_43 - .L_42)
	.align		4
.L_42:
        /*0100*/ 	.word	index@(tvmgen_default_fused_squeeze_concatenate_16_kernel)
        /*0104*/ 	.word	0x00000000


	//----- nvinfo : EIATTR_REGCOUNT
	.align		4
.L_43:
        /*0108*/ 	.byte	0x04, 0x2f
        /*010a*/ 	.short	(.L_45 - .L_44)
	.align		4
.L_44:
        /*010c*/ 	.word	index@(tvmgen_default_fused_nn_dense_add_1_kernel)
        /*0110*/ 	.word	0x00000014


	//----- nvinfo : EIATTR_FRAME_SIZE
	.align		4
.L_45:
        /*0114*/ 	.byte	0x04, 0x11
        /*0116*/ 	.short	(.L_47 - .L_46)
	.align		4
.L_46:
        /*0118*/ 	.word	index@(tvmgen_default_fused_nn_dense_add_1_kernel)
        /*011c*/ 	.word	0x00000000


	//----- nvinfo : EIATTR_REGCOUNT
	.align		4
.L_47:
        /*0120*/ 	.byte	0x04, 0x2f
        /*0122*/ 	.short	(.L_49 - .L_48)
	.align		4
.L_48:
        /*0124*/ 	.word	index@(tvmgen_default_fused_squeeze_concatenate_36_kernel)
        /*0128*/ 	.word	0x00000008


	//----- nvinfo : EIATTR_FRAME_SIZE
	.align		4
.L_49:
        /*012c*/ 	.byte	0x04, 0x11
        /*012e*/ 	.short	(.L_51 - .L_50)
	.align		4
.L_50:
        /*0130*/ 	.word	index@(tvmgen_default_fused_squeeze_concatenate_36_kernel)
        /*0134*/ 	.word	0x00000000


	//----- nvinfo : EIATTR_REGCOUNT
	.align		4
.L_51:
        /*0138*/ 	.byte	0x04, 0x2f
        /*013a*/ 	.short	(.L_53 - .L_52)
	.align		4
.L_52:
        /*013c*/ 	.word	index@(tvmgen_default_fused_squeeze_concatenate_35_kernel)
        /*0140*/ 	.word	0x00000008


	//----- nvinfo : EIATTR_FRAME_SIZE
	.align		4
.L_53:
        /*0144*/ 	.byte	0x04, 0x11
        /*0146*/ 	.short	(.L_55 - .L_54)
	.align		4
.L_54:
        /*0148*/ 	.word	index@(tvmgen_default_fused_squeeze_concatenate_35_kernel)
        /*014c*/ 	.word	0x00000000


	//----- nvinfo : EIATTR_REGCOUNT
	.align		4
.L_55:
        /*0150*/ 	.byte	0x04, 0x2f
        /*0152*/ 	.short	(.L_57 - .L_56)
	.align		4
.L_56:
        /*0154*/ 	.word	index@(tvmgen_default_fused_split_sigmoid_sigmoid_multiply_sigmoid_tanh_multiply_add_tanh_multiply_sta_2bcd01aae566f75b__kernel_6)
        /*0158*/ 	.word	0x00000008


	//----- nvinfo : EIATTR_FRAME_SIZE
	.align		4
.L_57:
        /*015c*/ 	.byte	0x04, 0x11
        /*015e*/ 	.short	(.L_59 - .L_58)
	.align		4
.L_58:
        /*0160*/ 	.word	index@(tvmgen_default_fused_split_sigmoid_sigmoid_multiply_sigmoid_tanh_multiply_add_tanh_multiply_sta_2bcd01aae566f75b__kernel_6)
        /*0164*/ 	.word	0x00000000


	//----- nvinfo : EIATTR_REGCOUNT
	.align		4
.L_59:
        /*0168*/ 	.byte	0x04, 0x2f
        /*016a*/ 	.short	(.L_61 - .L_60)
	.align		4
.L_60:
        /*016c*/ 	.word	index@(tvmgen_default_fused_squeeze_concatenate_17_kernel)
        /*0170*/ 	.word	0x00000008


	//----- nvinfo : EIATTR_FRAME_SIZE
	.align		4
.L_61:
        /*0174*/ 	.byte	0x04, 0x11
        /*0176*/ 	.short	(.L_63 - .L_62)
	.align		4
.L_62:
        /*0178*/ 	.word	index@(tvmgen_default_fused_squeeze_concatenate_17_kernel)
        /*017c*/ 	.word	0x00000000


	//----- nvinfo : EIATTR_REGCOUNT
	.align		4
.L_63:
        /*0180*/ 	.byte	0x04, 0x2f
        /*0182*/ 	.short	(.L_65 - .L_64)
	.align		4
.L_64:
        /*0184*/ 	.word	index@(tvmgen_default_fused_squeeze_concatenate_38_kernel)
        /*0188*/ 	.word	0x00000008


	//----- nvinfo : EIATTR_FRAME_SIZE
	.align		4
.L_65:
        /*018c*/ 	.byte	0x04, 0x11
        /*018e*/ 	.short	(.L_67 - .L_66)
	.align		4
.L_66:
        /*0190*/ 	.word	index@(tvmgen_default_fused_squeeze_concatenate_38_kernel)
        /*0194*/ 	.word	0x00000000


	//----- nvinfo : EIATTR_REGCOUNT
	.align		4
.L_67:
        /*0198*/ 	.byte	0x04, 0x2f
        /*019a*/ 	.short	(.L_69 - .L_68)
	.align		4
.L_68:
        /*019c*/ 	.word	index@(tvmgen_default_fused_squeeze_concatenate_22_kernel)
        /*01a0*/ 	.word	0x00000008


	//----- nvinfo : EIATTR_FRAME_SIZE
	.align		4
.L_69:
        /*01a4*/ 	.byte	0x04, 0x11
        /*01a6*/ 	.short	(.L_71 - .L_70)
	.align		4
.L_70:
        /*01a8*/ 	.word	index@(tvmgen_default_fused_squeeze_concatenate_22_kernel)
        /*01ac*/ 	.word	0x00000000


	//----- nvinfo : EIATTR_REGCOUNT
	.align		4
.L_71:
        /*01b0*/ 	.byte	0x04, 0x2f
        /*01b2*/ 	.short	(.L_73 - .L_72)
	.align		4
.L_72:
        /*01b4*/ 	.word	index@(tvmgen_default_fused_squeeze_concatenate_2_kernel)
        /*01b8*/ 	.word	0x00000008


	//----- nvinfo : EIATTR_FRAME_SIZE
	.align		4
.L_73:
        /*01bc*/ 	.byte	0x04, 0x11
        /*01be*/ 	.short	(.L_75 - .L_74)
	.align		4
.L_74:
        /*01c0*/ 	.word	index@(tvmgen_default_fused_squeeze_concatenate_2_kernel)
        /*01c4*/ 	.word	0x00000000


	//----- nvinfo : EIATTR_REGCOUNT
	.align		4
.L_75:
        /*01c8*/ 	.byte	0x04, 0x2f
        /*01ca*/ 	.short	(.L_77 - .L_76)
	.align		4
.L_76:
        /*01cc*/ 	.word	index@(tvmgen_default_fused_transpose_split_kernel_5)
        /*01d0*/ 	.word	0x00000008


	//----- nvinfo : EIATTR_FRAME_SIZE
	.align		4
.L_77:
        /*01d4*/ 	.byte	0x04, 0x11
        /*01d6*/ 	.short	(.L_79 - .L_78)
	.align		4
.L_78:
        /*01d8*/ 	.word	index@(tvmgen_default_fused_transpose_split_kernel_5)
        /*01dc*/ 	.word	0x00000000


	//----- nvinfo : EIATTR_REGCOUNT
	.align		4
.L_79:
        /*01e0*/ 	.byte	0x04, 0x2f
        /*01e2*/ 	.short	(.L_81 - .L_80)
	.align		4
.L_80:
        /*01e4*/ 	.word	index@(tvmgen_default_fused_transpose_split_kernel_4)
        /*01e8*/ 	.word	0x00000008


	//----- nvinfo : EIATTR_FRAME_SIZE
	.align		4
.L_81:
        /*01ec*/ 	.byte	0x04, 0x11
        /*01ee*/ 	.short	(.L_83 - .L_82)
	.align		4
.L_82:
        /*01f0*/ 	.word	index@(tvmgen_default_fused_transpose_split_kernel_4)
        /*01f4*/ 	.word	0x00000000


	//----- nvinfo : EIATTR_REGCOUNT
	.align		4
.L_83:
        /*01f8*/ 	.byte	0x04, 0x2f
        /*01fa*/ 	.short	(.L_85 - .L_84)
	.align		4
.L_84:
        /*01fc*/ 	.word	index@(tvmgen_default_fused_squeeze_concatenate_48_kernel)
        /*0200*/ 	.word	0x00000008


	//----- nvinfo : EIATTR_FRAME_SIZE
	.align		4
.L_85:
        /*0204*/ 	.byte	0x04, 0x11
        /*0206*/ 	.short	(.L_87 - .L_86)
	.align		4
.L_86:
        /*0208*/ 	.word	index@(tvmgen_default_fused_squeeze_concatenate_48_kernel)
        /*020c*/ 	.word	0x00000000


	//----- nvinfo : EIATTR_REGCOUNT
	.align		4
.L_87:
        /*0210*/ 	.byte	0x04, 0x2f
        /*0212*/ 	.short	(.L_89 - .L_88)
	.align		4
.L_88:
        /*0214*/ 	.word	index@(tvmgen_default_fused_squeeze_concatenate_46_kernel)
        /*0218*/ 	.word	0x00000008


	//----- nvinfo : EIATTR_FRAME_SIZE
	.align		4
.L_89:
        /*021c*/ 	.byte	0x04, 0x11
        /*021e*/ 	.short	(.L_91 - .L_90)
	.align		4
.L_90:
        /*0220*/ 	.word	index@(tvmgen_default_fused_squeeze_concatenate_46_kernel)
        /*0224*/ 	.word	0x00000000


	//----- nvinfo : EIATTR_REGCOUNT
	.align		4
.L_91:
        /*0228*/ 	.byte	0x04, 0x2f
        /*022a*/ 	.short	(.L_93 - .L_92)
	.align		4
.L_92:
        /*022c*/ 	.word	index@(tvmgen_default_fused_split_sigmoid_sigmoid_multiply_sigmoid_tanh_multiply_add_tanh_multiply_sta_2bcd01aae566f75b__kernel_17)
        /*0230*/ 	.word	0x00000008


	//----- nvinfo : EIATTR_FRAME_SIZE
	.align		4
.L_93:
        /*0234*/ 	.byte	0x04, 0x11
        /*0236*/ 	.short	(.L_95 - .L_94)
	.align		4
.L_94:
        /*0238*/ 	.word	index@(tvmgen_default_fused_split_sigmoid_sigmoid_multiply_sigmoid_tanh_multiply_add_tanh_multiply_sta_2bcd01aae566f75b__kernel_17)
        /*023c*/ 	.word	0x00000000


	//----- nvinfo : EIATTR_REGCOUNT
	.align		4
.L_95:
        /*0240*/ 	.byte	0x04, 0x2f
        /*0242*/ 	.short	(.L_97 - .L_96)
	.align		4
.L_96:
        /*0244*/ 	.word	index@(tvmgen_default_fused_split_sigmoid_sigmoid_multiply_sigmoid_tanh_multiply_add_tanh_multiply_sta_2bcd01aae566f75b__kernel_12)
        /*0248*/ 	.word	0x00000008


	//----- nvinfo : EIATTR_FRAME_SIZE
	.align		4
.L_97:
        /*024c*/ 	.byte	0x04, 0x11
        /*024e*/ 	.short	(.L_99 - .L_98)
	.align		4
.L_98:
        /*0250*/ 	.word	index@(tvmgen_default_fused_split_sigmoid_sigmoid_multiply_sigmoid_tanh_multiply_add_tanh_multiply_sta_2bcd01aae566f75b__kernel_12)
        /*0254*/ 	.word	0x00000000


	//----- nvinfo : EIATTR_REGCOUNT
	.align		4
.L_99:
        /*0258*/ 	.byte	0x04, 0x2f
        /*025a*/ 	.short	(.L_101 - .L_100)
	.align		4
.L_100:
        /*025c*/ 	.word	index@(tvmgen_default_fused_squeeze_concatenate_23_kernel)
        /*0260*/ 	.word	0x00000008


	//----- nvinfo : EIATTR_FRAME_SIZE
	.align		4
.L_101:
        /*0264*/ 	.byte	0x04, 0x11
        /*0266*/ 	.short	(.L_103 - .L_102)
	.align		4
.L_102:
        /*0268*/ 	.word	index@(tvmgen_default_fused_squeeze_concatenate_23_kernel)
        /*026c*/ 	.word	0x00000000


	//----- nvinfo : EIATTR_REGCOUNT
	.align		4
.L_103:
        /*0270*/ 	.byte	0x04, 0x2f
        /*0272*/ 	.short	(.L_105 - .L_104)
	.align		4
.L_104:
        /*0274*/ 	.word	index@(tvmgen_default_fused_transpose_split_kernel_9)
        /*0278*/ 	.word	0x00000008


	//----- nvinfo : EIATTR_FRAME_SIZE
	.align		4
.L_105:
        /*027c*/ 	.byte	0x04, 0x11
        /*027e*/ 	.short	(.L_107 - .L_106)
	.align		4
.L_106:
        /*0280*/ 	.word	index@(tvmgen_default_fused_transpose_split_kernel_9)
        /*0284*/ 	.word	0x00000000


	//----- nvinfo : EIATTR_REGCOUNT
	.align		4
.L_107:
        /*0288*/ 	.byte	0x04, 0x2f
        /*028a*/ 	.short	(.L_109 - .L_108)
	.align		4
.L_108:
        /*028c*/ 	.word	index@(tvmgen_default_fused_transpose_split_kernel_11)
        /*0290*/ 	.word	0x00000008


	//----- nvinfo : EIATTR_FRAME_SIZE
	.align		4
.L_109:
        /*0294*/ 	.byte	0x04, 0x11
        /*0296*/ 	.short	(.L_111 - .L_110)
	.align		4
.L_110:
        /*0298*/ 	.word	index@(tvmgen_default_fused_transpose_split_kernel_11)
        /*029c*/ 	.word	0x00000000


	//----- nvinfo : EIATTR_REGCOUNT
	.align		4
.L_111:
        /*02a0*/ 	.byte	0x04, 0x2f
        /*02a2*/ 	.short	(.L_113 - .L_112)
	.align		4
.L_112:
        /*02a4*/ 	.word	index@(tvmgen_default_fused_split_sigmoid_sigmoid_multiply_sigmoid_tanh_multiply_add_tanh_multiply_sta_2bcd01aae566f75b__kernel_4)
        /*02a8*/ 	.word	0x00000008


	//----- nvinfo : EIATTR_FRAME_SIZE
	.align		4
.L_113:
        /*02ac*/ 	.byte	0x04, 0x11
        /*02ae*/ 	.short	(.L_115 - .L_114)
	.align		4
.L_114:
        /*02b0*/ 	.word	index@(tvmgen_default_fused_split_sigmoid_sigmoid_multiply_sigmoid_tanh_multiply_add_tanh_multiply_sta_2bcd01aae566f75b__kernel_4)
        /*02b4*/ 	.word	0x00000000


	//----- nvinfo : EIATTR_REGCOUNT
	.align		4
.L_115:
        /*02b8*/ 	.byte	0x04, 0x2f
        /*02ba*/ 	.short	(.L_117 - .L_116)
	.align		4
.L_116:
        /*02bc*/ 	.word	index@(tvmgen_default_fused_squeeze_concatenate_5_kernel)
        /*02c0*/ 	.word	0x00000008


	//----- nvinfo : EIATTR_FRAME_SIZE
	.align		4
.L_117:
        /*02c4*/ 	.byte	0x04, 0x11
        /*02c6*/ 	.short	(.L_119 - .L_118)
	.align		4
.L_118:
        /*02c8*/ 	.word	index@(tvmgen_default_fused_squeeze_concatenate_5_kernel)
        /*02cc*/ 	.word	0x00000000


	//----- nvinfo : EIATTR_REGCOUNT
	.align		4
.L_119:
        /*02d0*/ 	.byte	0x04, 0x2f
        /*02d2*/ 	.short	(.L_121 - .L_120)
	.align		4
.L_120:
        /*02d4*/ 	.word	index@(tvmgen_default_fused_sigmoid_multiply_sigmoid_tanh_multiply_add_kernel)
        /*02d8*/ 	.word	0x00000012


	//----- nvinfo : EIATTR_FRAME_SIZE
	.align		4
.L_121:
        /*02dc*/ 	.byte	0x04, 0x11
        /*02de*/ 	.short	(.L_123 - .L_122)
	.align		4
.L_122:
        /*02e0*/ 	.word	index@($__internal_3_$__cuda_sm20_rcp_rn_f32_slowpath)
        /*02e4*/ 	.word	0x00000000


	//----- nvinfo : EIATTR_FRAME_SIZE
	.align		4
.L_123:
        /*02e8*/ 	.byte	0x04, 0x11
        /*02ea*/ 	.short	(.L_125 - .L_124)
	.align		4
.L_124:
        /*02ec*/ 	.word	index@(tvmgen_default_fused_sigmoid_multiply_sigmoid_tanh_multiply_add_kernel)
        /*02f0*/ 	.word	0x00000000


	//----- nvinfo : EIATTR_REGCOUNT
	.align		4
.L_125:
        /*02f4*/ 	.byte	0x04, 0x2f
        /*02f6*/ 	.short	(.L_127 - .L_126)
	.align		4
.L_126:
        /*02f8*/ 	.word	index@(tvmgen_default_fused_split_sigmoid_sigmoid_multiply_sigmoid_tanh_multiply_add_tanh_multiply_sta_2bcd01aae566f75b__kernel_19)
        /*02fc*/ 	.word	0x00000008


	//----- nvinfo : EIATTR_FRAME_SIZE
	.align		4
.L_127:
        /*0300*/ 	.byte	0x04, 0x11
        /*0302*/ 	.short	(.L_129 - .L_128)
	.align		4
.L_128:
        /*0304*/ 	.word	index@(tvmgen_default_fused_split_sigmoid_sigmoid_multiply_sigmoid_tanh_multiply_add_tanh_multiply_sta_2bcd01aae566f75b__kernel_19)
        /*0308*/ 	.word	0x00000000


	//----- nvinfo : EIATTR_REGCOUNT
	.align		4
.L_129:
        /*030c*/ 	.byte	0x04, 0x2f
        /*030e*/ 	.short	(.L_131 - .L_130)
	.align		4
.L_130:
        /*0310*/ 	.word	index@(tvmgen_default_fused_split_sigmoid_sigmoid_multiply_sigmoid_tanh_multiply_add_tanh_multiply_sta_2bcd01aae566f75b__kernel_3)
        /*0314*/ 	.word	0x00000008


	//----- nvinfo : EIATTR_FRAME_SIZE
	.align		4
.L_131:
        /*0318*/ 	.byte	0x04, 0x11
        /*031a*/ 	.short	(.L_133 - .L_132)
	.align		4
.L_132:
        /*031c*/ 	.word	index@(tvmgen_default_fused_split_sigmoid_sigmoid_multiply_sigmoid_tanh_multiply_add_tanh_multiply_sta_2bcd01aae566f75b__kernel_3)
        /*0320*/ 	.word	0x00000000


	//----- nvinfo : EIATTR_REGCOUNT
	.align		4
.L_133:
        /*0324*/ 	.byte	0x04, 0x2f
        /*0326*/ 	.short	(.L_135 - .L_134)
	.align		4
.L_134:
        /*0328*/ 	.word	index@(tvmgen_default_fused_squeeze_concatenate_43_kernel)
        /*032c*/ 	.word	0x00000008


	//----- nvinfo : EIATTR_FRAME_SIZE
	.align		4
.L_135:
        /*0330*/ 	.byte	0x04, 0x11
        /*0332*/ 	.short	(.L_137 - .L_136)
	.align		4
.L_136:
        /*0334*/ 	.word	index@(tvmgen_default_fused_squeeze_concatenate_43_kernel)
        /*0338*/ 	.word	0x00000000


	//----- nvinfo : EIATTR_REGCOUNT
	.align		4
.L_137:
        /*033c*/ 	.byte	0x04, 0x2f
        /*033e*/ 	.short	(.L_139 - .L_138)
	.align		4
.L_138:
        /*0340*/ 	.word	index@(tvmgen_default_fused_squeeze_concatenate_49_kernel)
        /*0344*/ 	.word	0x00000008


	//----- nvinfo : EIATTR_FRAME_SIZE
	.align		4
.L_139:
        /*0348*/ 	.byte	0x04, 0x11
        /*034a*/ 	.short	(.L_141 - .L_140)
	.align		4
.L_140:
        /*034c*/ 	.word	index@(tvmgen_default_fused_squeeze_concatenate_49_kernel)
        /*0350*/ 	.word	0x00000000


	//----- nvinfo : EIATTR_REGCOUNT
	.align		4
.L_141:
        /*0354*/ 	.byte	0x04, 0x2f
        /*0356*/ 	.short	(.L_143 - .L_142)
	.align		4
.L_142:
        /*0358*/ 	.word	index@(tvmgen_default_fused_transpose_split_kernel_16)
        /*035c*/ 	.word	0x00000008


	//----- nvinfo : EIATTR_FRAME_SIZE
	.align		4
.L_143:
        /*0360*/ 	.byte	0x04, 0x11
        /*0362*/ 	.short	(.L_145 - .L_144)
	.align		4
.L_144:
        /*0364*/ 	.word	index@(tvmgen_default_fused_transpose_split_kernel_16)
        /*0368*/ 	.word	0x00000000


	//----- nvinfo : EIATTR_REGCOUNT
	.align		4
.L_145:
        /*036c*/ 	.byte	0x04, 0x2f
        /*036e*/ 	.short	(.L_147 - .L_146)
	.align		4
.L_146:
        /*0370*/ 	.word	index@(tvmgen_default_fused_transpose_split_kernel_12)
        /*0374*/ 	.word	0x00000008


	//----- nvinfo : EIATTR_FRAME_SIZE
	.align		4
.L_147:
        /*0378*/ 	.byte	0x04, 0x11
        /*037a*/ 	.short	(.L_149 - .L_148)
	.align		4
.L_148:
        /*037c*/ 	.word	index@(tvmgen_default_fused_transpose_split_kernel_12)
        /*0380*/ 	.word	0x00000000


	//----- nvinfo : EIATTR_REGCOUNT
	.align		4
.L_149:
        /*0384*/ 	.byte	0x04, 0x2f
        /*0386*/ 	.short	(.L_151 - .L_150)
	.align		4
.L_150:
        /*0388*/ 	.word	index@(tvmgen_default_fused_squeeze_concatenate_33_kernel)
        /*038c*/ 	.word	0x00000008


	//----- nvinfo : EIATTR_FRAME_SIZE
	.align		4
.L_151:
        /*0390*/ 	.byte	0x04, 0x11
        /*0392*/ 	.short	(.L_153 - .L_152)
	.align		4
.L_152:
        /*0394*/ 	.word	index@(tvmgen_default_fused_squeeze_concatenate_33_kernel)
        /*0398*/ 	.word	0x00000000


	//----- nvinfo : EIATTR_REGCOUNT
	.align		4
.L_153:
        /*039c*/ 	.byte	0x04, 0x2f
        /*039e*/ 	.short	(.L_155 - .L_154)
	.align		4
.L_154:
        /*03a0*/ 	.word	index@(tvmgen_default_fused_squeeze_concatenate_24_kernel)
        /*03a4*/ 	.word	0x00000008


	//----- nvinfo : EIATTR_FRAME_SIZE
	.align		4
.L_155:
        /*03a8*/ 	.byte	0x04, 0x11
        /*03aa*/ 	.short	(.L_157 - .L_156)
	.align		4
.L_156:
        /*03ac*/ 	.word	index@(tvmgen_default_fused_squeeze_concatenate_24_kernel)
        /*03b0*/ 	.word	0x00000000


	//----- nvinfo : EIATTR_REGCOUNT
	.align		4
.L_157:
        /*03b4*/ 	.byte	0x04, 0x2f
        /*03b6*/ 	.short	(.L_159 - .L_158)
	.align		4
.L_158:
        /*03b8*/ 	.word	index@(tvmgen_default_fused_squeeze_concatenate_29_kernel)
        /*03bc*/ 	.word	0x00000008


	//----- nvinfo : EIATTR_FRAME_SIZE
	.align		4
.L_159:
        /*03c0*/ 	.byte	0x04, 0x11
        /*03c2*/ 	.short	(.L_161 - .L_160)
	.align		4
.L_160:
        /*03c4*/ 	.word	index@(tvmgen_default_fused_squeeze_concatenate_29_kernel)
        /*03c8*/ 	.word	0x00000000


	//----- nvinfo : EIATTR_REGCOUNT
	.align		4
.L_161:
        /*03cc*/ 	.byte	0x04, 0x2f
        /*03ce*/ 	.short	(.L_163 - .L_162)
	.align		4
.L_162:
        /*03d0*/ 	.word	index@(tvmgen_default_fused_transpose_split_kernel_14)
        /*03d4*/ 	.word	0x00000008


	//----- nvinfo : EIATTR_FRAME_SIZE
	.align		4
.L_163:
        /*03d8*/ 	.byte	0x04, 0x11
        /*03da*/ 	.short	(.L_165 - .L_164)
	.align		4
.L_164:
        /*03dc*/ 	.word	index@(tvmgen_default_fused_transpose_split_kernel_14)
        /*03e0*/ 	.word	0x00000000


	//----- nvinfo : EIATTR_REGCOUNT
	.align		4
.L_165:
        /*03e4*/ 	.byte	0x04, 0x2f
        /*03e6*/ 	.short	(.L_167 - .L_166)
	.align		4
.L_166:
        /*03e8*/ 	.word	index@(tvmgen_default_fused_sigmoid_tanh_multiply_kernel)
        /*03ec*/ 	.word	0x00000010


	//----- nvinfo : EIATTR_FRAME_SIZE
	.align		4
.L_167:
        /*03f0*/ 	.byte	0x04, 0x11
        /*03f2*/ 	.short	(.L_169 - .L_168)
	.align		4
.L_168:
        /*03f4*/ 	.word	index@($__internal_2_$__cuda_sm20_rcp_rn_f32_slowpath)
        /*03f8*/ 	.word	0x00000000


	//----- nvinfo : EIATTR_FRAME_SIZE
	.align		4
.L_169:
        /*03fc*/ 	.byte	0x04, 0x11
        /*03fe*/ 	.short	(.L_171 - .L_170)
	.align		4
.L_170:
        /*0400*/ 	.word	index@(tvmgen_default_fused_sigmoid_tanh_multiply_kernel)
        /*0404*/ 	.word	0x00000000


	//----- nvinfo : EIATTR_REGCOUNT
	.align		4
.L_171:
        /*0408*/ 	.byte	0x04, 0x2f
        /*040a*/ 	.short	(.L_173 - .L_172)
	.align		4
.L_172:
        /*040c*/ 	.word	index@(tvmgen_default_fused_split_sigmoid_sigmoid_multiply_sigmoid_tanh_multiply_add_tanh_multiply_sta_2bcd01aae566f75b__kernel_16)
        /*0410*/ 	.word	0x00000008


	//----- nvinfo : EIATTR_FRAME_SIZE
	.align		4
.L_173:
        /*0414*/ 	.byte	0x04, 0x11
        /*0416*/ 	.short	(.L_175 - .L_174)
	.align		4
.L_174:
        /*0418*/ 	.word	index@(tvmgen_default_fused_split_sigmoid_sigmoid_multiply_sigmoid_tanh_multiply_add_tanh_multiply_sta_2bcd01aae566f75b__kernel_16)
        /*041c*/ 	.word	0x00000000


	//----- nvinfo : EIATTR_REGCOUNT
	.align		4
.L_175:
        /*0420*/ 	.byte	0x04, 0x2f
        /*0422*/ 	.short	(.L_177 - .L_176)
	.align		4
.L_176:
        /*0424*/ 	.word	index@(tvmgen_default_fused_squeeze_concatenate_28_kernel)
        /*0428*/ 	.word	0x00000008


	//----- nvinfo : EIATTR_FRAME_SIZE
	.align		4
.L_177:
        /*042c*/ 	.byte	0x04, 0x11
        /*042e*/ 	.short	(.L_179 - .L_178)
	.align		4
.L_178:
        /*0430*/ 	.word	index@(tvmgen_default_fused_squeeze_concatenate_28_kernel)
        /*0434*/ 	.word	0x00000000


	//----- nvinfo : EIATTR_REGCOUNT
	.align		4
.L_179:
        /*0438*/ 	.byte	0x04, 0x2f
        /*043a*/ 	.short	(.L_181 - .L_180)
	.align		4
.L_180:
        /*043c*/ 	.word	index@(tvmgen_default_fused_transpose_split_kernel_23)
        /*0440*/ 	.word	0x00000008


	//----- nvinfo : EIATTR_FRAME_SIZE
	.align		4
.L_181:
        /*0444*/ 	.byte	0x04, 0x11
        /*0446*/ 	.short	(.L_183 - .L_182)
	.align		4
.L_182:
        /*0448*/ 	.word	index@(tvmgen_default_fused_transpose_split_kernel_23)
        /*044c*/ 	.word	0x00000000


	//----- nvinfo : EIATTR_REGCOUNT
	.align		4
.L_183:
        /*0450*/ 	.byte	0x04, 0x2f
        /*0452*/ 	.short	(.L_185 - .L_184)
	.align		4
.L_184:
        /*0454*/ 	.word	index@(tvmgen_default_fused_squeeze_concatenate_7_kernel)
        /*0458*/ 	.word	0x00000008


	//----- nvinfo : EIATTR_FRAME_SIZE
	.align		4
.L_185:
        /*045c*/ 	.byte	0x04, 0x11
        /*045e*/ 	.short	(.L_187 - .L_186)
	.align		4
.L_186:
        /*0460*/ 	.word	index@(tvmgen_default_fused_squeeze_concatenate_7_kernel)
        /*0464*/ 	.word	0x00000000


	//----- nvinfo : EIATTR_REGCOUNT
	.align		4
.L_187:
        /*0468*/ 	.byte	0x04, 0x2f
        /*046a*/ 	.short	(.L_189 - .L_188)
	.align		4
.L_188:
        /*046c*/ 	.word	index@(tvmgen_default_fused_squeeze_concatenate_6_kernel)
        /*0470*/ 	.word	0x00000008


	//----- nvinfo : EIATTR_FRAME_SIZE
	.align		4
.L_189:
        /*0474*/ 	.byte	0x04, 0x11
        /*0476*/ 	.short	(.L_191 - .L_190)
	.align		4
.L_190:
        /*0478*/ 	.word	index@(tvmgen_default_fused_squeeze_concatenate_6_kernel)
        /*047c*/ 	.word	0x00000000


	//----- nvinfo : EIATTR_REGCOUNT
	.align		4
.L_191:
        /*0480*/ 	.byte	0x04, 0x2f
        /*0482*/ 	.short	(.L_193 - .L_192)
	.align		4
.L_192:
        /*0484*/ 	.word	index@(tvmgen_default_fused_squeeze_concatenate_10_kernel)
        /*0488*/ 	.word	0x00000008


	//----- nvinfo : EIATTR_FRAME_SIZE
	.align		4
.L_193:
        /*048c*/ 	.byte	0x04, 0x11
        /*048e*/ 	.short	(.L_195 - .L_194)
	.align		4
.L_194:
        /*0490*/ 	.word	index@(tvmgen_default_fused_squeeze_concatenate_10_kernel)
        /*0494*/ 	.word	0x00000000


	//----- nvinfo : EIATTR_REGCOUNT
	.align		4
.L_195:
        /*0498*/ 	.byte	0x04, 0x2f
        /*049a*/ 	.short	(.L_197 - .L_196)
	.align		4
.L_196:
        /*049c*/ 	.word	index@(tvmgen_default_fused_split_sigmoid_sigmoid_multiply_sigmoid_tanh_multiply_add_tanh_multiply_sta_2bcd01aae566f75b__kernel_21)
        /*04a0*/ 	.word	0x00000008


	//----- nvinfo : EIATTR_FRAME_SIZE
	.align		4
.L_197:
        /*04a4*/ 	.byte	0x04, 0x11
        /*04a6*/ 	.short	(.L_199 - .L_198)
	.align		4
.L_198:
        /*04a8*/ 	.word	index@(tvmgen_default_fused_split_sigmoid_sigmoid_multiply_sigmoid_tanh_multiply_add_tanh_multiply_sta_2bcd01aae566f75b__kernel_21)
        /*04ac*/ 	.word	0x00000000


	//----- nvinfo : EIATTR_REGCOUNT
	.align		4
.L_199:
        /*04b0*/ 	.byte	0x04, 0x2f
        /*04b2*/ 	.short	(.L_201 - .L_200)
	.align		4
.L_200:
        /*04b4*/ 	.word	index@(tvmgen_default_fused_transpose_split_kernel_27)
        /*04b8*/ 	.word	0x00000008


	//----- nvinfo : EIATTR_FRAME_SIZE
	.align		4
.L_201:
        /*04bc*/ 	.byte	0x04, 0x11
        /*04be*/ 	.short	(.L_203 - .L_202)
	.align		4
.L_202:
        /*04c0*/ 	.word	index@(tvmgen_default_fused_transpose_split_kernel_27)
        /*04c4*/ 	.word	0x00000000


	//----- nvinfo : EIATTR_REGCOUNT
	.align		4
.L_203:
        /*04c8*/ 	.byte	0x04, 0x2f
        /*04ca*/ 	.short	(.L_205 - .L_204)
	.align		4
.L_204:
        /*04cc*/ 	.word	index@(tvmgen_default_fused_squeeze_concatenate_1_kernel)
        /*04d0*/ 	.word	0x00000008


	//----- nvinfo : EIATTR_FRAME_SIZE
	.align		4
.L_205:
        /*04d4*/ 	.byte	0x04, 0x11
        /*04d6*/ 	.short	(.L_207 - .L_206)
	.align		4
.L_206:
        /*04d8*/ 	.word	index@(tvmgen_default_fused_squeeze_concatenate_1_kernel)
        /*04dc*/ 	.word	0x00000000


	//----- nvinfo : EIATTR_REGCOUNT
	.align		4
.L_207:
        /*04e0*/ 	.byte	0x04, 0x2f
        /*04e2*/ 	.short	(.L_209 - .L_208)
	.align		4
.L_208:
        /*04e4*/ 	.word	index@(tvmgen_default_fused_squeeze_concatenate_42_kernel)
        /*04e8*/ 	.word	0x00000008


	//----- nvinfo : EIATTR_FRAME_SIZE
	.align		4
.L_209:
        /*04ec*/ 	.byte	0x04, 0x11
        /*04ee*/ 	.short	(.L_211 - .L_210)
	.align		4
.L_210:
        /*04f0*/ 	.word	index@(tvmgen_default_fused_squeeze_concatenate_42_kernel)
        /*04f4*/ 	.word	0x00000000


	//----- nvinfo : EIATTR_REGCOUNT
	.align		4
.L_211:
        /*04f8*/ 	.byte	0x04, 0x2f
        /*04fa*/ 	.short	(.L_213 - .L_212)
	.align		4
.L_212:
        /*04fc*/ 	.word	index@(tvmgen_default_fused_squeeze_concatenate_53_kernel)
        /*0500*/ 	.word	0x00000008


	//----- nvinfo : EIATTR_FRAME_SIZE
	.align		4
.L_213:
        /*0504*/ 	.byte	0x04, 0x11
        /*0506*/ 	.short	(.L_215 - .L_214)
	.align		4
.L_214:
        /*0508*/ 	.word	index@(tvmgen_default_fused_squeeze_concatenate_53_kernel)
        /*050c*/ 	.word	0x00000000


	//----- nvinfo : EIATTR_REGCOUNT
	.align		4
.L_215:
        /*0510*/ 	.byte	0x04, 0x2f
        /*0512*/ 	.short	(.L_217 - .L_216)
	.align		4
.L_216:
        /*0514*/ 	.word	index@(tvmgen_default_fused_split_sigmoid_sigmoid_multiply_sigmoid_tanh_multiply_add_tanh_multiply_sta_2bcd01aae566f75b__kernel_9)
        /*0518*/ 	.word	0x00000008


	//----- nvinfo : EIATTR_FRAME_SIZE
	.align		4
.L_217:
        /*051c*/ 	.byte	0x04, 0x11
        /*051e*/ 	.short	(.L_219 - .L_218)
	.align		4
.L_218:
        /*0520*/ 	.word	index@(tvmgen_default_fused_split_sigmoid_sigmoid_multiply_sigmoid_tanh_multiply_add_tanh_multiply_sta_2bcd01aae566f75b__kernel_9)
        /*0524*/ 	.word	0x00000000


	//----- nvinfo : EIATTR_REGCOUNT
	.align		4
.L_219:
        /*0528*/ 	.byte	0x04, 0x2f
        /*052a*/ 	.short	(.L_221 - .L_220)
	.align		4
.L_220:
        /*052c*/ 	.word	index@(tvmgen_default_fused_squeeze_concatenate_11_kernel)
        /*0530*/ 	.word	0x00000008


	//----- nvinfo : EIATTR_FRAME_SIZE
	.align		4
.L_221:
        /*0534*/ 	.byte	0x04, 0x11
        /*0536*/ 	.short	(.L_223 - .L_222)
	.align		4
.L_222:
        /*0538*/ 	.word	index@(tvmgen_default_fused_squeeze_concatenate_11_kernel)
        /*053c*/ 	.word	0x00000000


	//----- nvinfo : EIATTR_REGCOUNT
	.align		4
.L_223:
        /*0540*/ 	.byte	0x04, 0x2f
        /*0542*/ 	.short	(.L_225 - .L_224)
	.align		4
.L_224:
        /*0544*/ 	.word	index@(tvmgen_default_fused_split_sigmoid_sigmoid_multiply_sigmoid_tanh_multiply_add_tanh_multiply_sta_2bcd01aae566f75b__kernel_13)
        /*0548*/ 	.word	0x00000008


	//----- nvinfo : EIATTR_FRAME_SIZE
	.align		4
.L_225:
        /*054c*/ 	.byte	0x04, 0x11
        /*054e*/ 	.short	(.L_227 - .L_226)
	.align		4
.L_226:
        /*0550*/ 	.word	index@(tvmgen_default_fused_split_sigmoid_sigmoid_multiply_sigmoid_tanh_multiply_add_tanh_multiply_sta_2bcd01aae566f75b__kernel_13)
        /*0554*/ 	.word	0x00000000


	//----- nvinfo : EIATTR_REGCOUNT
	.align		4
.L_227:
        /*0558*/ 	.byte	0x04, 0x2f
        /*055a*/ 	.short	(.L_229 - .L_228)
	.align		4
.L_228:
        /*055c*/ 	.word	index@(tvmgen_default_fused_split_sigmoid_sigmoid_multiply_sigmoid_tanh_multiply_add_tanh_multiply_sta_2bcd01aae566f75b__kernel_2)
        /*0560*/ 	.word	0x00000008


	//----- nvinfo : EIATTR_FRAME_SIZE
	.align		4
.L_229:
        /*0564*/ 	.byte	0x04, 0x11
        /*0566*/ 	.short	(.L_231 - .L_230)
	.align		4
.L_230:
        /*0568*/ 	.word	index@(tvmgen_default_fused_split_sigmoid_sigmoid_multiply_sigmoid_tanh_multiply_add_tanh_multiply_sta_2bcd01aae566f75b__kernel_2)
        /*056c*/ 	.word	0x00000000


	//----- nvinfo : EIATTR_REGCOUNT
	.align		4
.L_231:
        /*0570*/ 	.byte	0x04, 0x2f
        /*0572*/ 	.short	(.L_233 - .L_232)
	.align		4
.L_232:
        /*0574*/ 	.word	index@(tvmgen_default_fused_split_kernel_3)
        /*0578*/ 	.word	0x00000008


	//----- nvinfo : EIATTR_FRAME_SIZE
	.align		4
.L_233:
        /*057c*/ 	.byte	0x04, 0x11
        /*057e*/ 	.short	(.L_235 - .L_234)
	.align		4
.L_234:
        /*0580*/ 	.word	index@(tvmgen_default_fused_split_kernel_3)
        /*0584*/ 	.word	0x00000000


	//----- nvinfo : EIATTR_REGCOUNT
	.align		4
.L_235:
        /*0588*/ 	.byte	0x04, 0x2f
        /*058a*/ 	.short	(.L_237 - .L_236)
	.align		4
.L_236:
        /*058c*/ 	.word	index@(tvmgen_default_fused_transpose_split_kernel_25)
        /*0590*/ 	.word	0x00000008


	//----- nvinfo : EIATTR_FRAME_SIZE
	.align		4
.L_237:
        /*0594*/ 	.byte	0x04, 0x11
        /*0596*/ 	.short	(.L_239 - .L_238)
	.align		4
.L_238:
        /*0598*/ 	.word	index@(tvmgen_default_fused_transpose_split_kernel_25)
        /*059c*/ 	.word	0x00000000


	//----- nvinfo : EIATTR_REGCOUNT
	.align		4
.L_239:
        /*05a0*/ 	.byte	0x04, 0x2f
        /*05a2*/ 	.short	(.L_241 - .L_240)
	.align		4
.L_240:
        /*05a4*/ 	.word	index@(tvmgen_default_fused_split_sigmoid_sigmoid_multiply_sigmoid_tanh_multiply_add_tanh_multiply_sta_2bcd01aae566f75b__kernel_27)
        /*05a8*/ 	.word	0x00000012


	//----- nvinfo : EIATTR_FRAME_SIZE
	.align		4
.L_241:
        /*05ac*/ 	.byte	0x04, 0x11
        /*05ae*/ 	.short	(.L_243 - .L_242)
	.align		4
.L_242:
        /*05b0*/ 	.word	index@($__internal_1_$__cuda_sm20_rcp_rn_f32_slowpath)
        /*05b4*/ 	.word	0x00000000


	//----- nvinfo : EIATTR_FRAME_SIZE
	.align		4
.L_243:
        /*05b8*/ 	.byte	0x04, 0x11
        /*05ba*/ 	.short	(.L_245 - .L_244)
	.align		4
.L_244:
        /*05bc*/ 	.word	index@(tvmgen_default_fused_split_sigmoid_sigmoid_multiply_sigmoid_tanh_multiply_add_tanh_multiply_sta_2bcd01aae566f75b__kernel_27)
        /*05c0*/ 	.word	0x00000000


	//----- nvinfo : EIATTR_REGCOUNT
	.align		4
.L_245:
        /*05c4*/ 	.byte	0x04, 0x2f
        /*05c6*/ 	.short	(.L_247 - .L_246)
	.align		4
.L_246:
        /*05c8*/ 	.word	index@(tvmgen_default_fused_squeeze_concatenate_kernel)
        /*05cc*/ 	.word	0x00000008


	//----- nvinfo : EIATTR_FRAME_SIZE
	.align		4
.L_247:
        /*05d0*/ 	.byte	0x04, 0x11
        /*05d2*/ 	.short	(.L_249 - .L_248)
	.align		4
.L_248:
        /*05d4*/ 	.word	index@(tvmgen_default_fused_squeeze_concatenate_kernel)
        /*05d8*/ 	.word	0x00000000


	//----- nvinfo : EIATTR_REGCOUNT
	.align		4
.L_249:
        /*05dc*/ 	.byte	0x04, 0x2f
        /*05de*/ 	.short	(.L_251 - .L_250)
	.align		4
.L_250:
        /*05e0*/ 	.word	index@(tvmgen_default_fused_squeeze_concatenate_18_kernel)
        /*05e4*/ 	.word	0x00000008


	//----- nvinfo : EIATTR_FRAME_SIZE
	.align		4
.L_251:
        /*05e8*/ 	.byte	0x04, 0x11
        /*05ea*/ 	.short	(.L_253 - .L_252)
	.align		4
.L_252:
        /*05ec*/ 	.word	index@(tvmgen_default_fused_squeeze_concatenate_18_kernel)
        /*05f0*/ 	.word	0x00000000


	//----- nvinfo : EIATTR_REGCOUNT
	.align		4
.L_253:
        /*05f4*/ 	.byte	0x04, 0x2f
        /*05f6*/ 	.short	(.L_255 - .L_254)
	.align		4
.L_254:
        /*05f8*/ 	.word	index@(tvmgen_default_fused_transpose_split_kernel_20)
        /*05fc*/ 	.word	0x00000008


	//----- nvinfo : EIATTR_FRAME_SIZE
	.align		4
.L_255:
        /*0600*/ 	.byte	0x04, 0x11
        /*0602*/ 	.short	(.L_257 - .L_256)
	.align		4
.L_256:
        /*0604*/ 	.word	index@(tvmgen_default_fused_transpose_split_kernel_20)
        /*0608*/ 	.word	0x00000000


	//----- nvinfo : EIATTR_REGCOUNT
	.align		4
.L_257:
        /*060c*/ 	.byte	0x04, 0x2f
        /*060e*/ 	.short	(.L_259 - .L_258)
	.align		4
.L_258:
        /*0610*/ 	.word	index@(tvmgen_default_fused_transpose_split_kernel_8)
        /*0614*/ 	.word	0x00000008


	//----- nvinfo : EIATTR_FRAME_SIZE
	.align		4
.L_259:
        /*0618*/ 	.byte	0x04, 0x11
        /*061a*/ 	.short	(.L_261 - .L_260)
	.align		4
.L_260:
        /*061c*/ 	.word	index@(tvmgen_default_fused_transpose_split_kernel_8)
        /*0620*/ 	.word	0x00000000


	//----- nvinfo : EIATTR_REGCOUNT
	.align		4
.L_261:
        /*0624*/ 	.byte	0x04, 0x2f
        /*0626*/ 	.short	(.L_263 - .L_262)
	.align		4
.L_262:
        /*0628*/ 	.word	index@(tvmgen_default_fused_squeeze_concatenate_40_kernel)
        /*062c*/ 	.word	0x00000008


	//----- nvinfo : EIATTR_FRAME_SIZE
	.align		4
.L_263:
        /*0630*/ 	.byte	0x04, 0x11
        /*0632*/ 	.short	(.L_265 - .L_264)
	.align		4
.L_264:
        /*0634*/ 	.word	index@(tvmgen_default_fused_squeeze_concatenate_40_kernel)
        /*0638*/ 	.word	0x00000000


	//----- nvinfo : EIATTR_REGCOUNT
	.align		4
.L_265:
        /*063c*/ 	.byte	0x04, 0x2f
        /*063e*/ 	.short	(.L_267 - .L_266)
	.align		4
.L_266:
        /*0640*/ 	.word	index@(tvmgen_default_fused_squeeze_concatenate_41_kernel)
        /*0644*/ 	.word	0x00000008


	//----- nvinfo : EIATTR_FRAME_SIZE
	.align		4
.L_267:
        /*0648*/ 	.byte	0x04, 0x11
        /*064a*/ 	.short	(.L_269 - .L_268)
	.align		4
.L_268:
        /*064c*/ 	.word	index@(tvmgen_default_fused_squeeze_concatenate_41_kernel)
        /*0650*/ 	.word	0x00000000


	//----- nvinfo : EIATTR_REGCOUNT
	.align		4
.L_269:
        /*0654*/ 	.byte	0x04, 0x2f
        /*0656*/ 	.short	(.L_271 - .L_270)
	.align		4
.L_270:
        /*0658*/ 	.word	index@(tvmgen_default_fused_nn_dense_add_2_kernel)
        /*065c*/ 	.word	0x00000012


	//----- nvinfo : EIATTR_FRAME_SIZE
	.align		4
.L_271:
        /*0660*/ 	.byte	0x04, 0x11
        /*0662*/ 	.short	(.L_273 - .L_272)
	.align		4
.L_272:
        /*0664*/ 	.word	index@(tvmgen_default_fused_nn_dense_add_2_kernel)
        /*0668*/ 	.word	0x00000000


	//----- nvinfo : EIATTR_REGCOUNT
	.align		4
.L_273:
        /*066c*/ 	.byte	0x04, 0x2f
        /*066e*/ 	.short	(.L_275 - .L_274)
	.align		4
.L_274:
        /*0670*/ 	.word	index@(tvmgen_default_fused_squeeze_concatenate_47_kernel)
        /*0674*/ 	.word	0x00000008


	//----- nvinfo : EIATTR_FRAME_SIZE
	.align		4
.L_275:
        /*0678*/ 	.byte	0x04, 0x11
        /*067a*/ 	.short	(.L_277 - .L_276)
	.align		4
.L_276:
        /*067c*/ 	.word	index@(tvmgen_default_fused_squeeze_concatenate_47_kernel)
        /*0680*/ 	.word	0x00000000


	//----- nvinfo : EIATTR_REGCOUNT
	.align		4
.L_277:
        /*0684*/ 	.byte	0x04, 0x2f
        /*0686*/ 	.short	(.L_279 - .L_278)
	.align		4
.L_278:
        /*0688*/ 	.word	index@(tvmgen_default_fused_squeeze_concatenate_12_kernel)
        /*068c*/ 	.word	0x00000008


	//----- nvinfo : EIATTR_FRAME_SIZE
	.align		4
.L_279:
        /*0690*/ 	.byte	0x04, 0x11
        /*0692*/ 	.short	(.L_281 - .L_280)
	.align		4
.L_280:
        /*0694*/ 	.word	index@(tvmgen_default_fused_squeeze_concatenate_12_kernel)
        /*0698*/ 	.word	0x00000000


	//----- nvinfo : EIATTR_REGCOUNT
	.align		4
.L_281:
        /*069c*/ 	.byte	0x04, 0x2f
        /*069e*/ 	.short	(.L_283 - .L_282)
	.align		4
.L_282:
        /*06a0*/ 	.word	index@(tvmgen_default_fused_split_sigmoid_sigmoid_multiply_sigmoid_tanh_multiply_add_tanh_multiply_sta_2bcd01aae566f75b__kernel_8)
        /*06a4*/ 	.word	0x00000008


	//----- nvinfo : EIATTR_FRAME_SIZE
	.align		4
.L_283:
        /*06a8*/ 	.byte	0x04, 0x11
        /*06aa*/ 	.short	(.L_285 - .L_284)
	.align		4
.L_284:
        /*06ac*/ 	.word	index@(tvmgen_default_fused_split_sigmoid_sigmoid_multiply_sigmoid_tanh_multiply_add_tanh_multiply_sta_2bcd01aae566f75b__kernel_8)
        /*06b0*/ 	.word	0x00000000


	//----- nvinfo : EIATTR_REGCOUNT
	.align		4
.L_285:
        /*06b4*/ 	.byte	0x04, 0x2f
        /*06b6*/ 	.short	(.L_287 - .L_286)
	.align		4
.L_286:
        /*06b8*/ 	.word	index@(tvmgen_default_fused_split_sigmoid_sigmoid_multiply_sigmoid_tanh_multiply_add_tanh_multiply_sta_4e0306112785fa15__kernel)
        /*06bc*/ 	.word	0x00000012


	//----- nvinfo : EIATTR_FRAME_SIZE
	.align		4
.L_287:
        /*06c0*/ 	.byte	0x04, 0x11
        /*06c2*/ 	.short	(.L_289 - .L_288)
	.align		4
.L_288:
        /*06c4*/ 	.word	index@($__internal_0_$__cuda_sm20_rcp_rn_f32_slowpath)
        /*06c8*/ 	.word	0x00000000


	//----- nvinfo : EIATTR_FRAME_SIZE
	.align		4
.L_289:
        /*06cc*/ 	.byte	0x04, 0x11
        /*06ce*/ 	.short	(.L_291 - .L_290)
	.align		4
.L_290:
        /*06d0*/ 	.word	index@(tvmgen_default_fused_split_sigmoid_sigmoid_multiply_sigmoid_tanh_multiply_add_tanh_multiply_sta_4e0306112785fa15__kernel)
        /*06d4*/ 	.word	0x00000000


	//----- nvinfo : EIATTR_REGCOUNT
	.align		4
.L_291:
        /*06d8*/ 	.byte	0x04, 0x2f
        /*06da*/ 	.short	(.L_293 - .L_292)
	.align		4
.L_292:
        /*06dc*/ 	.word	index@(tvmgen_default_fused_squeeze_concatenate_20_kernel)
        /*06e0*/ 	.word	0x00000008


	//----- nvinfo : EIATTR_FRAME_SIZE
	.align		4
.L_293:
        /*06e4*/ 	.byte	0x04, 0x11
        /*06e6*/ 	.short	(.L_295 - .L_294)
	.align		4
.L_294:
        /*06e8*/ 	.word	index@(tvmgen_default_fused_squeeze_concatenate_20_kernel)
        /*06ec*/ 	.word	0x00000000


	//----- nvinfo : EIATTR_REGCOUNT
	.align		4
.L_295:
        /*06f0*/ 	.byte	0x04, 0x2f
        /*06f2*/ 	.short	(.L_297 - .L_296)
	.align		4
.L_296:
        /*06f4*/ 	.word	index@(tvmgen_default_fused_squeeze_concatenate_3_kernel)
        /*06f8*/ 	.word	0x00000008


	//----- nvinfo : EIATTR_FRAME_SIZE
	.align		4
.L_297:
        /*06fc*/ 	.byte	0x04, 0x11
        /*06fe*/ 	.short	(.L_299 - .L_298)
	.align		4
.L_298:
        /*0700*/ 	.word	index@(tvmgen_default_fused_squeeze_concatenate_3_kernel)
        /*0704*/ 	.word	0x00000000


	//----- nvinfo : EIATTR_REGCOUNT
	.align		4
.L_299:
        /*0708*/ 	.byte	0x04, 0x2f
        /*070a*/ 	.short	(.L_301 - .L_300)
	.align		4
.L_300:
        /*070c*/ 	.word	index@(tvmgen_default_fused_squeeze_concatenate_31_kernel)
        /*0710*/ 	.word	0x00000008


	//----- nvinfo : EIATTR_FRAME_SIZE
	.align		4
.L_301:
        /*0714*/ 	.byte	0x04, 0x11
        /*0716*/ 	.short	(.L_303 - .L_302)
	.align		4
.L_302:
        /*0718*/ 	.word	index@(tvmgen_default_fused_squeeze_concatenate_31_kernel)
        /*071c*/ 	.word	0x00000000


	//----- nvinfo : EIATTR_REGCOUNT
	.align		4
.L_303:
        /*0720*/ 	.byte	0x04, 0x2f
        /*0722*/ 	.short	(.L_305 - .L_304)
	.align		4
.L_304:
        /*0724*/ 	.word	index@(tvmgen_default_fused_squeeze_concatenate_37_kernel)
        /*0728*/ 	.word	0x00000008


	//----- nvinfo : EIATTR_FRAME_SIZE
	.align		4
.L_305:
        /*072c*/ 	.byte	0x04, 0x11
        /*072e*/ 	.short	(.L_307 - .L_306)
	.align		4
.L_306:
        /*0730*/ 	.word	index@(tvmgen_default_fused_squeeze_concatenate_37_kernel)
        /*0734*/ 	.word	0x00000000


	//----- nvinfo : EIATTR_REGCOUNT
	.align		4
.L_307:
        /*0738*/ 	.byte	0x04, 0x2f
        /*073a*/ 	.short	(.L_309 - .L_308)
	.align		4
.L_308:
        /*073c*/ 	.word	index@(tvmgen_default_fused_split_sigmoid_sigmoid_multiply_sigmoid_tanh_multiply_add_tanh_multiply_sta_2bcd01aae566f75b__kernel_20)
        /*0740*/ 	.word	0x00000008


	//----- nvinfo : EIATTR_FRAME_SIZE
	.align		4
.L_309:
        /*0744*/ 	.byte	0x04, 0x11
        /*0746*/ 	.short	(.L_311 - .L_310)
	.align		4
.L_310:
        /*0748*/ 	.word	index@(tvmgen_default_fused_split_sigmoid_sigmoid_multiply_sigmoid_tanh_multiply_add_tanh_multiply_sta_2bcd01aae566f75b__kernel_20)
        /*074c*/ 	.word	0x00000000


	//----- nvinfo : EIATTR_REGCOUNT
	.align		4
.L_311:
        /*0750*/ 	.byte	0x04, 0x2f
        /*0752*/ 	.short	(.L_313 - .L_312)
	.align		4
.L_312:
        /*0754*/ 	.word	index@(tvmgen_default_fused_split_sigmoid_sigmoid_multiply_sigmoid_tanh_multiply_add_tanh_multiply_sta_2bcd01aae566f75b__kernel_25)
        /*0758*/ 	.word	0x00000008


	//----- nvinfo : EIATTR_FRAME_SIZE
	.align		4
.L_313:
        /*075c*/ 	.byte	0x04, 0x11
        /*075e*/ 	.short	(.L_315 - .L_314)
	.align		4
.L_314:
        /*0760*/ 	.word	index@(tvmgen_default_fused_split_sigmoid_sigmoid_multiply_sigmoid_tanh_multiply_add_tanh_multiply_sta_2bcd01aae566f75b__kernel_25)
        /*0764*/ 	.word	0x00000000


	//----- nvinfo : EIATTR_REGCOUNT
	.align		4
.L_315:
        /*0768*/ 	.byte	0x04, 0x2f
        /*076a*/ 	.short	(.L_317 - .L_316)
	.align		4
.L_316:
        /*076c*/ 	.word	index@(tvmgen_default_fused_squeeze_concatenate_15_kernel)
        /*0770*/ 	.word	0x00000008


	//----- nvinfo : EIATTR_FRAME_SIZE
	.align		4
.L_317:
        /*0774*/ 	.byte	0x04, 0x11
        /*0776*/ 	.short	(.L_319 - .L_318)
	.align		4
.L_318:
        /*0778*/ 	.word	index@(tvmgen_default_fused_squeeze_concatenate_15_kernel)
        /*077c*/ 	.word	0x00000000


	//----- nvinfo : EIATTR_REGCOUNT
	.align		4
.L_319:
        /*0780*/ 	.byte	0x04, 0x2f
        /*0782*/ 	.short	(.L_321 - .L_320)
	.align		4
.L_320:
        /*0784*/ 	.word	index@(tvmgen_default_fused_squeeze_concatenate_32_kernel)
        /*0788*/ 	.word	0x00000008


	//----- nvinfo : EIATTR_FRAME_SIZE
	.align		4
.L_321:
        /*078c*/ 	.byte	0x04, 0x11
        /*078e*/ 	.short	(.L_323 - .L_322)
	.align		4
.L_322:
        /*0790*/ 	.word	index@(tvmgen_default_fused_squeeze_concatenate_32_kernel)
        /*0794*/ 	.word	0x00000000


	//----- nvinfo : EIATTR_REGCOUNT
	.align		4
.L_323:
        /*0798*/ 	.byte	0x04, 0x2f
        /*079a*/ 	.short	(.L_325 - .L_324)
	.align		4
.L_324:
        /*079c*/ 	.word	index@(tvmgen_default_fused_squeeze_concatenate_13_kernel)
        /*07a0*/ 	.word	0x00000008


	//----- nvinfo : EIATTR_FRAME_SIZE
	.align		4
.L_325:
        /*07a4*/ 	.byte	0x04, 0x11
        /*07a6*/ 	.short	(.L_327 - .L_326)
	.align		4
.L_326:
        /*07a8*/ 	.word	index@(tvmgen_default_fused_squeeze_concatenate_13_kernel)
        /*07ac*/ 	.word	0x00000000


	//----- nvinfo : EIATTR_REGCOUNT
	.align		4
.L_327:
        /*07b0*/ 	.byte	0x04, 0x2f
        /*07b2*/ 	.short	(.L_329 - .L_328)
	.align		4
.L_328:
        /*07b4*/ 	.word	index@(tvmgen_default_fused_split_sigmoid_sigmoid_multiply_sigmoid_tanh_multiply_add_tanh_multiply_sta_2bcd01aae566f75b__kernel_23)
        /*07b8*/ 	.word	0x00000008


	//----- nvinfo : EIATTR_FRAME_SIZE
	.align		4
.L_329:
        /*07bc*/ 	.byte	0x04, 0x11
        /*07be*/ 	.short	(.L_331 - .L_330)
	.align		4
.L_330:
        /*07c0*/ 	.word	index@(tvmgen_default_fused_split_sigmoid_sigmoid_multiply_sigmoid_tanh_multiply_add_tanh_multiply_sta_2bcd01aae566f75b__kernel_23)
        /*07c4*/ 	.word	0x00000000


	//----- nvinfo : EIATTR_REGCOUNT
	.align		4
.L_331:
        /*07c8*/ 	.byte	0x04, 0x2f
        /*07ca*/ 	.short	(.L_333 - .L_332)
	.align		4
.L_332:
        /*07cc*/ 	.word	index@(tvmgen_default_fused_squeeze_concatenate_19_kernel)
        /*07d0*/ 	.word	0x00000008


	//----- nvinfo : EIATTR_FRAME_SIZE
	.align		4
.L_333:
        /*07d4*/ 	.byte	0x04, 0x11
        /*07d6*/ 	.short	(.L_335 - .L_334)
	.align		4
.L_334:
        /*07d8*/ 	.word	index@(tvmgen_default_fused_squeeze_concatenate_19_kernel)
        /*07dc*/ 	.word	0x00000000


	//----- nvinfo : EIATTR_REGCOUNT
	.align		4
.L_335:
        /*07e0*/ 	.byte	0x04, 0x2f
        /*07e2*/ 	.short	(.L_337 - .L_336)
	.align		4
.L_336:
        /*07e4*/ 	.word	index@(tvmgen_default_fused_squeeze_concatenate_54_kernel)
        /*07e8*/ 	.word	0x00000008


	//----- nvinfo : EIATTR_FRAME_SIZE
	.align		4
.L_337:
        /*07ec*/ 	.byte	0x04, 0x11
        /*07ee*/ 	.short	(.L_339 - .L_338)
	.align		4
.L_338:
        /*07f0*/ 	.word	index@(tvmgen_default_fused_squeeze_concatenate_54_kernel)
        /*07f4*/ 	.word	0x00000000


	//----- nvinfo : EIATTR_REGCOUNT
	.align		4
.L_339:
        /*07f8*/ 	.byte	0x04, 0x2f
        /*07fa*/ 	.short	(.L_341 - .L_340)
	.align		4
.L_340:
        /*07fc*/ 	.word	index@(tvmgen_default_fused_transpose_split_kernel_18)
        /*0800*/ 	.word	0x00000008


	//----- nvinfo : EIATTR_FRAME_SIZE
	.align		4
.L_341:
        /*0804*/ 	.byte	0x04, 0x11
        /*0806*/ 	.short	(.L_343 - .L_342)
	.align		4
.L_342:
        /*0808*/ 	.word	index@(tvmgen_default_fused_transpose_split_kernel_18)
        /*080c*/ 	.word	0x00000000


	//----- nvinfo : EIATTR_REGCOUNT
	.align		4
.L_343:
        /*0810*/ 	.byte	0x04, 0x2f
        /*0812*/ 	.short	(.L_345 - .L_344)
	.align		4
.L_344:
        /*0814*/ 	.word	index@(tvmgen_default_fused_transpose_split_kernel_2)
        /*0818*/ 	.word	0x00000008


	//----- nvinfo : EIATTR_FRAME_SIZE
	.align		4
.L_345:
        /*081c*/ 	.byte	0x04, 0x11
        /*081e*/ 	.short	(.L_347 - .L_346)
	.align		4
.L_346:
        /*0820*/ 	.word	index@(tvmgen_default_fused_transpose_split_kernel_2)
        /*0824*/ 	.word	0x00000000


	//----- nvinfo : EIATTR_REGCOUNT
	.align		4
.L_347:
        /*0828*/ 	.byte	0x04, 0x2f
        /*082a*/ 	.short	(.L_349 - .L_348)
	.align		4
.L_348:
        /*082c*/ 	.word	index@(tvmgen_default_fused_transpose_split_kernel_10)
        /*0830*/ 	.word	0x00000008


	//----- nvinfo : EIATTR_FRAME_SIZE
	.align		4
.L_349:
        /*0834*/ 	.byte	0x04, 0x11
        /*0836*/ 	.short	(.L_351 - .L_350)
	.align		4
.L_350:
        /*0838*/ 	.word	index@(tvmgen_default_fused_transpose_split_kernel_10)
        /*083c*/ 	.word	0x00000000


	//----- nvinfo : EIATTR_REGCOUNT
	.align		4
.L_351:
        /*0840*/ 	.byte	0x04, 0x2f
        /*0842*/ 	.short	(.L_353 - .L_352)
	.align		4
.L_352:
        /*0844*/ 	.word	index@(tvmgen_default_fused_transpose_split_kernel_3)
        /*0848*/ 	.word	0x00000008


	//----- nvinfo : EIATTR_FRAME_SIZE
	.align		4
.L_353:
        /*084c*/ 	.byte	0x04, 0x11
        /*084e*/ 	.short	(.L_355 - .L_354)
	.align		4
.L_354:
        /*0850*/ 	.word	index@(tvmgen_default_fused_transpose_split_kernel_3)
        /*0854*/ 	.word	0x00000000


	//----- nvinfo : EIATTR_REGCOUNT
	.align		4
.L_355:
        /*0858*/ 	.byte	0x04, 0x2f
        /*085a*/ 	.short	(.L_357 - .L_356)
	.align		4
.L_356:
        /*085c*/ 	.word	index@(tvmgen_default_fused_squeeze_concatenate_50_kernel)
        /*0860*/ 	.word	0x00000008


	//----- nvinfo : EIATTR_FRAME_SIZE
	.align		4
.L_357:
        /*0864*/ 	.byte	0x04, 0x11
        /*0866*/ 	.short	(.L_359 - .L_358)
	.align		4
.L_358:
        /*0868*/ 	.word	index@(tvmgen_default_fused_squeeze_concatenate_50_kernel)
        /*086c*/ 	.word	0x00000000


	//----- nvinfo : EIATTR_REGCOUNT
	.align		4
.L_359:
        /*0870*/ 	.byte	0x04, 0x2f
        /*0872*/ 	.short	(.L_361 - .L_360)
	.align		4
.L_360:
        /*0874*/ 	.word	index@(tvmgen_default_fused_squeeze_concatenate_52_kernel)
        /*0878*/ 	.word	0x00000008


	//----- nvinfo : EIATTR_FRAME_SIZE
	.align		4
.L_361:
        /*087c*/ 	.byte	0x04, 0x11
        /*087e*/ 	.short	(.L_363 - .L_362)
	.align		4
.L_362:
        /*0880*/ 	.word	index@(tvmgen_default_fused_squeeze_concatenate_52_kernel)
        /*0884*/ 	.word	0x00000000


	//----- nvinfo : EIATTR_REGCOUNT
	.align		4
.L_363:
        /*0888*/ 	.byte	0x04, 0x2f
        /*088a*/ 	.short	(.L_365 - .L_364)
	.align		4
.L_364:
        /*088c*/ 	.word	index@(tvmgen_default_fused_squeeze_concatenate_9_kernel)
        /*0890*/ 	.word	0x00000008


	//----- nvinfo : EIATTR_FRAME_SIZE
	.align		4
.L_365:
        /*0894*/ 	.byte	0x04, 0x11
        /*0896*/ 	.short	(.L_367 - .L_366)
	.align		4
.L_366:
        /*0898*/ 	.word	index@(tvmgen_default_fused_squeeze_concatenate_9_kernel)
        /*089c*/ 	.word	0x00000000


	//----- nvinfo : EIATTR_REGCOUNT
	.align		4
.L_367:
        /*08a0*/ 	.byte	0x04, 0x2f
        /*08a2*/ 	.short	(.L_369 - .L_368)
	.align		4
.L_368:
        /*08a4*/ 	.word	index@(tvmgen_default_fused_squeeze_concatenate_34_kernel)
        /*08a8*/ 	.word	0x00000008


	//----- nvinfo : EIATTR_FRAME_SIZE
	.align		4
.L_369:
        /*08ac*/ 	.byte	0x04, 0x11
        /*08ae*/ 	.short	(.L_371 - .L_370)
	.align		4
.L_370:
        /*08b0*/ 	.word	index@(tvmgen_default_fused_squeeze_concatenate_34_kernel)
        /*08b4*/ 	.word	0x00000000


	//----- nvinfo : EIATTR_REGCOUNT
	.align		4
.L_371:
        /*08b8*/ 	.byte	0x04, 0x2f
        /*08ba*/ 	.short	(.L_373 - .L_372)
	.align		4
.L_372:
        /*08bc*/ 	.word	index@(tvmgen_default_fused_split_sigmoid_sigmoid_multiply_sigmoid_tanh_multiply_add_tanh_multiply_sta_2bcd01aae566f75b__kernel_11)
        /*08c0*/ 	.word	0x00000008


	//----- nvinfo : EIATTR_FRAME_SIZE
	.align		4
.L_373:
        /*08c4*/ 	.byte	0x04, 0x11
        /*08c6*/ 	.short	(.L_375 - .L_374)
	.align		4
.L_374:
        /*08c8*/ 	.word	index@(tvmgen_default_fused_split_sigmoid_sigmoid_multiply_sigmoid_tanh_multiply_add_tanh_multiply_sta_2bcd01aae566f75b__kernel_11)
        /*08cc*/ 	.word	0x00000000


	//----- nvinfo : EIATTR_REGCOUNT
	.align		4
.L_375:
        /*08d0*/ 	.byte	0x04, 0x2f
        /*08d2*/ 	.short	(.L_377 - .L_376)
	.align		4
.L_376:
        /*08d4*/ 	.word	index@(tvmgen_default_fused_split_kernel_2)
        /*08d8*/ 	.word	0x00000008


	//----- nvinfo : EIATTR_FRAME_SIZE
	.align		4
.L_377:
        /*08dc*/ 	.byte	0x04, 0x11
        /*08de*/ 	.short	(.L_379 - .L_378)
	.align		4
.L_378:
        /*08e0*/ 	.word	index@(tvmgen_default_fused_split_kernel_2)
        /*08e4*/ 	.word	0x00000000


	//----- nvinfo : EIATTR_REGCOUNT
	.align		4
.L_379:
        /*08e8*/ 	.byte	0x04, 0x2f
        /*08ea*/ 	.short	(.L_381 - .L_380)
	.align		4
.L_380:
        /*08ec*/ 	.word	index@(tvmgen_default_fused_squeeze_concatenate_30_kernel)
        /*08f0*/ 	.word	0x00000008


	//----- nvinfo : EIATTR_FRAME_SIZE
	.align		4
.L_381:
        /*08f4*/ 	.byte	0x04, 0x11
        /*08f6*/ 	.short	(.L_383 - .L_382)
	.align		4
.L_382:
        /*08f8*/ 	.word	index@(tvmgen_default_fused_squeeze_concatenate_30_kernel)
        /*08fc*/ 	.word	0x00000000


	//----- nvinfo : EIATTR_REGCOUNT
	.align		4
.L_383:
        /*0900*/ 	.byte	0x04, 0x2f
        /*0902*/ 	.short	(.L_385 - .L_384)
	.align		4
.L_384:
        /*0904*/ 	.word	index@(tvmgen_default_fused_transpose_split_kernel_15)
        /*0908*/ 	.word	0x00000008


	//----- nvinfo : EIATTR_FRAME_SIZE
	.align		4
.L_385:
        /*090c*/ 	.byte	0x04, 0x11
        /*090e*/ 	.short	(.L_387 - .L_386)
	.align		4
.L_386:
        /*0910*/ 	.word	index@(tvmgen_default_fused_transpose_split_kernel_15)
        /*0914*/ 	.word	0x00000000


	//----- nvinfo : EIATTR_REGCOUNT
	.align		4
.L_387:
        /*0918*/ 	.byte	0x04, 0x2f
        /*091a*/ 	.short	(.L_389 - .L_388)
	.align		4
.L_388:
        /*091c*/ 	.word	index@(tvmgen_default_fused_split_sigmoid_sigmoid_multiply_sigmoid_tanh_multiply_add_tanh_multiply_sta_2bcd01aae566f75b__kernel_15)
        /*0920*/ 	.word	0x00000008


	//----- nvinfo : EIATTR_FRAME_SIZE
	.align		4
.L_389:
        /*0924*/ 	.byte	0x04, 0x11
        /*0926*/ 	.short	(.L_391 - .L_390)
	.align		4
.L_390:
        /*0928*/ 	.word	index@(tvmgen_default_fused_split_sigmoid_sigmoid_multiply_sigmoid_tanh_multiply_add_tanh_multiply_sta_2bcd01aae566f75b__kernel_15)
        /*092c*/ 	.word	0x00000000


	//----- nvinfo : EIATTR_REGCOUNT
	.align		4
.L_391:
        /*0930*/ 	.byte	0x04, 0x2f
        /*0932*/ 	.short	(.L_393 - .L_392)
	.align		4
.L_392:
        /*0934*/ 	.word	index@(tvmgen_default_fused_transpose_split_kernel)
        /*0938*/ 	.word	0x00000008


	//----- nvinfo : EIATTR_FRAME_SIZE
	.align		4
.L_393:
        /*093c*/ 	.byte	0x04, 0x11
        /*093e*/ 	.short	(.L_395 - .L_394)
	.align		4
.L_394:
        /*0940*/ 	.word	index@(tvmgen_default_fused_transpose_split_kernel)
        /*0944*/ 	.word	0x00000000


	//----- nvinfo : EIATTR_REGCOUNT
	.align		4
.L_395:
        /*0948*/ 	.byte	0x04, 0x2f
        /*094a*/ 	.short	(.L_397 - .L_396)
	.align		4
.L_396:
        /*094c*/ 	.word	index@(tvmgen_default_fused_split_sigmoid_sigmoid_multiply_sigmoid_tanh_multiply_add_tanh_multiply_sta_2bcd01aae566f75b__kernel_24)
        /*0950*/ 	.word	0x00000008


	//----- nvinfo : EIATTR_FRAME_SIZE
	.align		4
.L_397:
        /*0954*/ 	.byte	0x04, 0x11
        /*0956*/ 	.short	(.L_399 - .L_398)
	.align		4
.L_398:
        /*0958*/ 	.word	index@(tvmgen_default_fused_split_sigmoid_sigmoid_multiply_sigmoid_tanh_multiply_add_tanh_multiply_sta_2bcd01aae566f75b__kernel_24)
        /*095c*/ 	.word	0x00000000


	//----- nvinfo : EIATTR_REGCOUNT
	.align		4
.L_399:
        /*0960*/ 	.byte	0x04, 0x2f
        /*0962*/ 	.short	(.L_401 - .L_400)
	.align		4
.L_400:
        /*0964*/ 	.word	index@(tvmgen_default_fused_squeeze_concatenate_45_kernel)
        /*0968*/ 	.word	0x00000008


	//----- nvinfo : EIATTR_FRAME_SIZE
	.align		4
.L_401:
        /*096c*/ 	.byte	0x04, 0x11
        /*096e*/ 	.short	(.L_403 - .L_402)
	.align		4
.L_402:
        /*0970*/ 	.word	index@(tvmgen_default_fused_squeeze_concatenate_45_kernel)
        /*0974*/ 	.word	0x00000000


	//----- nvinfo : EIATTR_REGCOUNT
	.align		4
.L_403:
        /*0978*/ 	.byte	0x04, 0x2f
        /*097a*/ 	.short	(.L_405 - .L_404)
	.align		4
.L_404:
        /*097c*/ 	.word	index@(tvmgen_default_fused_squeeze_concatenate_4_kernel)
        /*0980*/ 	.word	0x00000008


	//----- nvinfo : EIATTR_FRAME_SIZE
	.align		4
.L_405:
        /*0984*/ 	.byte	0x04, 0x11
        /*0986*/ 	.short	(.L_407 - .L_406)
	.align		4
.L_406:
        /*0988*/ 	.word	index@(tvmgen_default_fused_squeeze_concatenate_4_kernel)
        /*098c*/ 	.word	0x00000000


	//----- nvinfo : EIATTR_REGCOUNT
	.align		4
.L_407:
        /*0990*/ 	.byte	0x04, 0x2f
        /*0992*/ 	.short	(.L_409 - .L_408)
	.align		4
.L_408:
        /*0994*/ 	.word	index@(tvmgen_default_fused_transpose_split_kernel_6)
        /*0998*/ 	.word	0x00000008


	//----- nvinfo : EIATTR_FRAME_SIZE
	.align		4
.L_409:
        /*099c*/ 	.byte	0x04, 0x11
        /*099e*/ 	.short	(.L_411 - .L_410)
	.align		4
.L_410:
        /*09a0*/ 	.word	index@(tvmgen_default_fused_transpose_split_kernel_6)
        /*09a4*/ 	.word	0x00000000


	//----- nvinfo : EIATTR_REGCOUNT
	.align		4
.L_411:
        /*09a8*/ 	.byte	0x04, 0x2f
        /*09aa*/ 	.short	(.L_413 - .L_412)
	.align		4
.L_412:
        /*09ac*/ 	.word	index@(tvmgen_default_fused_squeeze_concatenate_21_kernel)
        /*09b0*/ 	.word	0x00000008


	//----- nvinfo : EIATTR_FRAME_SIZE
	.align		4
.L_413:
        /*09b4*/ 	.byte	0x04, 0x11
        /*09b6*/ 	.short	(.L_415 - .L_414)
	.align		4
.L_414:
        /*09b8*/ 	.word	index@(tvmgen_default_fused_squeeze_concatenate_21_kernel)
        /*09bc*/ 	.word	0x00000000


	//----- nvinfo : EIATTR_REGCOUNT
	.align		4
.L_415:
        /*09c0*/ 	.byte	0x04, 0x2f
        /*09c2*/ 	.short	(.L_417 - .L_416)
	.align		4
.L_416:
        /*09c4*/ 	.word	index@(tvmgen_default_fused_transpose_split_kernel_17)
        /*09c8*/ 	.word	0x00000008


	//----- nvinfo : EIATTR_FRAME_SIZE
	.align		4
.L_417:
        /*09cc*/ 	.byte	0x04, 0x11
        /*09ce*/ 	.short	(.L_419 - .L_418)
	.align		4
.L_418:
        /*09d0*/ 	.word	index@(tvmgen_default_fused_transpose_split_kernel_17)
        /*09d4*/ 	.word	0x00000000


	//----- nvinfo : EIATTR_REGCOUNT
	.align		4
.L_419:
        /*09d8*/ 	.byte	0x04, 0x2f
        /*09da*/ 	.short	(.L_421 - .L_420)
	.align		4
.L_420:
        /*09dc*/ 	.word	index@(tvmgen_default_fused_split_sigmoid_sigmoid_multiply_sigmoid_tanh_multiply_add_tanh_multiply_sta_2bcd01aae566f75b__kernel_1)
        /*09e0*/ 	.word	0x00000008


	//----- nvinfo : EIATTR_FRAME_SIZE
	.align		4
.L_421:
        /*09e4*/ 	.byte	0x04, 0x11
        /*09e6*/ 	.short	(.L_423 - .L_422)
	.align		4
.L_422:
        /*09e8*/ 	.word	index@(tvmgen_default_fused_split_sigmoid_sigmoid_multiply_sigmoid_tanh_multiply_add_tanh_multiply_sta_2bcd01aae566f75b__kernel_1)
        /*09ec*/ 	.word	0x00000000


	//----- nvinfo : EIATTR_REGCOUNT
	.align		4
.L_423:
        /*09f0*/ 	.byte	0x04, 0x2f
        /*09f2*/ 	.short	(.L_425 - .L_424)
	.align		4
.L_424:
        /*09f4*/ 	.word	index@(tvmgen_default_fused_squeeze_concatenate_27_kernel)
        /*09f8*/ 	.word	0x00000008


	//----- nvinfo : EIATTR_FRAME_SIZE
	.align		4
.L_425:
        /*09fc*/ 	.byte	0x04, 0x11
        /*09fe*/ 	.short	(.L_427 - .L_426)
	.align		4
.L_426:
        /*0a00*/ 	.word	index@(tvmgen_default_fused_squeeze_concatenate_27_kernel)
        /*0a04*/ 	.word	0x00000000


	//----- nvinfo : EIATTR_REGCOUNT
	.align		4
.L_427:
        /*0a08*/ 	.byte	0x04, 0x2f
        /*0a0a*/ 	.short	(.L_429 - .L_428)
	.align		4
.L_428:
        /*0a0c*/ 	.word	index@(tvmgen_default_fused_split_sigmoid_sigmoid_multiply_sigmoid_tanh_multiply_add_tanh_multiply_sta_2bcd01aae566f75b__kernel_10)
        /*0a10*/ 	.word	0x00000008


	//----- nvinfo : EIATTR_FRAME_SIZE
	.align		4
.L_429:
        /*0a14*/ 	.byte	0x04, 0x11
        /*0a16*/ 	.short	(.L_431 - .L_430)
	.align		4
.L_430:
        /*0a18*/ 	.word	index@(tvmgen_default_fused_split_sigmoid_sigmoid_multiply_sigmoid_tanh_multiply_add_tanh_multiply_sta_2bcd01aae566f75b__kernel_10)
        /*0a1c*/ 	.word	0x00000000


	//----- nvinfo : EIATTR_REGCOUNT
	.align		4
.L_431:
        /*0a20*/ 	.byte	0x04, 0x2f
        /*0a22*/ 	.short	(.L_433 - .L_432)
	.align		4
.L_432:
        /*0a24*/ 	.word	index@(tvmgen_default_fused_transpose_split_kernel_24)
        /*0a28*/ 	.word	0x00000008


	//----- nvinfo : EIATTR_FRAME_SIZE
	.align		4
.L_433:
        /*0a2c*/ 	.byte	0x04, 0x11
        /*0a2e*/ 	.short	(.L_435 - .L_434)
	.align		4
.L_434:
        /*0a30*/ 	.word	index@(tvmgen_default_fused_transpose_split_kernel_24)
        /*0a34*/ 	.word	0x00000000


	//----- nvinfo : EIATTR_REGCOUNT
	.align		4
.L_435:
        /*0a38*/ 	.byte	0x04, 0x2f
        /*0a3a*/ 	.short	(.L_437 - .L_436)
	.align		4
.L_436:
        /*0a3c*/ 	.word	index@(tvmgen_default_fused_split_sigmoid_sigmoid_multiply_sigmoid_tanh_multiply_add_tanh_multiply_sta_2bcd01aae566f75b__kernel_22)
        /*0a40*/ 	.word	0x00000008


	//----- nvinfo : EIATTR_FRAME_SIZE
	.align		4
.L_437:
        /*0a44*/ 	.byte	0x04, 0x11
        /*0a46*/ 	.short	(.L_439 - .L_438)
	.align		4
.L_438:
        /*0a48*/ 	.word	index@(tvmgen_default_fused_split_sigmoid_sigmoid_multiply_sigmoid_tanh_multiply_add_tanh_multiply_sta_2bcd01aae566f75b__kernel_22)
        /*0a4c*/ 	.word	0x00000000


	//----- nvinfo : EIATTR_REGCOUNT
	.align		4
.L_439:
        /*0a50*/ 	.byte	0x04, 0x2f
        /*0a52*/ 	.short	(.L_441 - .L_440)
	.align		4
.L_440:
        /*0a54*/ 	.word	index@(tvmgen_default_fused_transpose_split_kernel_13)
        /*0a58*/ 	.word	0x00000008


	//----- nvinfo : EIATTR_FRAME_SIZE
	.align		4
.L_441:
        /*0a5c*/ 	.byte	0x04, 0x11
        /*0a5e*/ 	.short	(.L_443 - .L_442)
	.align		4
.L_442:
        /*0a60*/ 	.word	index@(tvmgen_default_fused_transpose_split_kernel_13)
        /*0a64*/ 	.word	0x00000000


	//----- nvinfo : EIATTR_REGCOUNT
	.align		4
.L_443:
        /*0a68*/ 	.byte	0x04, 0x2f
        /*0a6a*/ 	.short	(.L_445 - .L_444)
	.align		4
.L_444:
        /*0a6c*/ 	.word	index@(tvmgen_default_fused_squeeze_concatenate_8_kernel)
        /*0a70*/ 	.word	0x00000008


	//----- nvinfo : EIATTR_FRAME_SIZE
	.align		4
.L_445:
        /*0a74*/ 	.byte	0x04, 0x11
        /*0a76*/ 	.short	(.L_447 - .L_446)
	.align		4
.L_446:
        /*0a78*/ 	.word	index@(tvmgen_default_fused_squeeze_concatenate_8_kernel)
        /*0a7c*/ 	.word	0x00000000


	//----- nvinfo : EIATTR_REGCOUNT
	.align		4
.L_447:
        /*0a80*/ 	.byte	0x04, 0x2f
        /*0a82*/ 	.short	(.L_449 - .L_448)
	.align		4
.L_448:
        /*0a84*/ 	.word	index@(tvmgen_default_fused_split_kernel)
        /*0a88*/ 	.word	0x00000008


	//----- nvinfo : EIATTR_FRAME_SIZE
	.align		4
.L_449:
        /*0a8c*/ 	.byte	0x04, 0x11
        /*0a8e*/ 	.short	(.L_451 - .L_450)
	.align		4
.L_450:
        /*0a90*/ 	.word	index@(tvmgen_default_fused_split_kernel)
        /*0a94*/ 	.word	0x00000000


	//----- nvinfo : EIATTR_REGCOUNT
	.align		4
.L_451:
        /*0a98*/ 	.byte	0x04, 0x2f
        /*0a9a*/ 	.short	(.L_453 - .L_452)
	.align		4
.L_452:
        /*0a9c*/ 	.word	index@(tvmgen_default_fused_transpose_split_kernel_26)
        /*0aa0*/ 	.word	0x00000008


	//----- nvinfo : EIATTR_FRAME_SIZE
	.align		4
.L_453:
        /*0aa4*/ 	.byte	0x04, 0x11
        /*0aa6*/ 	.short	(.L_455 - .L_454)
	.align		4
.L_454:
        /*0aa8*/ 	.word	index@(tvmgen_default_fused_transpose_split_kernel_26)
        /*0aac*/ 	.word	0x00000000


	//----- nvinfo : EIATTR_REGCOUNT
	.align		4
.L_455:
        /*0ab0*/ 	.byte	0x04, 0x2f
        /*0ab2*/ 	.short	(.L_457 - .L_456)
	.align		4
.L_456:
        /*0ab4*/ 	.word	index@(tvmgen_default_fused_squeeze_concatenate_44_kernel)
        /*0ab8*/ 	.word	0x00000008


	//----- nvinfo : EIATTR_FRAME_SIZE
	.align		4
.L_457:
        /*0abc*/ 	.byte	0x04, 0x11
        /*0abe*/ 	.short	(.L_459 - .L_458)
	.align		4
.L_458:
        /*0ac0*/ 	.word	index@(tvmgen_default_fused_squeeze_concatenate_44_kernel)
        /*0ac4*/ 	.word	0x00000000


	//----- nvinfo : EIATTR_REGCOUNT
	.align		4
.L_459:
        /*0ac8*/ 	.byte	0x04, 0x2f
        /*0aca*/ 	.short	(.L_461 - .L_460)
	.align		4
.L_460:
        /*0acc*/ 	.word	index@(tvmgen_default_fused_squeeze_concatenate_25_kernel)
        /*0ad0*/ 	.word	0x00000008


	//----- nvinfo : EIATTR_FRAME_SIZE
	.align		4
.L_461:
        /*0ad4*/ 	.byte	0x04, 0x11
        /*0ad6*/ 	.short	(.L_463 - .L_462)
	.align		4
.L_462:
        /*0ad8*/ 	.word	index@(tvmgen_default_fused_squeeze_concatenate_25_kernel)
        /*0adc*/ 	.word	0x00000000


	//----- nvinfo : EIATTR_REGCOUNT
	.align		4
.L_463:
        /*0ae0*/ 	.byte	0x04, 0x2f
        /*0ae2*/ 	.short	(.L_465 - .L_464)
	.align		4
.L_464:
        /*0ae4*/ 	.word	index@(tvmgen_default_fused_squeeze_concatenate_39_kernel)
        /*0ae8*/ 	.word	0x00000008


	//----- nvinfo : EIATTR_FRAME_SIZE
	.align		4
.L_465:
        /*0aec*/ 	.byte	0x04, 0x11
        /*0aee*/ 	.short	(.L_467 - .L_466)
	.align		4
.L_466:
        /*0af0*/ 	.word	index@(tvmgen_default_fused_squeeze_concatenate_39_kernel)
        /*0af4*/ 	.word	0x00000000


	//----- nvinfo : EIATTR_REGCOUNT
	.align		4
.L_467:
        /*0af8*/ 	.byte	0x04, 0x2f
        /*0afa*/ 	.short	(.L_469 - .L_468)
	.align		4
.L_468:
        /*0afc*/ 	.word	index@(tvmgen_default_fused_transpose_split_kernel_22)
        /*0b00*/ 	.word	0x00000008


	//----- nvinfo : EIATTR_FRAME_SIZE
	.align		4
.L_469:
        /*0b04*/ 	.byte	0x04, 0x11
        /*0b06*/ 	.short	(.L_471 - .L_470)
	.align		4
.L_470:
        /*0b08*/ 	.word	index@(tvmgen_default_fused_transpose_split_kernel_22)
        /*0b0c*/ 	.word	0x00000000


	//----- nvinfo : EIATTR_REGCOUNT
	.align		4
.L_471:
        /*0b10*/ 	.byte	0x04, 0x2f
        /*0b12*/ 	.short	(.L_473 - .L_472)
	.align		4
.L_472:
        /*0b14*/ 	.word	index@(tvmgen_default_fused_split_sigmoid_sigmoid_multiply_sigmoid_tanh_multiply_add_tanh_multiply_sta_2bcd01aae566f75b__kernel_7)
        /*0b18*/ 	.word	0x00000008


	//----- nvinfo : EIATTR_FRAME_SIZE
	.align		4
.L_473:
        /*0b1c*/ 	.byte	0x04, 0x11
        /*0b1e*/ 	.short	(.L_475 - .L_474)
	.align		4
.L_474:
        /*0b20*/ 	.word	index@(tvmgen_default_fused_split_sigmoid_sigmoid_multiply_sigmoid_tanh_multiply_add_tanh_multiply_sta_2bcd01aae566f75b__kernel_7)
        /*0b24*/ 	.word	0x00000000


	//----- nvinfo : EIATTR_REGCOUNT
	.align		4
.L_475:
        /*0b28*/ 	.byte	0x04, 0x2f
        /*0b2a*/ 	.short	(.L_477 - .L_476)
	.align		4
.L_476:
        /*0b2c*/ 	.word	index@(tvmgen_default_fused_squeeze_concatenate_14_kernel)
        /*0b30*/ 	.word	0x00000008


	//----- nvinfo : EIATTR_FRAME_SIZE
	.align		4
.L_477:
        /*0b34*/ 	.byte	0x04, 0x11
        /*0b36*/ 	.short	(.L_479 - .L_478)
	.align		4
.L_478:
        /*0b38*/ 	.word	index@(tvmgen_default_fused_squeeze_concatenate_14_kernel)
        /*0b3c*/ 	.word	0x00000000


	//----- nvinfo : EIATTR_REGCOUNT
	.align		4
.L_479:
        /*0b40*/ 	.byte	0x04, 0x2f
        /*0b42*/ 	.short	(.L_481 - .L_480)
	.align		4
.L_480:
        /*0b44*/ 	.word	index@(tvmgen_default_fused_split_sigmoid_sigmoid_multiply_sigmoid_tanh_multiply_add_tanh_multiply_sta_2bcd01aae566f75b__kernel)
        /*0b48*/ 	.word	0x00000008


	//----- nvinfo : EIATTR_FRAME_SIZE
	.align		4
.L_481:
        /*0b4c*/ 	.byte	0x04, 0x11
        /*0b4e*/ 	.short	(.L_483 - .L_482)
	.align		4
.L_482:
        /*0b50*/ 	.word	index@(tvmgen_default_fused_split_sigmoid_sigmoid_multiply_sigmoid_tanh_multiply_add_tanh_multiply_sta_2bcd01aae566f75b__kernel)
        /*0b54*/ 	.word	0x00000000


	//----- nvinfo : EIATTR_REGCOUNT
	.align		4
.L_483:
        /*0b58*/ 	.byte	0x04, 0x2f
        /*0b5a*/ 	.short	(.L_485 - .L_484)
	.align		4
.L_484:
        /*0b5c*/ 	.word	index@(tvmgen_default_fused_squeeze_concatenate_51_kernel)
        /*0b60*/ 	.word	0x00000008


	//----- nvinfo : EIATTR_FRAME_SIZE
	.align		4
.L_485:
        /*0b64*/ 	.byte	0x04, 0x11
        /*0b66*/ 	.short	(.L_487 - .L_486)
	.align		4
.L_486:
        /*0b68*/ 	.word	index@(tvmgen_default_fused_squeeze_concatenate_51_kernel)
        /*0b6c*/ 	.word	0x00000000


	//----- nvinfo : EIATTR_REGCOUNT
	.align		4
.L_487:
        /*0b70*/ 	.byte	0x04, 0x2f
        /*0b72*/ 	.short	(.L_489 - .L_488)
	.align		4
.L_488:
        /*0b74*/ 	.word	index@(tvmgen_default_fused_split_sigmoid_sigmoid_multiply_sigmoid_tanh_multiply_add_tanh_multiply_sta_2bcd01aae566f75b__kernel_14)
        /*0b78*/ 	.word	0x00000008


	//----- nvinfo : EIATTR_FRAME_SIZE
	.align		4
.L_489:
        /*0b7c*/ 	.byte	0x04, 0x11
        /*0b7e*/ 	.short	(.L_491 - .L_490)
	.align		4
.L_490:
        /*0b80*/ 	.word	index@(tvmgen_default_fused_split_sigmoid_sigmoid_multiply_sigmoid_tanh_multiply_add_tanh_multiply_sta_2bcd01aae566f75b__kernel_14)
        /*0b84*/ 	.word	0x00000000


	//----- nvinfo : EIATTR_REGCOUNT
	.align		4
.L_491:
        /*0b88*/ 	.byte	0x04, 0x2f
        /*0b8a*/ 	.short	(.L_493 - .L_492)
	.align		4
.L_492:
        /*0b8c*/ 	.word	index@(tvmgen_default_fused_split_sigmoid_sigmoid_multiply_sigmoid_tanh_multiply_add_tanh_multiply_sta_2bcd01aae566f75b__kernel_26)
        /*0b90*/ 	.word	0x00000008


	//----- nvinfo : EIATTR_FRAME_SIZE
	.align		4
.L_493:
        /*0b94*/ 	.byte	0x04, 0x11
        /*0b96*/ 	.short	(.L_495 - .L_494)
	.align		4
.L_494:
        /*0b98*/ 	.word	index@(tvmgen_default_fused_split_sigmoid_sigmoid_multiply_sigmoid_tanh_multiply_add_tanh_multiply_sta_2bcd01aae566f75b__kernel_26)
        /*0b9c*/ 	.word	0x00000000


	//----- nvinfo : EIATTR_MIN_STACK_SIZE
	.align		4
.L_495:
        /*0ba0*/ 	.byte	0x04, 0x12
        /*0ba2*/ 	.short	(.L_497 - .L_496)
	.align		4
.L_496:
        /*0ba4*/ 	.word	index@(tvmgen_default_fused_split_sigmoid_sigmoid_multiply_sigmoid_tanh_multiply_add_tanh_multiply_sta_2bcd01aae566f75b__kernel_26)
        /*0ba8*/ 	.word	0x00000000


	//----- nvinfo : EIATTR_MIN_STACK_SIZE
	.align		4
.L_497:
        /*0bac*/ 	.byte	0x04, 0x12
        /*0bae*/ 	.short	(.L_499 - .L_498)
	.align		4
.L_498:
        /*0bb0*/ 	.word	index@(tvmgen_default_fused_split_sigmoid_sigmoid_multiply_sigmoid_tanh_multiply_add_tanh_multiply_sta_2bcd01aae566f75b__kernel_14)
        /*0bb4*/ 	.word	0x00000000


	//----- nvinfo : EIATTR_MIN_STACK_SIZE
	.align		4
.L_499:
        /*0bb8*/ 	.byte	0x04, 0x12
        /*0bba*/ 	.short	(.L_501 - .L_500)
	.align		4
.L_500:
        /*0bbc*/ 	.word	index@(tvmgen_default_fused_squeeze_concatenate_51_kernel)
        /*0bc0*/ 	.word	0x00000000


	//----- nvinfo : EIATTR_MIN_STACK_SIZE
	.align		4
.L_501:
        /*0bc4*/ 	.byte	0x04, 0x12
        /*0bc6*/ 	.short	(.L_503 - .L_502)
	.align		4
.L_502:
        /*0bc8*/ 	.word	index@(tvmgen_default_fused_split_sigmoid_sigmoid_multiply_sigmoid_tanh_multiply_add_tanh_multiply_sta_2bcd01aae566f75b__kernel)
        /*0bcc*/ 	.word	0x00000000


	//----- nvinfo : EIATTR_MIN_STACK_SIZE
	.align		4
.L_503:
        /*0bd0*/ 	.byte	0x04, 0x12
        /*0bd2*/ 	.short	(.L_505 - .L_504)
	.align		4
.L_504:
        /*0bd4*/ 	.word	index@(tvmgen_default_fused_squeeze_concatenate_14_kernel)
        /*0bd8*/ 	.word	0x00000000


	//----- nvinfo : EIATTR_MIN_STACK_SIZE
	.align		4
.L_505:
        /*0bdc*/ 	.byte	0x04, 0x12
        /*0bde*/ 	.short	(.L_507 - .L_506)
	.align		4
.L_506:
        /*0be0*/ 	.word	index@(tvmgen_default_fused_split_sigmoid_sigmoid_multiply_sigmoid_tanh_multiply_add_tanh_multiply_sta_2bcd01aae566f75b__kernel_7)
        /*0be4*/ 	.word	0x00000000


	//----- nvinfo : EIATTR_MIN_STACK_SIZE
	.align		4
.L_507:
        /*0be8*/ 	.byte	0x04, 0x12
        /*0bea*/ 	.short	(.L_509 - .L_508)
	.align		4
.L_508:
        /*0bec*/ 	.word	index@(tvmgen_default_fused_transpose_split_kernel_22)
        /*0bf0*/ 	.word	0x00000000


	//----- nvinfo : EIATTR_MIN_STACK_SIZE
	.align		4
.L_509:
        /*0bf4*/ 	.byte	0x04, 0x12
        /*0bf6*/ 	.short	(.L_511 - .L_510)
	.align		4
.L_510:
        /*0bf8*/ 	.word	index@(tvmgen_default_fused_squeeze_concatenate_39_kernel)
        /*0bfc*/ 	.word	0x00000000


	//----- nvinfo : EIATTR_MIN_STACK_SIZE
	.align		4
.L_511:
        /*0c00*/ 	.byte	0x04, 0x12
        /*0c02*/ 	.short	(.L_513 - .L_512)
	.align		4
.L_512:
        /*0c04*/ 	.word	index@(tvmgen_default_fused_squeeze_concatenate_25_kernel)
        /*0c08*/ 	.word	0x00000000


	//----- nvinfo : EIATTR_MIN_STACK_SIZE
	.align		4
.L_513:
        /*0c0c*/ 	.byte	0x04, 0x12
        /*0c0e*/ 	.short	(.L_515 - .L_514)
	.align		4
.L_514:
        /*0c10*/ 	.word	index@(tvmgen_default_fused_squeeze_concatenate_44_kernel)
        /*0c14*/ 	.word	0x00000000


	//----- nvinfo : EIATTR_MIN_STACK_SIZE
	.align		4
.L_515:
        /*0c18*/ 	.byte	0x04, 0x12
        /*0c1a*/ 	.short	(.L_517 - .L_516)
	.align		4
.L_516:
        /*0c1c*/ 	.word	index@(tvmgen_default_fused_transpose_split_kernel_26)
        /*0c20*/ 	.word	0x00000000


	//----- nvinfo : EIATTR_MIN_STACK_SIZE
	.align		4
.L_517:
        /*0c24*/ 	.byte	0x04, 0x12
        /*0c26*/ 	.short	(.L_519 - .L_518)
	.align		4
.L_518:
        /*0c28*/ 	.word	index@(tvmgen_default_fused_split_kernel)
        /*0c2c*/ 	.word	0x00000000


	//----- nvinfo : EIATTR_MIN_STACK_SIZE
	.align		4
.L_519:
        /*0c30*/ 	.byte	0x04, 0x12
        /*0c32*/ 	.short	(.L_521 - .L_520)
	.align		4
.L_520:
        /*0c34*/ 	.word	index@(tvmgen_default_fused_squeeze_concatenate_8_kernel)
        /*0c38*/ 	.word	0x00000000


	//----- nvinfo : EIATTR_MIN_STACK_SIZE
	.align		4
.L_521:
        /*0c3c*/ 	.byte	0x04, 0x12
        /*0c3e*/ 	.short	(.L_523 - .L_522)
	.align		4
.L_522:
        /*0c40*/ 	.word	index@(tvmgen_default_fused_transpose_split_kernel_13)
        /*0c44*/ 	.word	0x00000000


	//----- nvinfo : EIATTR_MIN_STACK_SIZE
	.align		4
.L_523:
        /*0c48*/ 	.byte	0x04, 0x12
        /*0c4a*/ 	.short	(.L_525 - .L_524)
	.align		4
.L_524:
        /*0c4c*/ 	.word	index@(tvmgen_default_fused_split_sigmoid_sigmoid_multiply_sigmoid_tanh_multiply_add_tanh_multiply_sta_2bcd01aae566f75b__kernel_22)
        /*0c50*/ 	.word	0x00000000


	//----- nvinfo : EIATTR_MIN_STACK_SIZE
	.align		4
.L_525:
        /*0c54*/ 	.byte	0x04, 0x12
        /*0c56*/ 	.short	(.L_527 - .L_526)
	.align		4
.L_526:
        /*0c58*/ 	.word	index@(tvmgen_default_fused_transpose_split_kernel_24)
        /*0c5c*/ 	.word	0x00000000


	//----- nvinfo : EIATTR_MIN_STACK_SIZE
	.align		4
.L_527:
        /*0c60*/ 	.byte	0x04, 0x12
        /*0c62*/ 	.short	(.L_529 - .L_528)
	.align		4
.L_528:
        /*0c64*/ 	.word	index@(tvmgen_default_fused_split_sigmoid_sigmoid_multiply_sigmoid_tanh_multiply_add_tanh_multiply_sta_2bcd01aae566f75b__kernel_10)
        /*0c68*/ 	.word	0x00000000


	//----- nvinfo : EIATTR_MIN_STACK_SIZE
	.align		4
.L_529:
        /*0c6c*/ 	.byte	0x04, 0x12
        /*0c6e*/ 	.short	(.L_531 - .L_530)
	.align		4
.L_530:
        /*0c70*/ 	.word	index@(tvmgen_default_fused_squeeze_concatenate_27_kernel)
        /*0c74*/ 	.word	0x00000000


	//----- nvinfo : EIATTR_MIN_STACK_SIZE
	.align		4
.L_531:
        /*0c78*/ 	.byte	0x04, 0x12
        /*0c7a*/ 	.short	(.L_533 - .L_532)
	.align		4
.L_532:
        /*0c7c*/ 	.word	index@(tvmgen_default_fused_split_sigmoid_sigmoid_multiply_sigmoid_tanh_multiply_add_tanh_multiply_sta_2bcd01aae566f75b__kernel_1)
        /*0c80*/ 	.word	0x00000000


	//----- nvinfo : EIATTR_MIN_STACK_SIZE
	.align		4
.L_533:
        /*0c84*/ 	.byte	0x04, 0x12
        /*0c86*/ 	.short	(.L_535 - .L_534)
	.align		4
.L_534:
        /*0c88*/ 	.word	index@(tvmgen_default_fused_transpose_split_kernel_17)
        /*0c8c*/ 	.word	0x00000000


	//----- nvinfo : EIATTR_MIN_STACK_SIZE
	.align		4
.L_535:
        /*0c90*/ 	.byte	0x04, 0x12
        /*0c92*/ 	.short	(.L_537 - .L_536)
	.align		4
.L_536:
        /*0c94*/ 	.word	index@(tvmgen_default_fused_squeeze_concatenate_21_kernel)
        /*0c98*/ 	.word	0x00000000


	//----- nvinfo : EIATTR_MIN_STACK_SIZE
	.align		4
.L_537:
        /*0c9c*/ 	.byte	0x04, 0x12
        /*0c9e*/ 	.short	(.L_539 - .L_538)
	.align		4
.L_538:
        /*0ca0*/ 	.word	index@(tvmgen_default_fused_transpose_split_kernel_6)
        /*0ca4*/ 	.word	0x00000000


	//----- nvinfo : EIATTR_MIN_STACK_SIZE
	.align		4
.L_539:
        /*0ca8*/ 	.byte	0x04, 0x12
        /*0caa*/ 	.short	(.L_541 - .L_540)
	.align		4
.L_540:
        /*0cac*/ 	.word	index@(tvmgen_default_fused_squeeze_concatenate_4_kernel)
        /*0cb0*/ 	.word	0x00000000


	//----- nvinfo : EIATTR_MIN_STACK_SIZE
	.align		4
.L_541:
        /*0cb4*/ 	.byte	0x04, 0x12
        /*0cb6*/ 	.short	(.L_543 - .L_542)
	.align		4
.L_542:
        /*0cb8*/ 	.word	index@(tvmgen_default_fused_squeeze_concatenate_45_kernel)
        /*0cbc*/ 	.word	0x00000000


	//----- nvinfo : EIATTR_MIN_STACK_SIZE
	.align		4
.L_543:
        /*0cc0*/ 	.byte	0x04, 0x12
        /*0cc2*/ 	.short	(.L_545 - .L_544)
	.align		4
.L_544:
        /*0cc4*/ 	.word	index@(tvmgen_default_fused_split_sigmoid_sigmoid_multiply_sigmoid_tanh_multiply_add_tanh_multiply_sta_2bcd01aae566f75b__kernel_24)
        /*0cc8*/ 	.word	0x00000000


	//----- nvinfo : EIATTR_MIN_STACK_SIZE
	.align		4
.L_545:
        /*0ccc*/ 	.byte	0x04, 0x12
        /*0cce*/ 	.short	(.L_547 - .L_546)
	.align		4
.L_546:
        /*0cd0*/ 	.word	index@(tvmgen_default_fused_transpose_split_kernel)
        /*0cd4*/ 	.word	0x00000000


	//----- nvinfo : EIATTR_MIN_STACK_SIZE
	.align		4
.L_547:
        /*0cd8*/ 	.byte	0x04, 0x12
        /*0cda*/ 	.short	(.L_549 - .L_548)
	.align		4
.L_548:
        /*0cdc*/ 	.word	index@(tvmgen_default_fused_split_sigmoid_sigmoid_multiply_sigmoid_tanh_multiply_add_tanh_multiply_sta_2bcd01aae566f75b__kernel_15)
        /*0ce0*/ 	.word	0x00000000


	//----- nvinfo : EIATTR_MIN_STACK_SIZE
	.align		4
.L_549:
        /*0ce4*/ 	.byte	0x04, 0x12
        /*0ce6*/ 	.short	(.L_551 - .L_550)
	.align		4
.L_550:
        /*0ce8*/ 	.word	index@(tvmgen_default_fused_transpose_split_kernel_15)
        /*0cec*/ 	.word	0x00000000


	//----- nvinfo : EIATTR_MIN_STACK_SIZE
	.align		4
.L_551:
        /*0cf0*/ 	.byte	0x04, 0x12
        /*0cf2*/ 	.short	(.L_553 - .L_552)
	.align		4
.L_552:
        /*0cf4*/ 	.word	index@(tvmgen_default_fused_squeeze_concatenate_30_kernel)
        /*0cf8*/ 	.word	0x00000000


	//----- nvinfo : EIATTR_MIN_STACK_SIZE
	.align		4
.L_553:
        /*0cfc*/ 	.byte	0x04, 0x12
        /*0cfe*/ 	.short	(.L_555 - .L_554)
	.align		4
.L_554:
        /*0d00*/ 	.word	index@(tvmgen_default_fused_split_kernel_2)
        /*0d04*/ 	.word	0x00000000


	//----- nvinfo : EIATTR_MIN_STACK_SIZE
	.align		4
.L_555:
        /*0d08*/ 	.byte	0x04, 0x12
        /*0d0a*/ 	.short	(.L_557 - .L_556)
	.align		4
.L_556:
        /*0d0c*/ 	.word	index@(tvmgen_default_fused_split_sigmoid_sigmoid_multiply_sigmoid_tanh_multiply_add_tanh_multiply_sta_2bcd01aae566f75b__kernel_11)
        /*0d10*/ 	.word	0x00000000


	//----- nvinfo : EIATTR_MIN_STACK_SIZE
	.align		4
.L_557:
        /*0d14*/ 	.byte	0x04, 0x12
        /*0d16*/ 	.short	(.L_559 - .L_558)
	.align		4
.L_558:
        /*0d18*/ 	.word	index@(tvmgen_default_fused_squeeze_concatenate_34_kernel)
        /*0d1c*/ 	.word	0x00000000


	//----- nvinfo : EIATTR_MIN_STACK_SIZE
	.align		4
.L_559:
        /*0d20*/ 	.byte	0x04, 0x12
        /*0d22*/ 	.short	(.L_561 - .L_560)
	.align		4
.L_560:
        /*0d24*/ 	.word	index@(tvmgen_default_fused_squeeze_concatenate_9_kernel)
        /*0d28*/ 	.word	0x00000000


	//----- nvinfo : EIATTR_MIN_STACK_SIZE
	.align		4
.L_561:
        /*0d2c*/ 	.byte	0x04, 0x12
        /*0d2e*/ 	.short	(.L_563 - .L_562)
	.align		4
.L_562:
        /*0d30*/ 	.word	index@(tvmgen_default_fused_squeeze_concatenate_52_kernel)
        /*0d34*/ 	.word	0x00000000


	//----- nvinfo : EIATTR_MIN_STACK_SIZE
	.align		4
.L_563:
        /*0d38*/ 	.byte	0x04, 0x12
        /*0d3a*/ 	.short	(.L_565 - .L_564)
	.align		4
.L_564:
        /*0d3c*/ 	.word	index@(tvmgen_default_fused_squeeze_concatenate_50_kernel)
        /*0d40*/ 	.word	0x00000000


	//----- nvinfo : EIATTR_MIN_STACK_SIZE
	.align		4
.L_565:
        /*0d44*/ 	.byte	0x04, 0x12
        /*0d46*/ 	.short	(.L_567 - .L_566)
	.align		4
.L_566:
        /*0d48*/ 	.word	index@(tvmgen_default_fused_transpose_split_kernel_3)
        /*0d4c*/ 	.word	0x00000000


	//----- nvinfo : EIATTR_MIN_STACK_SIZE
	.align		4
.L_567:
        /*0d50*/ 	.byte	0x04, 0x12
        /*0d52*/ 	.short	(.L_569 - .L_568)
	.align		4
.L_568:
        /*0d54*/ 	.word	index@(tvmgen_default_fused_transpose_split_kernel_10)
        /*0d58*/ 	.word	0x00000000


	//----- nvinfo : EIATTR_MIN_STACK_SIZE
	.align		4
.L_569:
        /*0d5c*/ 	.byte	0x04, 0x12
        /*0d5e*/ 	.short	(.L_571 - .L_570)
	.align		4
.L_570:
        /*0d60*/ 	.word	index@(tvmgen_default_fused_transpose_split_kernel_2)
        /*0d64*/ 	.word	0x00000000


	//----- nvinfo : EIATTR_MIN_STACK_SIZE
	.align		4
.L_571:
        /*0d68*/ 	.byte	0x04, 0x12
        /*0d6a*/ 	.short	(.L_573 - .L_572)
	.align		4
.L_572:
        /*0d6c*/ 	.word	index@(tvmgen_default_fused_transpose_split_kernel_18)
        /*0d70*/ 	.word	0x00000000


	//----- nvinfo : EIATTR_MIN_STACK_SIZE
	.align		4
.L_573:
        /*0d74*/ 	.byte	0x04, 0x12
        /*0d76*/ 	.short	(.L_575 - .L_574)
	.align		4
.L_574:
        /*0d78*/ 	.word	index@(tvmgen_default_fused_squeeze_concatenate_54_kernel)
        /*0d7c*/ 	.word	0x00000000


	//----- nvinfo : EIATTR_MIN_STACK_SIZE
	.align		4
.L_575:
        /*0d80*/ 	.byte	0x04, 0x12
        /*0d82*/ 	.short	(.L_577 - .L_576)
	.align		4
.L_576:
        /*0d84*/ 	.word	index@(tvmgen_default_fused_squeeze_concatenate_19_kernel)
        /*0d88*/ 	.word	0x00000000


	//----- nvinfo : EIATTR_MIN_STACK_SIZE
	.align		4
.L_577:
        /*0d8c*/ 	.byte	0x04, 0x12
        /*0d8e*/ 	.short	(.L_579 - .L_578)
	.align		4
.L_578:
        /*0d90*/ 	.word	index@(tvmgen_default_fused_split_sigmoid_sigmoid_multiply_sigmoid_tanh_multiply_add_tanh_multiply_sta_2bcd01aae566f75b__kernel_23)
        /*0d94*/ 	.word	0x00000000


	//----- nvinfo : EIATTR_MIN_STACK_SIZE
	.align		4
.L_579:
        /*0d98*/ 	.byte	0x04, 0x12
        /*0d9a*/ 	.short	(.L_581 - .L_580)
	.align		4
.L_580:
        /*0d9c*/ 	.word	index@(tvmgen_default_fused_squeeze_concatenate_13_kernel)
        /*0da0*/ 	.word	0x00000000


	//----- nvinfo : EIATTR_MIN_STACK_SIZE
	.align		4
.L_581:
        /*0da4*/ 	.byte	0x04, 0x12
        /*0da6*/ 	.short	(.L_583 - .L_582)
	.align		4
.L_582:
        /*0da8*/ 	.word	index@(tvmgen_default_fused_squeeze_concatenate_32_kernel)
        /*0dac*/ 	.word	0x00000000


	//----- nvinfo : EIATTR_MIN_STACK_SIZE
	.align		4
.L_583:
        /*0db0*/ 	.byte	0x04, 0x12
        /*0db2*/ 	.short	(.L_585 - .L_584)
	.align		4
.L_584:
        /*0db4*/ 	.word	index@(tvmgen_default_fused_squeeze_concatenate_15_kernel)
        /*0db8*/ 	.word	0x00000000


	//----- nvinfo : EIATTR_MIN_STACK_SIZE
	.align		4
.L_585:
        /*0dbc*/ 	.byte	0x04, 0x12
        /*0dbe*/ 	.short	(.L_587 - .L_586)
	.align		4
.L_586:
        /*0dc0*/ 	.word	index@(tvmgen_default_fused_split_sigmoid_sigmoid_multiply_sigmoid_tanh_multiply_add_tanh_multiply_sta_2bcd01aae566f75b__kernel_25)
        /*0dc4*/ 	.word	0x00000000


	//----- nvinfo : EIATTR_MIN_STACK_SIZE
	.align		4
.L_587:
        /*0dc8*/ 	.byte	0x04, 0x12
        /*0dca*/ 	.short	(.L_589 - .L_588)
	.align		4
.L_588:
        /*0dcc*/ 	.word	index@(tvmgen_default_fused_split_sigmoid_sigmoid_multiply_sigmoid_tanh_multiply_add_tanh_multiply_sta_2bcd01aae566f75b__kernel_20)
        /*0dd0*/ 	.word	0x00000000


	//----- nvinfo : EIATTR_MIN_STACK_SIZE
	.align		4
.L_589:
        /*0dd4*/ 	.byte	0x04, 0x12
        /*0dd6*/ 	.short	(.L_591 - .L_590)
	.align		4
.L_590:
        /*0dd8*/ 	.word	index@(tvmgen_default_fused_squeeze_concatenate_37_kernel)
        /*0ddc*/ 	.word	0x00000000


	//----- nvinfo : EIATTR_MIN_STACK_SIZE
	.align		4
.L_591:
        /*0de0*/ 	.byte	0x04, 0x12
        /*0de2*/ 	.short	(.L_593 - .L_592)
	.align		4
.L_592:
        /*0de4*/ 	.word	index@(tvmgen_default_fused_squeeze_concatenate_31_kernel)
        /*0de8*/ 	.word	0x00000000


	//----- nvinfo : EIATTR_MIN_STACK_SIZE
	.align		4
.L_593:
        /*0dec*/ 	.byte	0x04, 0x12
        /*0dee*/ 	.short	(.L_595 - .L_594)
	.align		4
.L_594:
        /*0df0*/ 	.word	index@(tvmgen_default_fused_squeeze_concatenate_3_kernel)
        /*0df4*/ 	.word	0x00000000


	//----- nvinfo : EIATTR_MIN_STACK_SIZE
	.align		4
.L_595:
        /*0df8*/ 	.byte	0x04, 0x12
        /*0dfa*/ 	.short	(.L_597 - .L_596)
	.align		4
.L_596:
        /*0dfc*/ 	.word	index@(tvmgen_default_fused_squeeze_concatenate_20_kernel)
        /*0e00*/ 	.word	0x00000000


	//----- nvinfo : EIATTR_MIN_STACK_SIZE
	.align		4
.L_597:
        /*0e04*/ 	.byte	0x04, 0x12
        /*0e06*/ 	.short	(.L_599 - .L_598)
	.align		4
.L_598:
        /*0e08*/ 	.word	index@(tvmgen_default_fused_split_sigmoid_sigmoid_multiply_sigmoid_tanh_multiply_add_tanh_multiply_sta_4e0306112785fa15__kernel)
        /*0e0c*/ 	.word	0x00000000


	//----- nvinfo : EIATTR_MIN_STACK_SIZE
	.align		4
.L_599:
        /*0e10*/ 	.byte	0x04, 0x12
        /*0e12*/ 	.short	(.L_601 - .L_600)
	.align		4
.L_600:
        /*0e14*/ 	.word	index@(tvmgen_default_fused_split_sigmoid_sigmoid_multiply_sigmoid_tanh_multiply_add_tanh_multiply_sta_2bcd01aae566f75b__kernel_8)
        /*0e18*/ 	.word	0x00000000


	//----- nvinfo : EIATTR_MIN_STACK_SIZE
	.align		4
.L_601:
        /*0e1c*/ 	.byte	0x04, 0x12
        /*0e1e*/ 	.short	(.L_603 - .L_602)
	.align		4
.L_602:
        /*0e20*/ 	.word	index@(tvmgen_default_fused_squeeze_concatenate_12_kernel)
        /*0e24*/ 	.word	0x00000000


	//----- nvinfo : EIATTR_MIN_STACK_SIZE
	.align		4
.L_603:
        /*0e28*/ 	.byte	0x04, 0x12
        /*0e2a*/ 	.short	(.L_605 - .L_604)
	.align		4
.L_604:
        /*0e2c*/ 	.word	index@(tvmgen_default_fused_squeeze_concatenate_47_kernel)
        /*0e30*/ 	.word	0x00000000


	//----- nvinfo : EIATTR_MIN_STACK_SIZE
	.align		4
.L_605:
        /*0e34*/ 	.byte	0x04, 0x12
        /*0e36*/ 	.short	(.L_607 - .L_606)
	.align		4
.L_606:
        /*0e38*/ 	.word	index@(tvmgen_default_fused_nn_dense_add_2_kernel)
        /*0e3c*/ 	.word	0x00000000


	//----- nvinfo : EIATTR_MIN_STACK_SIZE
	.align		4
.L_607:
        /*0e40*/ 	.byte	0x04, 0x12
        /*0e42*/ 	.short	(.L_609 - .L_608)
	.align		4
.L_608:
        /*0e44*/ 	.word	index@(tvmgen_default_fused_squeeze_concatenate_41_kernel)
        /*0e48*/ 	.word	0x00000000


	//----- nvinfo : EIATTR_MIN_STACK_SIZE
	.align		4
.L_609:
        /*0e4c*/ 	.byte	0x04, 0x12
        /*0e4e*/ 	.short	(.L_611 - .L_610)
	.align		4
.L_610:
        /*0e50*/ 	.word	index@(tvmgen_default_fused_squeeze_concatenate_40_kernel)
        /*0e54*/ 	.word	0x00000000


	//----- nvinfo : EIATTR_MIN_STACK_SIZE
	.align		4
.L_611:
        /*0e58*/ 	.byte	0x04, 0x12
        /*0e5a*/ 	.short	(.L_613 - .L_612)
	.align		4
.L_612:
        /*0e5c*/ 	.word	index@(tvmgen_default_fused_transpose_split_kernel_8)
        /*0e60*/ 	.word	0x00000000


	//----- nvinfo : EIATTR_MIN_STACK_SIZE
	.align		4
.L_613:
        /*0e64*/ 	.byte	0x04, 0x12
        /*0e66*/ 	.short	(.L_615 - .L_614)
	.align		4
.L_614:
        /*0e68*/ 	.word	index@(tvmgen_default_fused_transpose_split_kernel_20)
        /*0e6c*/ 	.word	0x00000000


	//----- nvinfo : EIATTR_MIN_STACK_SIZE
	.align		4
.L_615:
        /*0e70*/ 	.byte	0x04, 0x12
        /*0e72*/ 	.short	(.L_617 - .L_616)
	.align		4
.L_616:
        /*0e74*/ 	.word	index@(tvmgen_default_fused_squeeze_concatenate_18_kernel)
        /*0e78*/ 	.word	0x00000000


	//----- nvinfo : EIATTR_MIN_STACK_SIZE
	.align		4
.L_617:
        /*0e7c*/ 	.byte	0x04, 0x12
        /*0e7e*/ 	.short	(.L_619 - .L_618)
	.align		4
.L_618:
        /*0e80*/ 	.word	index@(tvmgen_default_fused_squeeze_concatenate_kernel)
        /*0e84*/ 	.word	0x00000000


	//----- nvinfo : EIATTR_MIN_STACK_SIZE
	.align		4
.L_619:
        /*0e88*/ 	.byte	0x04, 0x12
        /*0e8a*/ 	.short	(.L_621 - .L_620)
	.align		4
.L_620:
        /*0e8c*/ 	.word	index@(tvmgen_default_fused_split_sigmoid_sigmoid_multiply_sigmoid_tanh_multiply_add_tanh_multiply_sta_2bcd01aae566f75b__kernel_27)
        /*0e90*/ 	.word	0x00000000


	//----- nvinfo : EIATTR_MIN_STACK_SIZE
	.align		4
.L_621:
        /*0e94*/ 	.byte	0x04, 0x12
        /*0e96*/ 	.short	(.L_623 - .L_622)
	.align		4
.L_622:
        /*0e98*/ 	.word	index@(tvmgen_default_fused_transpose_split_kernel_25)
        /*0e9c*/ 	.word	0x00000000


	//----- nvinfo : EIATTR_MIN_STACK_SIZE
	.align		4
.L_623:
        /*0ea0*/ 	.byte	0x04, 0x12
        /*0ea2*/ 	.short	(.L_625 - .L_624)
	.align		4
.L_624:
        /*0ea4*/ 	.word	index@(tvmgen_default_fused_split_kernel_3)
        /*0ea8*/ 	.word	0x00000000


	//----- nvinfo : EIATTR_MIN_STACK_SIZE
	.align		4
.L_625:
        /*0eac*/ 	.byte	0x04, 0x12
        /*0eae*/ 	.short	(.L_627 - .L_626)
	.align		4
.L_626:
        /*0eb0*/ 	.word	index@(tvmgen_default_fused_split_sigmoid_sigmoid_multiply_sigmoid_tanh_multiply_add_tanh_multiply_sta_2bcd01aae566f75b__kernel_2)
        /*0eb4*/ 	.word	0x00000000


	//----- nvinfo : EIATTR_MIN_STACK_SIZE
	.align		4
.L_627:
        /*0eb8*/ 	.byte	0x04, 0x12
        /*0eba*/ 	.short	(.L_629 - .L_628)
	.align		4
.L_628:
        /*0ebc*/ 	.word	index@(tvmgen_default_fused_split_sigmoid_sigmoid_multiply_sigmoid_tanh_multiply_add_tanh_multiply_sta_2bcd01aae566f75b__kernel_13)
        /*0ec0*/ 	.word	0x00000000


	//----- nvinfo : EIATTR_MIN_STACK_SIZE
	.align		4
.L_629:
        /*0ec4*/ 	.byte	0x04, 0x12
        /*0ec6*/ 	.short	(.L_631 - .L_630)
	.align		4
.L_630:
        /*0ec8*/ 	.word	index@(tvmgen_default_fused_squeeze_concatenate_11_kernel)
        /*0ecc*/ 	.word	0x00000000


	//----- nvinfo : EIATTR_MIN_STACK_SIZE
	.align		4
.L_631:
        /*0ed0*/ 	.byte	0x04, 0x12
        /*0ed2*/ 	.short	(.L_633 - .L_632)
	.align		4
.L_632:
        /*0ed4*/ 	.word	index@(tvmgen_default_fused_split_sigmoid_sigmoid_multiply_sigmoid_tanh_multiply_add_tanh_multiply_sta_2bcd01aae566f75b__kernel_9)
        /*0ed8*/ 	.word	0x00000000


	//----- nvinfo : EIATTR_MIN_STACK_SIZE
	.align		4
.L_633:
        /*0edc*/ 	.byte	0x04, 0x12
        /*0ede*/ 	.short	(.L_635 - .L_634)
	.align		4
.L_634:
        /*0ee0*/ 	.word	index@(tvmgen_default_fused_squeeze_concatenate_53_kernel)
        /*0ee4*/ 	.word	0x00000000


	//----- nvinfo : EIATTR_MIN_STACK_SIZE
	.align		4
.L_635:
        /*0ee8*/ 	.byte	0x04, 0x12
        /*0eea*/ 	.short	(.L_637 - .L_636)
	.align		4
.L_636:
        /*0eec*/ 	.word	index@(tvmgen_default_fused_squeeze_concatenate_42_kernel)
        /*0ef0*/ 	.word	0x00000000


	//----- nvinfo : EIATTR_MIN_STACK_SIZE
	.align		4
.L_637:
        /*0ef4*/ 	.byte	0x04, 0x12
        /*0ef6*/ 	.short	(.L_639 - .L_638)
	.align		4
.L_638:
        /*0ef8*/ 	.word	index@(tvmgen_default_fused_squeeze_concatenate_1_kernel)
        /*0efc*/ 	.word	0x00000000


	//----- nvinfo : EIATTR_MIN_STACK_SIZE
	.align		4
.L_639:
        /*0f00*/ 	.byte	0x04, 0x12
        /*0f02*/ 	.short	(.L_641 - .L_640)
	.align		4
.L_640:
        /*0f04*/ 	.word	index@(tvmgen_default_fused_transpose_split_kernel_27)
        /*0f08*/ 	.word	0x00000000


	//----- nvinfo : EIATTR_MIN_STACK_SIZE
	.align		4
.L_641:
        /*0f0c*/ 	.byte	0x04, 0x12
        /*0f0e*/ 	.short	(.L_643 - .L_642)
	.align		4
.L_642:
        /*0f10*/ 	.word	index@(tvmgen_default_fused_split_sigmoid_sigmoid_multiply_sigmoid_tanh_multiply_add_tanh_multiply_sta_2bcd01aae566f75b__kernel_21)
        /*0f14*/ 	.word	0x00000000


	//----- nvinfo : EIATTR_MIN_STACK_SIZE
	.align		4
.L_643:
        /*0f18*/ 	.byte	0x04, 0x12
        /*0f1a*/ 	.short	(.L_645 - .L_644)
	.align		4
.L_644:
        /*0f1c*/ 	.word	index@(tvmgen_default_fused_squeeze_concatenate_10_kernel)
        /*0f20*/ 	.word	0x00000000


	//----- nvinfo : EIATTR_MIN_STACK_SIZE
	.align		4
.L_645:
        /*0f24*/ 	.byte	0x04, 0x12
        /*0f26*/ 	.short	(.L_647 - .L_646)
	.align		4
.L_646:
        /*0f28*/ 	.word	index@(tvmgen_default_fused_squeeze_concatenate_6_kernel)
        /*0f2c*/ 	.word	0x00000000


	//----- nvinfo : EIATTR_MIN_STACK_SIZE
	.align		4
.L_647:
        /*0f30*/ 	.byte	0x04, 0x12
        /*0f32*/ 	.short	(.L_649 - .L_648)
	.align		4
.L_648:
        /*0f34*/ 	.word	index@(tvmgen_default_fused_squeeze_concatenate_7_kernel)
        /*0f38*/ 	.word	0x00000000


	//----- nvinfo : EIATTR_MIN_STACK_SIZE
	.align		4
.L_649:
        /*0f3c*/ 	.byte	0x04, 0x12
        /*0f3e*/ 	.short	(.L_651 - .L_650)
	.align		4
.L_650:
        /*0f40*/ 	.word	index@(tvmgen_default_fused_transpose_split_kernel_23)
        /*0f44*/ 	.word	0x00000000


	//----- nvinfo : EIATTR_MIN_STACK_SIZE
	.align		4
.L_651:
        /*0f48*/ 	.byte	0x04, 0x12
        /*0f4a*/ 	.short	(.L_653 - .L_652)
	.align		4
.L_652:
        /*0f4c*/ 	.word	index@(tvmgen_default_fused_squeeze_concatenate_28_kernel)
        /*0f50*/ 	.word	0x00000000


	//----- nvinfo : EIATTR_MIN_STACK_SIZE
	.align		4
.L_653:
        /*0f54*/ 	.byte	0x04, 0x12
        /*0f56*/ 	.short	(.L_655 - .L_654)
	.align		4
.L_654:
        /*0f58*/ 	.word	index@(tvmgen_default_fused_split_sigmoid_sigmoid_multiply_sigmoid_tanh_multiply_add_tanh_multiply_sta_2bcd01aae566f75b__kernel_16)
        /*0f5c*/ 	.word	0x00000000


	//----- nvinfo : EIATTR_MIN_STACK_SIZE
	.align		4
.L_655:
        /*0f60*/ 	.byte	0x04, 0x12
        /*0f62*/ 	.short	(.L_657 - .L_656)
	.align		4
.L_656:
        /*0f64*/ 	.word	index@(tvmgen_default_fused_sigmoid_tanh_multiply_kernel)
        /*0f68*/ 	.word	0x00000000


	//----- nvinfo : EIATTR_MIN_STACK_SIZE
	.align		4
.L_657:
        /*0f6c*/ 	.byte	0x04, 0x12
        /*0f6e*/ 	.short	(.L_659 - .L_658)
	.align		4
.L_658:
        /*0f70*/ 	.word	index@(tvmgen_default_fused_transpose_split_kernel_14)
        /*0f74*/ 	.word	0x00000000


	//----- nvinfo : EIATTR_MIN_STACK_SIZE
	.align		4
.L_659:
        /*0f78*/ 	.byte	0x04, 0x12
        /*0f7a*/ 	.short	(.L_661 - .L_660)
	.align		4
.L_660:
        /*0f7c*/ 	.word	index@(tvmgen_default_fused_squeeze_concatenate_29_kernel)
        /*0f80*/ 	.word	0x00000000


	//----- nvinfo : EIATTR_MIN_STACK_SIZE
	.align		4
.L_661:
        /*0f84*/ 	.byte	0x04, 0x12
        /*0f86*/ 	.short	(.L_663 - .L_662)
	.align		4
.L_662:
        /*0f88*/ 	.word	index@(tvmgen_default_fused_squeeze_concatenate_24_kernel)
        /*0f8c*/ 	.word	0x00000000


	//----- nvinfo : EIATTR_MIN_STACK_SIZE
	.align		4
.L_663:
        /*0f90*/ 	.byte	0x04, 0x12
        /*0f92*/ 	.short	(.L_665 - .L_664)
	.align		4
.L_664:
        /*0f94*/ 	.word	index@(tvmgen_default_fused_squeeze_concatenate_33_kernel)
        /*0f98*/ 	.word	0x00000000


	//----- nvinfo : EIATTR_MIN_STACK_SIZE
	.align		4
.L_665:
        /*0f9c*/ 	.byte	0x04, 0x12
        /*0f9e*/ 	.short	(.L_667 - .L_666)
	.align		4
.L_666:
        /*0fa0*/ 	.word	index@(tvmgen_default_fused_transpose_split_kernel_12)
        /*0fa4*/ 	.word	0x00000000


	//----- nvinfo : EIATTR_MIN_STACK_SIZE
	.align		4
.L_667:
        /*0fa8*/ 	.byte	0x04, 0x12
        /*0faa*/ 	.short	(.L_669 - .L_668)
	.align		4
.L_668:
        /*0fac*/ 	.word	index@(tvmgen_default_fused_transpose_split_kernel_16)
        /*0fb0*/ 	.word	0x00000000


	//----- nvinfo : EIATTR_MIN_STACK_SIZE
	.align		4
.L_669:
        /*0fb4*/ 	.byte	0x04, 0x12
        /*0fb6*/ 	.short	(.L_671 - .L_670)
	.align		4
.L_670:
        /*0fb8*/ 	.word	index@(tvmgen_default_fused_squeeze_concatenate_49_kernel)
        /*0fbc*/ 	.word	0x00000000


	//----- nvinfo : EIATTR_MIN_STACK_SIZE
	.align		4
.L_671:
        /*0fc0*/ 	.byte	0x04, 0x12
        /*0fc2*/ 	.short	(.L_673 - .L_672)
	.align		4
.L_672:
        /*0fc4*/ 	.word	index@(tvmgen_default_fused_squeeze_concatenate_43_kernel)
        /*0fc8*/ 	.word	0x00000000


	//----- nvinfo : EIATTR_MIN_STACK_SIZE
	.align		4
.L_673:
        /*0fcc*/ 	.byte	0x04, 0x12
        /*0fce*/ 	.short	(.L_675 - .L_674)
	.align		4
.L_674:
        /*0fd0*/ 	.word	index@(tvmgen_default_fused_split_sigmoid_sigmoid_multiply_sigmoid_tanh_multiply_add_tanh_multiply_sta_2bcd01aae566f75b__kernel_3)
        /*0fd4*/ 	.word	0x00000000


	//----- nvinfo : EIATTR_MIN_STACK_SIZE
	.align		4
.L_675:
        /*0fd8*/ 	.byte	0x04, 0x12
        /*0fda*/ 	.short	(.L_677 - .L_676)
	.align		4
.L_676:
        /*0fdc*/ 	.word	index@(tvmgen_default_fused_split_sigmoid_sigmoid_multiply_sigmoid_tanh_multiply_add_tanh_multiply_sta_2bcd01aae566f75b__kernel_19)
        /*0fe0*/ 	.word	0x00000000


	//----- nvinfo : EIATTR_MIN_STACK_SIZE
	.align		4
.L_677:
        /*0fe4*/ 	.byte	0x04, 0x12
        /*0fe6*/ 	.short	(.L_679 - .L_678)
	.align		4
.L_678:
        /*0fe8*/ 	.word	index@(tvmgen_default_fused_sigmoid_multiply_sigmoid_tanh_multiply_add_kernel)
        /*0fec*/ 	.word	0x00000000


	//----- nvinfo : EIATTR_MIN_STACK_SIZE
	.align		4
.L_679:
        /*0ff0*/ 	.byte	0x04, 0x12
        /*0ff2*/ 	.short	(.L_681 - .L_680)
	.align		4
.L_680:
        /*0ff4*/ 	.word	index@(tvmgen_default_fused_squeeze_concatenate_5_kernel)
        /*0ff8*/ 	.word	0x00000000


	//----- nvinfo : EIATTR_MIN_STACK_SIZE
	.align		4
.L_681:
        /*0ffc*/ 	.byte	0x04, 0x12
        /*0ffe*/ 	.short	(.L_683 - .L_682)
	.align		4
.L_682:
        /*1000*/ 	.word	index@(tvmgen_default_fused_split_sigmoid_sigmoid_multiply_sigmoid_tanh_multiply_add_tanh_multiply_sta_2bcd01aae566f75b__kernel_4)
        /*1004*/ 	.word	0x00000000


	//----- nvinfo : EIATTR_MIN_STACK_SIZE
	.align		4
.L_683:
        /*1008*/ 	.byte	0x04, 0x12
        /*100a*/ 	.short	(.L_685 - .L_684)
	.align		4
.L_684:
        /*100c*/ 	.word	index@(tvmgen_default_fused_transpose_split_kernel_11)
        /*1010*/ 	.word	0x00000000


	//----- nvinfo : EIATTR_MIN_STACK_SIZE
	.align		4
.L_685:
        /*1014*/ 	.byte	0x04, 0x12
        /*1016*/ 	.short	(.L_687 - .L_686)
	.align		4
.L_686:
        /*1018*/ 	.word	index@(tvmgen_default_fused_transpose_split_kernel_9)
        /*101c*/ 	.word	0x00000000


	//----- nvinfo : EIATTR_MIN_STACK_SIZE
	.align		4
.L_687:
        /*1020*/ 	.byte	0x04, 0x12
        /*1022*/ 	.short	(.L_689 - .L_688)
	.align		4
.L_688:
        /*1024*/ 	.word	index@(tvmgen_default_fused_squeeze_concatenate_23_kernel)
        /*1028*/ 	.word	0x00000000


	//----- nvinfo : EIATTR_MIN_STACK_SIZE
	.align		4
.L_689:
        /*102c*/ 	.byte	0x04, 0x12
        /*102e*/ 	.short	(.L_691 - .L_690)
	.align		4
.L_690:
        /*1030*/ 	.word	index@(tvmgen_default_fused_split_sigmoid_sigmoid_multiply_sigmoid_tanh_multiply_add_tanh_multiply_sta_2bcd01aae566f75b__kernel_12)
        /*1034*/ 	.word	0x00000000


	//----- nvinfo : EIATTR_MIN_STACK_SIZE
	.align		4
.L_691:
        /*1038*/ 	.byte	0x04, 0x12
        /*103a*/ 	.short	(.L_693 - .L_692)
	.align		4
.L_692:
        /*103c*/ 	.word	index@(tvmgen_default_fused_split_sigmoid_sigmoid_multiply_sigmoid_tanh_multiply_add_tanh_multiply_sta_2bcd01aae566f75b__kernel_17)
        /*1040*/ 	.word	0x00000000


	//----- nvinfo : EIATTR_MIN_STACK_SIZE
	.align		4
.L_693:
        /*1044*/ 	.byte	0x04, 0x12
        /*1046*/ 	.short	(.L_695 - .L_694)
	.align		4
.L_694:
        /*1048*/ 	.word	index@(tvmgen_default_fused_squeeze_concatenate_46_kernel)
        /*104c*/ 	.word	0x00000000


	//----- nvinfo : EIATTR_MIN_STACK_SIZE
	.align		4
.L_695:
        /*1050*/ 	.byte	0x04, 0x12
        /*1052*/ 	.short	(.L_697 - .L_696)
	.align		4
.L_696:
        /*1054*/ 	.word	index@(tvmgen_default_fused_squeeze_concatenate_48_kernel)
        /*1058*/ 	.word	0x00000000


	//----- nvinfo : EIATTR_MIN_STACK_SIZE
	.align		4
.L_697:
        /*105c*/ 	.byte	0x04, 0x12
        /*105e*/ 	.short	(.L_699 - .L_698)
	.align		4
.L_698:
        /*1060*/ 	.word	index@(tvmgen_default_fused_transpose_split_kernel_4)
        /*1064*/ 	.word	0x00000000


	//----- nvinfo : EIATTR_MIN_STACK_SIZE
	.align		4
.L_699:
        /*1068*/ 	.byte	0x04, 0x12
        /*106a*/ 	.short	(.L_701 - .L_700)
	.align		4
.L_700:
        /*106c*/ 	.word	index@(tvmgen_default_fused_transpose_split_kernel_5)
        /*1070*/ 	.word	0x00000000


	//----- nvinfo : EIATTR_MIN_STACK_SIZE
	.align		4
.L_701:
        /*1074*/ 	.byte	0x04, 0x12
        /*1076*/ 	.short	(.L_703 - .L_702)
	.align		4
.L_702:
        /*1078*/ 	.word	index@(tvmgen_default_fused_squeeze_concatenate_2_kernel)
        /*107c*/ 	.word	0x00000000


	//----- nvinfo : EIATTR_MIN_STACK_SIZE
	.align		4
.L_703:
        /*1080*/ 	.byte	0x04, 0x12
        /*1082*/ 	.short	(.L_705 - .L_704)
	.align		4
.L_704:
        /*1084*/ 	.word	index@(tvmgen_default_fused_squeeze_concatenate_22_kernel)
        /*1088*/ 	.word	0x00000000


	//----- nvinfo : EIATTR_MIN_STACK_SIZE
	.align		4
.L_705:
        /*108c*/ 	.byte	0x04, 0x12
        /*108e*/ 	.short	(.L_707 - .L_706)
	.align		4
.L_706:
        /*1090*/ 	.word	index@(tvmgen_default_fused_squeeze_concatenate_38_kernel)
        /*1094*/ 	.word	0x00000000


	//----- nvinfo : EIATTR_MIN_STACK_SIZE
	.align		4
.L_707:
        /*1098*/ 	.byte	0x04, 0x12
        /*109a*/ 	.short	(.L_709 - .L_708)
	.align		4
.L_708:
        /*109c*/ 	.word	index@(tvmgen_default_fused_squeeze_concatenate_17_kernel)
        /*10a0*/ 	.word	0x00000000


	//----- nvinfo : EIATTR_MIN_STACK_SIZE
	.align		4
.L_709:
        /*10a4*/ 	.byte	0x04, 0x12
        /*10a6*/ 	.short	(.L_711 - .L_710)
	.align		4
.L_710:
        /*10a8*/ 	.word	index@(tvmgen_default_fused_split_sigmoid_sigmoid_multiply_sigmoid_tanh_multiply_add_tanh_multiply_sta_2bcd01aae566f75b__kernel_6)
        /*10ac*/ 	.word	0x00000000


	//----- nvinfo : EIATTR_MIN_STACK_SIZE
	.align		4
.L_711:
        /*10b0*/ 	.byte	0x04, 0x12
        /*10b2*/ 	.short	(.L_713 - .L_712)
	.align		4
.L_712:
        /*10b4*/ 	.word	index@(tvmgen_default_fused_squeeze_concatenate_35_kernel)
        /*10b8*/ 	.word	0x00000000


	//----- nvinfo : EIATTR_MIN_STACK_SIZE
	.align		4
.L_713:
        /*10bc*/ 	.byte	0x04, 0x12
        /*10be*/ 	.short	(.L_715 - .L_714)
	.align		4
.L_714:
        /*10c0*/ 	.word	index@(tvmgen_default_fused_squeeze_concatenate_36_kernel)
        /*10c4*/ 	.word	0x00000000


	//----- nvinfo : EIATTR_MIN_STACK_SIZE
	.align		4
.L_715:
        /*10c8*/ 	.byte	0x04, 0x12
        /*10ca*/ 	.short	(.L_717 - .L_716)
	.align		4
.L_716:
        /*10cc*/ 	.word	index@(tvmgen_default_fused_nn_dense_add_1_kernel)
        /*10d0*/ 	.word	0x00000000


	//----- nvinfo : EIATTR_MIN_STACK_SIZE
	.align		4
.L_717:
        /*10d4*/ 	.byte	0x04, 0x12
        /*10d6*/ 	.short	(.L_719 - .L_718)
	.align		4
.L_718:
        /*10d8*/ 	.word	index@(tvmgen_default_fused_squeeze_concatenate_16_kernel)
        /*10dc*/ 	.word	0x00000000


	//----- nvinfo : EIATTR_MIN_STACK_SIZE
	.align		4
.L_719:
        /*10e0*/ 	.byte	0x04, 0x12
        /*10e2*/ 	.short	(.L_721 - .L_720)
	.align		4
.L_720:
        /*10e4*/ 	.word	index@(tvmgen_default_fused_split_kernel_1)
        /*10e8*/ 	.word	0x00000000


	//----- nvinfo : EIATTR_MIN_STACK_SIZE
	.align		4
.L_721:
        /*10ec*/ 	.byte	0x04, 0x12
        /*10ee*/ 	.short	(.L_723 - .L_722)
	.align		4
.L_722:
        /*10f0*/ 	.word	index@(tvmgen_default_fused_squeeze_concatenate_55_kernel)
        /*10f4*/ 	.word	0x00000000


	//----- nvinfo : EIATTR_MIN_STACK_SIZE
	.align		4
.L_723:
        /*10f8*/ 	.byte	0x04, 0x12
        /*10fa*/ 	.short	(.L_725 - .L_724)
	.align		4
.L_724:
        /*10fc*/ 	.word	index@(tvmgen_default_fused_split_sigmoid_sigmoid_multiply_sigmoid_tanh_multiply_add_tanh_multiply_sta_2bcd01aae566f75b__kernel_5)
        /*1100*/ 	.word	0x00000000


	//----- nvinfo : EIATTR_MIN_STACK_SIZE
	.align		4
.L_725:
        /*1104*/ 	.byte	0x04, 0x12
        /*1106*/ 	.short	(.L_727 - .L_726)
	.align		4
.L_726:
        /*1108*/ 	.word	index@(tvmgen_default_fused_transpose_split_kernel_1)
        /*110c*/ 	.word	0x00000000


	//----- nvinfo : EIATTR_MIN_STACK_SIZE
	.align		4
.L_727:
        /*1110*/ 	.byte	0x04, 0x12
        /*1112*/ 	.short	(.L_729 - .L_728)
	.align		4
.L_728:
        /*1114*/ 	.word	index@(tvmgen_default_fused_split_sigmoid_sigmoid_multiply_sigmoid_tanh_multiply_add_tanh_multiply_sta_2bcd01aae566f75b__kernel_18)
        /*1118*/ 	.word	0x00000000


	//----- nvinfo : EIATTR_MIN_STACK_SIZE
	.align		4
.L_729:
        /*111c*/ 	.byte	0x04, 0x12
        /*111e*/ 	.short	(.L_731 - .L_730)
	.align		4
.L_730:
        /*1120*/ 	.word	index@(tvmgen_default_fused_transpose_split_kernel_21)
        /*1124*/ 	.word	0x00000000


	//----- nvinfo : EIATTR_MIN_STACK_SIZE
	.align		4
.L_731:
        /*1128*/ 	.byte	0x04, 0x12
        /*112a*/ 	.short	(.L_733 - .L_732)
	.align		4
.L_732:
        /*112c*/ 	.word	index@(tvmgen_default_fused_transpose_split_kernel_7)
        /*1130*/ 	.word	0x00000000


	//----- nvinfo : EIATTR_MIN_STACK_SIZE
	.align		4
.L_733:
        /*1134*/ 	.byte	0x04, 0x12
        /*1136*/ 	.short	(.L_735 - .L_734)
	.align		4
.L_734:
        /*1138*/ 	.word	index@(tvmgen_default_fused_transpose_split_kernel_19)
        /*113c*/ 	.word	0x00000000


	//----- nvinfo : EIATTR_MIN_STACK_SIZE
	.align		4
.L_735:
        /*1140*/ 	.byte	0x04, 0x12
        /*1142*/ 	.short	(.L_737 - .L_736)
	.align		4
.L_736:
        /*1144*/ 	.word	index@(tvmgen_default_fused_nn_dense_add_kernel)
        /*1148*/ 	.word	0x00000000


	//----- nvinfo : EIATTR_MIN_STACK_SIZE
	.align		4
.L_737:
        /*114c*/ 	.byte	0x04, 0x12
        /*114e*/ 	.short	(.L_739 - .L_738)
	.align		4
.L_738:
        /*1150*/ 	.word	index@(tvmgen_default_fused_squeeze_concatenate_26_kernel)
        /*1154*/ 	.word	0x00000000
.L_739:


//--------------------- .nv.info.tvmgen_default_fused_split_sigmoid_sigmoid_multiply_sigmoid_tanh_multiply_add_tanh_multiply_sta_2bcd01aae566f75b__kernel_26 --------------------------
	.section	.nv.info.tvmgen_default_fused_split_sigmoid_sigmoid_multiply_sigmoid_tanh_multiply_add_tanh_multiply_sta_2bcd01aae566f75b__kernel_26,"",@"SHT_CUDA_INFO"
	.sectionflags	@""
	.align	4


	//----- nvinfo : EIATTR_CUDA_API_VERSION
	.align		4
        /*0000*/ 	.byte	0x04, 0x37
        /*0002*/ 	.short	(.L_741 - .L_740)
.L_740:
        /*0004*/ 	.word	0x0000007e


	//----- nvinfo : EIATTR_SW2861232_WAR
	.align		4
.L_741:
        /*0008*/ 	.byte	0x01, 0x35
	.zero		2


	//----- nvinfo : EIATTR_PARAM_CBANK
	.align		4
        /*000c*/ 	.byte	0x04, 0x0a
        /*000e*/ 	.short	(.L_743 - .L_742)
	.align		4
.L_742:
        /*0010*/ 	.word	index@(.nv.constant0.tvmgen_default_fused_split_sigmoid_sigmoid_multiply_sigmoid_tanh_multiply_add_tanh_multiply_sta_2bcd01aae566f75b__kernel_26)
        /*0014*/ 	.short	0x0160
        /*0016*/ 	.short	0x0010


	//----- nvinfo : EIATTR_CBANK_PARAM_SIZE
	.align		4
.L_743:
        /*0018*/ 	.byte	0x03, 0x19
        /*001a*/ 	.short	0x0010


	//----- nvinfo : EIATTR_KPARAM_INFO
	.align		4
        /*001c*/ 	.byte	0x04, 0x17
        /*001e*/ 	.short	(.L_745 - .L_744)
.L_744:
        /*0020*/ 	.word	0x00000000
        /*0024*/ 	.short	0x0001
        /*0026*/ 	.short	0x0008
        /*0028*/ 	.byte	0x00, 0xf0, 0x21, 0x00


	//----- nvinfo : EIATTR_KPARAM_INFO
	.align		4
.L_745:
        /*002c*/ 	.byte	0x04, 0x17
        /*002e*/ 	.short	(.L_747 - .L_746)
.L_746:
        /*0030*/ 	.word	0x00000000
        /*0034*/ 	.short	0x0000
        /*0036*/ 	.short	0x0000
        /*0038*/ 	.byte	0x00, 0xf0, 0x21, 0x00


	//----- nvinfo : EIATTR_MAXREG_COUNT
	.align		4
.L_747:
        /*003c*/ 	.byte	0x03, 0x1b
        /*003e*/ 	.short	0x00ff


	//----- nvinfo : EIATTR_EXIT_INSTR_OFFSETS
	.align		4
        /*0040*/ 	.byte	0x04, 0x1c
        /*0042*/ 	.short	(.L_749 - .L_748)


	//   ....[0]....
.L_748:
        /*0044*/ 	.word	0x00000080


	//----- nvinfo : EIATTR_MAX_THREADS
	.align		4
.L_749:
        /*0048*/ 	.byte	0x04, 0x05
        /*004a*/ 	.short	(.L_751 - .L_750)
.L_750:
        /*004c*/ 	.word	0x00000080
        /*0050*/ 	.word	0x00000001
        /*0054*/ 	.word	0x00000001
.L_751:


//--------------------- .nv.info.tvmgen_default_fused_split_sigmoid_sigmoid_multiply_sigmoid_tanh_multiply_add_tanh_multiply_sta_2bcd01aae566f75b__kernel_14 --------------------------
	.section	.nv.info.tvmgen_default_fused_split_sigmoid_sigmoid_multiply_sigmoid_tanh_multiply_add_tanh_multiply_sta_2bcd01aae566f75b__kernel_14,"",@"SHT_CUDA_INFO"
	.sectionflags	@""
	.align	4


	//----- nvinfo : EIATTR_CUDA_API_VERSION
	.align		4
        /*0000*/ 	.byte	0x04, 0x37
        /*0002*/ 	.short	(.L_753 - .L_752)
.L_752:
        /*0004*/ 	.word	0x0000007e


	//----- nvinfo : EIATTR_SW2861232_WAR
	.align		4
.L_753:
        /*0008*/ 	.byte	0x01, 0x35
	.zero		2


	//----- nvinfo : EIATTR_PARAM_CBANK
	.align		4
        /*000c*/ 	.byte	0x04, 0x0a
        /*000e*/ 	.short	(.L_755 - .L_754)
	.align		4
.L_754:
        /*0010*/ 	.word	index@(.nv.constant0.tvmgen_default_fused_split_sigmoid_sigmoid_multiply_sigmoid_tanh_multiply_add_tanh_multiply_sta_2bcd01aae566f75b__kernel_14)
        /*0014*/ 	.short	0x0160
        /*0016*/ 	.short	0x0010


	//----- nvinfo : EIATTR_CBANK_PARAM_SIZE
	.align		4
.L_755:
        /*0018*/ 	.byte	0x03, 0x19
        /*001a*/ 	.short	0x0010


	//----- nvinfo : EIATTR_KPARAM_INFO
	.align		4
        /*001c*/ 	.byte	0x04, 0x17
        /*001e*/ 	.short	(.L_757 - .L_756)
.L_756:
        /*0020*/ 	.word	0x00000000
        /*0024*/ 	.short	0x0001
        /*0026*/ 	.short	0x0008
        /*0028*/ 	.byte	0x00, 0xf0, 0x21, 0x00


	//----- nvinfo : EIATTR_KPARAM_INFO
	.align		4
.L_757:
        /*002c*/ 	.byte	0x04, 0x17
        /*002e*/ 	.short	(.L_759 - .L_758)
.L_758:
        /*0030*/ 	.word	0x00000000
        /*0034*/ 	.short	0x0000
        /*0036*/ 	.short	0x0000
        /*0038*/ 	.byte	0x00, 0xf0, 0x21, 0x00


	//----- nvinfo : EIATTR_MAXREG_COUNT
	.align		4
.L_759:
        /*003c*/ 	.byte	0x03, 0x1b
        /*003e*/ 	.short	0x00ff


	//----- nvinfo : EIATTR_EXIT_INSTR_OFFSETS
	.align		4
        /*0040*/ 	.byte	0x04, 0x1c
        /*0042*/ 	.short	(.L_761 - .L_760)


	//   ....[0]....
.L_760:
        /*0044*/ 	.word	0x00000080


	//----- nvinfo : EIATTR_MAX_THREADS
	.align		4
.L_761:
        /*0048*/ 	.byte	0x04, 0x05
        /*004a*/ 	.short	(.L_763 - .L_762)
.L_762:
        /*004c*/ 	.word	0x00000080
        /*0050*/ 	.word	0x00000001
        /*0054*/ 	.word	0x00000001
.L_763:


//--------------------- .nv.info.tvmgen_default_fused_squeeze_concatenate_51_kernel --------------------------
	.section	.nv.info.tvmgen_default_fused_squeeze_concatenate_51_kernel,"",@"SHT_CUDA_INFO"
	.sectionflags	@""
	.align	4


	//----- nvinfo : EIATTR_CUDA_API_VERSION
	.align		4
        /*0000*/ 	.byte	0x04, 0x37
        /*0002*/ 	.short	(.L_765 - .L_764)
.L_764:
        /*0004*/ 	.word	0x0000007e


	//----- nvinfo : EIATTR_SW2861232_WAR
	.align		4
.L_765:
        /*0008*/ 	.byte	0x01, 0x35
	.zero		2


	//----- nvinfo : EIATTR_PARAM_CBANK
	.align		4
        /*000c*/ 	.byte	0x04, 0x0a
        /*000e*/ 	.short	(.L_767 - .L_766)
	.align		4
.L_766:
        /*0010*/ 	.word	index@(.nv.constant0.tvmgen_default_fused_squeeze_concatenate_51_kernel)
        /*0014*/ 	.short	0x0160
        /*0016*/ 	.short	0x0018


	//----- nvinfo : EIATTR_CBANK_PARAM_SIZE
	.align		4
.L_767:
        /*0018*/ 	.byte	0x03, 0x19
        /*001a*/ 	.short	0x0018


	//----- nvinfo : EIATTR_KPARAM_INFO
	.align		4
        /*001c*/ 	.byte	0x04, 0x17
        /*001e*/ 	.short	(.L_769 - .L_768)
.L_768:
        /*0020*/ 	.word	0x00000000
        /*0024*/ 	.short	0x0002
        /*0026*/ 	.short	0x0010
        /*0028*/ 	.byte	0x00, 0xf0, 0x21, 0x00


	//----- nvinfo : EIATTR_KPARAM_INFO
	.align		4
.L_769:
        /*002c*/ 	.byte	0x04, 0x17
        /*002e*/ 	.short	(.L_771 - .L_770)
.L_770:
        /*0030*/ 	.word	0x00000000
        /*0034*/ 	.short	0x0001
        /*0036*/ 	.short	0x0008
        /*0038*/ 	.byte	0x00, 0xf0, 0x21, 0x00


	//----- nvinfo : EIATTR_KPARAM_INFO
	.align		4
.L_771:
        /*003c*/ 	.byte	0x04, 0x17
        /*003e*/ 	.short	(.L_773 - .L_772)
.L_772:
        /*0040*/ 	.word	0x00000000
        /*0044*/ 	.short	0x0000
        /*0046*/ 	.short	0x0000
        /*0048*/ 	.byte	0x00, 0xf0, 0x21, 0x00


	//----- nvinfo : EIATTR_MAXREG_COUNT
	.align		4
.L_773:
        /*004c*/ 	.byte	0x03, 0x1b
        /*004e*/ 	.short	0x00ff


	//----- nvinfo : EIATTR_EXIT_INSTR_OFFSETS
	.align		4
        /*0050*/ 	.byte	0x04, 0x1c
        /*0052*/ 	.short	(.L_775 - .L_774)


	//   ....[0]....
.L_774:
        /*0054*/ 	.word	0x000000b0


	//----- nvinfo : EIATTR_MAX_THREADS
	.align		4
.L_775:
        /*0058*/ 	.byte	0x04, 0x05
        /*005a*/ 	.short	(.L_777 - .L_776)
.L_776:
        /*005c*/ 	.word	0x00000100
        /*0060*/ 	.word	0x00000001
        /*0064*/ 	.word	0x00000001
.L_777:


//--------------------- .nv.info.tvmgen_default_fused_split_sigmoid_sigmoid_multiply_sigmoid_tanh_multiply_add_tanh_multiply_sta_2bcd01aae566f75b__kernel --------------------------
	.section	.nv.info.tvmgen_default_fused_split_sigmoid_sigmoid_multiply_sigmoid_tanh_multiply_add_tanh_multiply_sta_2bcd01aae566f75b__kernel,"",@"SHT_CUDA_INFO"
	.sectionflags	@""
	.align	4


	//----- nvinfo : EIATTR_CUDA_API_VERSION
	.align		4
        /*0000*/ 	.byte	0x04, 0x37
        /*0002*/ 	.short	(.L_779 - .L_778)
.L_778:
        /*0004*/ 	.word	0x0000007e


	//----- nvinfo : EIATTR_SW2861232_WAR
	.align		4
.L_779:
        /*0008*/ 	.byte	0x01, 0x35
	.zero		2


	//----- nvinfo : EIATTR_PARAM_CBANK
	.align		4
        /*000c*/ 	.byte	0x04, 0x0a
        /*000e*/ 	.short	(.L_781 - .L_780)
	.align		4
.L_780:
        /*0010*/ 	.word	index@(.nv.constant0.tvmgen_default_fused_split_sigmoid_sigmoid_multiply_sigmoid_tanh_multiply_add_tanh_multiply_sta_2bcd01aae566f75b__kernel)
        /*0014*/ 	.short	0x0160
        /*0016*/ 	.short	0x0010


	//----- nvinfo : EIATTR_CBANK_PARAM_SIZE
	.align		4
.L_781:
        /*0018*/ 	.byte	0x03, 0x19
        /*001a*/ 	.short	0x0010


	//----- nvinfo : EIATTR_KPARAM_INFO
	.align		4
        /*001c*/ 	.byte	0x04, 0x17
        /*001e*/ 	.short	(.L_783 - .L_782)
.L_782:
        /*0020*/ 	.word	0x00000000
        /*0024*/ 	.short	0x0001
        /*0026*/ 	.short	0x0008
        /*0028*/ 	.byte	0x00, 0xf0, 0x21, 0x00


	//----- nvinfo : EIATTR_KPARAM_INFO
	.align		4
.L_783:
        /*002c*/ 	.byte	0x04, 0x17
        /*002e*/ 	.short	(.L_785 - .L_784)
.L_784:
        /*0030*/ 	.word	0x00000000
        /*0034*/ 	.short	0x0000
        /*0036*/ 	.short	0x0000
        /*0038*/ 	.byte	0x00, 0xf0, 0x21, 0x00


	//----- nvinfo : EIATTR_MAXREG_COUNT
	.align		4
.L_785:
        /*003c*/ 	.byte	0x03, 0x1b
        /*003e*/ 	.short	0x00ff


	//----- nvinfo : EIATTR_EXIT_INSTR_OFFSETS
	.align		4
        /*0040*/ 	.byte	0x04, 0x1c
        /*0042*/ 	.short	(.L_787 - .L_786)


	//   ....[0]....
.L_786:
        /*0044*/ 	.word	0x00000080


	//----- nvinfo : EIATTR_MAX_THREADS
	.align		4
.L_787:
        /*0048*/ 	.byte	0x04, 0x05
        /*004a*/ 	.short	(.L_789 - .L_788)
.L_788:
        /*004c*/ 	.word	0x00000080
        /*0050*/ 	.word	0x00000001
        /*0054*/ 	.word	0x00000001
.L_789:


//--------------------- .nv.info.tvmgen_default_fused_squeeze_concatenate_14_kernel --------------------------
	.section	.nv.info.tvmgen_default_fused_squeeze_concatenate_14_kernel,"",@"SHT_CUDA_INFO"
	.sectionflags	@""
	.align	4


	//----- nvinfo : EIATTR_CUDA_API_VERSION
	.align		4
        /*0000*/ 	.byte	0x04, 0x37
        /*0002*/ 	.short	(.L_791 - .L_790)
.L_790:
        /*0004*/ 	.word	0x0000007e


	//----- nvinfo : EIATTR_SW2861232_WAR
	.align		4
.L_791:
        /*0008*/ 	.byte	0x01, 0x35
	.zero		2


	//----- nvinfo : EIATTR_PARAM_CBANK
	.align		4
        /*000c*/ 	.byte	0x04, 0x0a
        /*000e*/ 	.short	(.L_793 - .L_792)
	.align		4
.L_792:
        /*0010*/ 	.word	index@(.nv.constant0.tvmgen_default_fused_squeeze_concatenate_14_kernel)
        /*0014*/ 	.short	0x0160
        /*0016*/ 	.short	0x0018


	//----- nvinfo : EIATTR_CBANK_PARAM_SIZE
	.align		4
.L_793:
        /*0018*/ 	.byte	0x03, 0x19
        /*001a*/ 	.short	0x0018


	//----- nvinfo : EIATTR_KPARAM_INFO
	.align		4
        /*001c*/ 	.byte	0x04, 0x17
        /*001e*/ 	.short	(.L_795 - .L_794)
.L_794:
        /*0020*/ 	.word	0x00000000
        /*0024*/ 	.short	0x0002
        /*0026*/ 	.short	0x0010
        /*0028*/ 	.byte	0x00, 0xf0, 0x21, 0x00


	//----- nvinfo : EIATTR_KPARAM_INFO
	.align		4
.L_795:
        /*002c*/ 	.byte	0x04, 0x17
        /*002e*/ 	.short	(.L_797 - .L_796)
.L_796:
        /*0030*/ 	.word	0x00000000
        /*0034*/ 	.short	0x0001
        /*0036*/ 	.short	0x0008
        /*0038*/ 	.byte	0x00, 0xf0, 0x21, 0x00


	//----- nvinfo : EIATTR_KPARAM_INFO
	.align		4
.L_797:
        /*003c*/ 	.byte	0x04, 0x17
        /*003e*/ 	.short	(.L_799 - .L_798)
.L_798:
        /*0040*/ 	.word	0x00000000
        /*0044*/ 	.short	0x0000
        /*0046*/ 	.short	0x0000
        /*0048*/ 	.byte	0x00, 0xf0, 0x21, 0x00


	//----- nvinfo : EIATTR_MAXREG_COUNT
	.align		4
.L_799:
        /*004c*/ 	.byte	0x03, 0x1b
        /*004e*/ 	.short	0x00ff


	//----- nvinfo : EIATTR_EXIT_INSTR_OFFSETS
	.align		4
        /*0050*/ 	.byte	0x04, 0x1c
        /*0052*/ 	.short	(.L_801 - .L_800)


	//   ....[0]....
.L_800:
        /*0054*/ 	.word	0x000000b0


	//----- nvinfo : EIATTR_MAX_THREADS
	.align		4
.L_801:
        /*0058*/ 	.byte	0x04, 0x05
        /*005a*/ 	.short	(.L_803 - .L_802)
.L_802:
        /*005c*/ 	.word	0x0000009c
        /*0060*/ 	.word	0x00000001
        /*0064*/ 	.word	0x00000001
.L_803:


//--------------------- .nv.info.tvmgen_default_fused_split_sigmoid_sigmoid_multiply_sigmoid_tanh_multiply_add_tanh_multiply_sta_2bcd01aae566f75b__kernel_7 --------------------------
	.section	.nv.info.tvmgen_default_fused_split_sigmoid_sigmoid_multiply_sigmoid_tanh_multiply_add_tanh_multiply_sta_2bcd01aae566f75b__kernel_7,"",@"SHT_CUDA_INFO"
	.sectionflags	@""
	.align	4


	//----- nvinfo : EIATTR_CUDA_API_VERSION
	.align		4
        /*0000*/ 	.byte	0x04, 0x37
        /*0002*/ 	.short	(.L_805 - .L_804)
.L_804:
        /*0004*/ 	.word	0x0000007e


	//----- nvinfo : EIATTR_SW2861232_WAR
	.align		4
.L_805:
        /*0008*/ 	.byte	0x01, 0x35
	.zero		2


	//----- nvinfo : EIATTR_PARAM_CBANK
	.align		4
        /*000c*/ 	.byte	0x04, 0x0a
        /*000e*/ 	.short	(.L_807 - .L_806)
	.align		4
.L_806:
        /*0010*/ 	.word	index@(.nv.constant0.tvmgen_default_fused_split_sigmoid_sigmoid_multiply_sigmoid_tanh_multiply_add_tanh_multiply_sta_2bcd01aae566f75b__kernel_7)
        /*0014*/ 	.short	0x0160
        /*0016*/ 	.short	0x0010


	//----- nvinfo : EIATTR_CBANK_PARAM_SIZE
	.align		4
.L_807:
        /*0018*/ 	.byte	0x03, 0x19
        /*001a*/ 	.short	0x0010


	//----- nvinfo : EIATTR_KPARAM_INFO
	.align		4
        /*001c*/ 	.byte	0x04, 0x17
        /*001e*/ 	.short	(.L_809 - .L_808)
.L_808:
        /*0020*/ 	.word	0x00000000
        /*0024*/ 	.short	0x0001
        /*0026*/ 	.short	0x0008
        /*0028*/ 	.byte	0x00, 0xf0, 0x21, 0x00


	//----- nvinfo : EIATTR_KPARAM_INFO
	.align		4
.L_809:
        /*002c*/ 	.byte	0x04, 0x17
        /*002e*/ 	.short	(.L_811 - .L_810)
.L_810:
        /*0030*/ 	.word	0x00000000
        /*0034*/ 	.short	0x0000
        /*0036*/ 	.short	0x0000
        /*0038*/ 	.byte	0x00, 0xf0, 0x21, 0x00


	//----- nvinfo : EIATTR_MAXREG_COUNT
	.align		4
.L_811:
        /*003c*/ 	.byte	0x03, 0x1b
        /*003e*/ 	.short	0x00ff


	//----- nvinfo : EIATTR_EXIT_INSTR_OFFSETS
	.align		4
        /*0040*/ 	.byte	0x04, 0x1c
        /*0042*/ 	.short	(.L_813 - .L_812)


	//   ....[0]....
.L_812:
        /*0044*/ 	.word	0x00000080


	//----- nvinfo : EIATTR_MAX_THREADS
	.align		4
.L_813:
        /*0048*/ 	.byte	0x04, 0x05
        /*004a*/ 	.short	(.L_815 - .L_814)
.L_814:
        /*004c*/ 	.word	0x00000080
        /*0050*/ 	.word	0x00000001
        /*0054*/ 	.word	0x00000001
.L_815:


//--------------------- .nv.info.tvmgen_default_fused_transpose_split_kernel_22 --------------------------
	.section	.nv.info.tvmgen_default_fused_transpose_split_kernel_22,"",@"SHT_CUDA_INFO"
	.sectionflags	@""
	.align	4


	//----- nvinfo : EIATTR_CUDA_API_VERSION
	.align		4
        /*0000*/ 	.byte	0x04, 0x37
        /*0002*/ 	.short	(.L_817 - .L_816)
.L_816:
        /*0004*/ 	.word	0x0000007e


	//----- nvinfo : EIATTR_SW2861232_WAR
	.align		4
.L_817:
        /*0008*/ 	.byte	0x01, 0x35
	.zero		2


	//----- nvinfo : EIATTR_PARAM_CBANK
	.align		4
        /*000c*/ 	.byte	0x04, 0x0a
        /*000e*/ 	.short	(.L_819 - .L_818)
	.align		4
.L_818:
        /*0010*/ 	.word	index@(.nv.constant0.tvmgen_default_fused_transpose_split_kernel_22)
        /*0014*/ 	.short	0x0160
        /*0016*/ 	.short	0x0010


	//----- nvinfo : EIATTR_CBANK_PARAM_SIZE
	.align		4
.L_819:
        /*0018*/ 	.byte	0x03, 0x19
        /*001a*/ 	.short	0x0010


	//----- nvinfo : EIATTR_KPARAM_INFO
	.align		4
        /*001c*/ 	.byte	0x04, 0x17
        /*001e*/ 	.short	(.L_821 - .L_820)
.L_820:
        /*0020*/ 	.word	0x00000000
        /*0024*/ 	.short	0x0001
        /*0026*/ 	.short	0x0008
        /*0028*/ 	.byte	0x00, 0xf0, 0x21, 0x00


	//----- nvinfo : EIATTR_KPARAM_INFO
	.align		4
.L_821:
        /*002c*/ 	.byte	0x04, 0x17
        /*002e*/ 	.short	(.L_823 - .L_822)
.L_822:
        /*0030*/ 	.word	0x00000000
        /*0034*/ 	.short	0x0000
        /*0036*/ 	.short	0x0000
        /*0038*/ 	.byte	0x00, 0xf0, 0x21, 0x00


	//----- nvinfo : EIATTR_MAXREG_COUNT
	.align		4
.L_823:
        /*003c*/ 	.byte	0x03, 0x1b
        /*003e*/ 	.short	0x00ff


	//----- nvinfo : EIATTR_EXIT_INSTR_OFFSETS
	.align		4
        /*0040*/ 	.byte	0x04, 0x1c
        /*0042*/ 	.short	(.L_825 - .L_824)


	//   ....[0]....
.L_824:
        /*0044*/ 	.word	0x00000080


	//----- nvinfo : EIATTR_MAX_THREADS
	.align		4
.L_825:
        /*0048*/ 	.byte	0x04, 0x05
        /*004a*/ 	.short	(.L_827 - .L_826)
.L_826:
        /*004c*/ 	.word	0x0000001c
        /*0050*/ 	.word	0x00000001
        /*0054*/ 	.word	0x00000001
.L_827:


//--------------------- .nv.info.tvmgen_default_fused_squeeze_concatenate_39_kernel --------------------------
	.section	.nv.info.tvmgen_default_fused_squeeze_concatenate_39_kernel,"",@"SHT_CUDA_INFO"
	.sectionflags	@""
	.align	4


	//----- nvinfo : EIATTR_CUDA_API_VERSION
	.align		4
        /*0000*/ 	.byte	0x04, 0x37
        /*0002*/ 	.short	(.L_829 - .L_828)
.L_828:
        /*0004*/ 	.word	0x0000007e


	//----- nvinfo : EIATTR_SW2861232_WAR
	.align		4
.L_829:
        /*0008*/ 	.byte	0x01, 0x35
	.zero		2


	//----- nvinfo : EIATTR_PARAM_CBANK
	.align		4
        /*000c*/ 	.byte	0x04, 0x0a
        /*000e*/ 	.short	(.L_831 - .L_830)
	.align		4
.L_830:
        /*0010*/ 	.word	index@(.nv.constant0.tvmgen_default_fused_squeeze_concatenate_39_kernel)
        /*0014*/ 	.short	0x0160
        /*0016*/ 	.short	0x0018


	//----- nvinfo : EIATTR_CBANK_PARAM_SIZE
	.align		4
.L_831:
        /*0018*/ 	.byte	0x03, 0x19
        /*001a*/ 	.short	0x0018


	//----- nvinfo : EIATTR_KPARAM_INFO
	.align		4
        /*001c*/ 	.byte	0x04, 0x17
        /*001e*/ 	.short	(.L_833 - .L_832)
.L_832:
        /*0020*/ 	.word	0x00000000
        /*0024*/ 	.short	0x0002
        /*0026*/ 	.short	0x0010
        /*0028*/ 	.byte	0x00, 0xf0, 0x21, 0x00


	//----- nvinfo : EIATTR_KPARAM_INFO
	.align		4
.L_833:
        /*002c*/ 	.byte	0x04, 0x17
        /*002e*/ 	.short	(.L_835 - .L_834)
.L_834:
        /*0030*/ 	.word	0x00000000
        /*0034*/ 	.short	0x0001
        /*0036*/ 	.short	0x0008
        /*0038*/ 	.byte	0x00, 0xf0, 0x21, 0x00


	//----- nvinfo : EIATTR_KPARAM_INFO
	.align		4
.L_835:
        /*003c*/ 	.byte	0x04, 0x17
        /*003e*/ 	.short	(.L_837 - .L_836)
.L_836:
        /*0040*/ 	.word	0x00000000
        /*0044*/ 	.short	0x0000
        /*0046*/ 	.short	0x0000
        /*0048*/ 	.byte	0x00, 0xf0, 0x21, 0x00


	//----- nvinfo : EIATTR_MAXREG_COUNT
	.align		4
.L_837:
        /*004c*/ 	.byte	0x03, 0x1b
        /*004e*/ 	.short	0x00ff


	//----- nvinfo : EIATTR_EXIT_INSTR_OFFSETS
	.align		4
        /*0050*/ 	.byte	0x04, 0x1c
        /*0052*/ 	.short	(.L_839 - .L_838)


	//   ....[0]....
.L_838:
        /*0054*/ 	.word	0x000000b0


	//----- nvinfo : EIATTR_MAX_THREADS
	.align		4
.L_839:
        /*0058*/ 	.byte	0x04, 0x05
        /*005a*/ 	.short	(.L_841 - .L_840)
.L_840:
        /*005c*/ 	.word	0x00000100
        /*0060*/ 	.word	0x00000001
        /*0064*/ 	.word	0x00000001
.L_841:


//--------------------- .nv.info.tvmgen_default_fused_squeeze_concatenate_25_kernel --------------------------
	.section	.nv.info.tvmgen_default_fused_squeeze_concatenate_25_kernel,"",@"SHT_CUDA_INFO"
	.sectionflags	@""
	.align	4


	//----- nvinfo : EIATTR_CUDA_API_VERSION
	.align		4
        /*0000*/ 	.byte	0x04, 0x37
        /*0002*/ 	.short	(.L_843 - .L_842)
.L_842:
        /*0004*/ 	.word	0x0000007e


	//----- nvinfo : EIATTR_SW2861232_WAR
	.align		4
.L_843:
        /*0008*/ 	.byte	0x01, 0x35
	.zero		2


	//----- nvinfo : EIATTR_PARAM_CBANK
	.align		4
        /*000c*/ 	.byte	0x04, 0x0a
        /*000e*/ 	.short	(.L_845 - .L_844)
	.align		4
.L_844:
        /*0010*/ 	.word	index@(.nv.constant0.tvmgen_default_fused_squeeze_concatenate_25_kernel)
        /*0014*/ 	.short	0x0160
        /*0016*/ 	.short	0x0018


	//----- nvinfo : EIATTR_CBANK_PARAM_SIZE
	.align		4
.L_845:
        /*0018*/ 	.byte	0x03, 0x19
        /*001a*/ 	.short	0x0018


	//----- nvinfo : EIATTR_KPARAM_INFO
	.align		4
        /*001c*/ 	.byte	0x04, 0x17
        /*001e*/ 	.short	(.L_847 - .L_846)
.L_846:
        /*0020*/ 	.word	0x00000000
        /*0024*/ 	.short	0x0002
        /*0026*/ 	.short	0x0010
        /*0028*/ 	.byte	0x00, 0xf0, 0x21, 0x00


	//----- nvinfo : EIATTR_KPARAM_INFO
	.align		4
.L_847:
        /*002c*/ 	.byte	0x04, 0x17
        /*002e*/ 	.short	(.L_849 - .L_848)
.L_848:
        /*0030*/ 	.word	0x00000000
        /*0034*/ 	.short	0x0001
        /*0036*/ 	.short	0x0008
        /*0038*/ 	.byte	0x00, 0xf0, 0x21, 0x00


	//----- nvinfo : EIATTR_KPARAM_INFO
	.align		4
.L_849:
        /*003c*/ 	.byte	0x04, 0x17
        /*003e*/ 	.short	(.L_851 - .L_850)
.L_850:
        /*0040*/ 	.word	0x00000000
        /*0044*/ 	.short	0x0000
        /*0046*/ 	.short	0x0000
        /*0048*/ 	.byte	0x00, 0xf0, 0x21, 0x00


	//----- nvinfo : EIATTR_MAXREG_COUNT
	.align		4
.L_851:
        /*004c*/ 	.byte	0x03, 0x1b
        /*004e*/ 	.short	0x00ff


	//----- nvinfo : EIATTR_EXIT_INSTR_OFFSETS
	.align		4
        /*0050*/ 	.byte	0x04, 0x1c
        /*0052*/ 	.short	(.L_853 - .L_852)


	//   ....[0]....
.L_852:
        /*0054*/ 	.word	0x000000b0


	//----- nvinfo : EIATTR_MAX_THREADS
	.align		4
.L_853:
        /*0058*/ 	.byte	0x04, 0x05
        /*005a*/ 	.short	(.L_855 - .L_854)
.L_854:
        /*005c*/ 	.word	0x0000009c
        /*0060*/ 	.word	0x00000001
        /*0064*/ 	.word	0x00000001
.L_855:


//--------------------- .nv.info.tvmgen_default_fused_squeeze_concatenate_44_kernel --------------------------
	.section	.nv.info.tvmgen_default_fused_squeeze_concatenate_44_kernel,"",@"SHT_CUDA_INFO"
	.sectionflags	@""
	.align	4


	//----- nvinfo : EIATTR_CUDA_API_VERSION
	.align		4
        /*0000*/ 	.byte	0x04, 0x37
        /*0002*/ 	.short	(.L_857 - .L_856)
.L_856:
        /*0004*/ 	.word	0x0000007e


	//----- nvinfo : EIATTR_SW2861232_WAR
	.align		4
.L_857:
        /*0008*/ 	.byte	0x01, 0x35
	.zero		2


	//----- nvinfo : EIATTR_PARAM_CBANK
	.align		4
        /*000c*/ 	.byte	0x04, 0x0a
        /*000e*/ 	.short	(.L_859 - .L_858)
	.align		4
.L_858:
        /*0010*/ 	.word	index@(.nv.constant0.tvmgen_default_fused_squeeze_concatenate_44_kernel)
        /*0014*/ 	.short	0x0160
        /*0016*/ 	.short	0x0018


	//----- nvinfo : EIATTR_CBANK_PARAM_SIZE
	.align		4
.L_859:
        /*0018*/ 	.byte	0x03, 0x19
        /*001a*/ 	.short	0x0018


	//----- nvinfo : EIATTR_KPARAM_INFO
	.align		4
        /*001c*/ 	.byte	0x04, 0x17
        /*001e*/ 	.short	(.L_861 - .L_860)
.L_860:
        /*0020*/ 	.word	0x00000000
        /*0024*/ 	.short	0x0002
        /*0026*/ 	.short	0x0010
        /*0028*/ 	.byte	0x00, 0xf0, 0x21, 0x00


	//----- nvinfo : EIATTR_KPARAM_INFO
	.align		4
.L_861:
        /*002c*/ 	.byte	0x04, 0x17
        /*002e*/ 	.short	(.L_863 - .L_862)
.L_862:
        /*0030*/ 	.word	0x00000000
        /*0034*/ 	.short	0x0001
        /*0036*/ 	.short	0x0008
        /*0038*/ 	.byte	0x00, 0xf0, 0x21, 0x00


	//----- nvinfo : EIATTR_KPARAM_INFO
	.align		4
.L_863:
        /*003c*/ 	.byte	0x04, 0x17
        /*003e*/ 	.short	(.L_865 - .L_864)
.L_864:
        /*0040*/ 	.word	0x00000000
        /*0044*/ 	.short	0x0000
        /*0046*/ 	.short	0x0000
        /*0048*/ 	.byte	0x00, 0xf0, 0x21, 0x00


	//----- nvinfo : EIATTR_MAXREG_COUNT
	.align		4
.L_865:
        /*004c*/ 	.byte	0x03, 0x1b
        /*004e*/ 	.short	0x00ff


	//----- nvinfo : EIATTR_EXIT_INSTR_OFFSETS
	.align		4
        /*0050*/ 	.byte	0x04, 0x1c
        /*0052*/ 	.short	(.L_867 - .L_866)


	//   ....[0]....
.L_866:
        /*0054*/ 	.word	0x000000b0


	//----- nvinfo : EIATTR_MAX_THREADS
	.align		4
.L_867:
        /*0058*/ 	.byte	0x04, 0x05
        /*005a*/ 	.short	(.L_869 - .L_868)
.L_868:
        /*005c*/ 	.word	0x00000100
        /*0060*/ 	.word	0x00000001
        /*0064*/ 	.word	0x00000001
.L_869:


//--------------------- .nv.info.tvmgen_default_fused_transpose_split_kernel_26 --------------------------
	.section	.nv.info.tvmgen_default_fused_transpose_split_kernel_26,"",@"SHT_CUDA_INFO"
	.sectionflags	@""
	.align	4


	//----- nvinfo : EIATTR_CUDA_API_VERSION
	.align		4
        /*0000*/ 	.byte	0x04, 0x37
        /*0002*/ 	.short	(.L_871 - .L_870)
.L_870:
        /*0004*/ 	.word	0x0000007e


	//----- nvinfo : EIATTR_SW2861232_WAR
	.align		4
.L_871:
        /*0008*/ 	.byte	0x01, 0x35
	.zero		2


	//----- nvinfo : EIATTR_PARAM_CBANK
	.align		4
        /*000c*/ 	.byte	0x04, 0x0a
        /*000e*/ 	.short	(.L_873 - .L_872)
	.align		4
.L_872:
        /*0010*/ 	.word	index@(.nv.constant0.tvmgen_default_fused_transpose_split_kernel_26)
        /*0014*/ 	.short	0x0160
        /*0016*/ 	.short	0x0010


	//----- nvinfo : EIATTR_CBANK_PARAM_SIZE
	.align		4
.L_873:
        /*0018*/ 	.byte	0x03, 0x19
        /*001a*/ 	.short	0x0010


	//----- nvinfo : EIATTR_KPARAM_INFO
	.align		4
        /*001c*/ 	.byte	0x04, 0x17
        /*001e*/ 	.short	(.L_875 - .L_874)
.L_874:
        /*0020*/ 	.word	0x00000000
        /*0024*/ 	.short	0x0001
        /*0026*/ 	.short	0x0008
        /*0028*/ 	.byte	0x00, 0xf0, 0x21, 0x00


	//----- nvinfo : EIATTR_KPARAM_INFO
	.align		4
.L_875:
        /*002c*/ 	.byte	0x04, 0x17
        /*002e*/ 	.short	(.L_877 - .L_876)
.L_876:
        /*0030*/ 	.word	0x00000000
        /*0034*/ 	.short	0x0000
        /*0036*/ 	.short	0x0000
        /*0038*/ 	.byte	0x00, 0xf0, 0x21, 0x00


	//----- nvinfo : EIATTR_MAXREG_COUNT
	.align		4
.L_877:
        /*003c*/ 	.byte	0x03, 0x1b
        /*003e*/ 	.short	0x00ff


	//----- nvinfo : EIATTR_EXIT_INSTR_OFFSETS
	.align		4
        /*0040*/ 	.byte	0x04, 0x1c
        /*0042*/ 	.short	(.L_879 - .L_878)


	//   ....[0]....
.L_878:
        /*0044*/ 	.word	0x00000080


	//----- nvinfo : EIATTR_MAX_THREADS
	.align		4
.L_879:
        /*0048*/ 	.byte	0x04, 0x05
        /*004a*/ 	.short	(.L_881 - .L_880)
.L_880:
        /*004c*/ 	.word	0x0000001c
        /*0050*/ 	.word	0x00000001
        /*0054*/ 	.word	0x00000001
.L_881:


//--------------------- .nv.info.tvmgen_default_fused_split_kernel --------------------------
	.section	.nv.info.tvmgen_default_fused_split_kernel,"",@"SHT_CUDA_INFO"
	.sectionflags	@""
	.align	4


	//----- nvinfo : EIATTR_CUDA_API_VERSION
	.align		4
        /*0000*/ 	.byte	0x04, 0x37
        /*0002*/ 	.short	(.L_883 - .L_882)
.L_882:
        /*0004*/ 	.word	0x0000007e


	//----- nvinfo : EIATTR_SW2861232_WAR
	.align		4
.L_883:
        /*0008*/ 	.byte	0x01, 0x35
	.zero		2


	//----- nvinfo : EIATTR_PARAM_CBANK
	.align		4
        /*000c*/ 	.byte	0x04, 0x0a
        /*000e*/ 	.short	(.L_885 - .L_884)
	.align		4
.L_884:
        /*0010*/ 	.word	index@(.nv.constant0.tvmgen_default_fused_split_kernel)
        /*0014*/ 	.short	0x0160
        /*0016*/ 	.short	0x0010


	//----- nvinfo : EIATTR_CBANK_PARAM_SIZE
	.align		4
.L_885:
        /*0018*/ 	.byte	0x03, 0x19
        /*001a*/ 	.short	0x0010


	//----- nvinfo : EIATTR_KPARAM_INFO
	.align		4
        /*001c*/ 	.byte	0x04, 0x17
        /*001e*/ 	.short	(.L_887 - .L_886)
.L_886:
        /*0020*/ 	.word	0x00000000
        /*0024*/ 	.short	0x0001
        /*0026*/ 	.short	0x0008
        /*0028*/ 	.byte	0x00, 0xf0, 0x21, 0x00


	//----- nvinfo : EIATTR_KPARAM_INFO
	.align		4
.L_887:
        /*002c*/ 	.byte	0x04, 0x17
        /*002e*/ 	.short	(.L_889 - .L_888)
.L_888:
        /*0030*/ 	.word	0x00000000
        /*0034*/ 	.short	0x0000
        /*0036*/ 	.short	0x0000
        /*0038*/ 	.byte	0x00, 0xf0, 0x21, 0x00


	//----- nvinfo : EIATTR_MAXREG_COUNT
	.align		4
.L_889:
        /*003c*/ 	.byte	0x03, 0x1b
        /*003e*/ 	.short	0x00ff


	//----- nvinfo : EIATTR_EXIT_INSTR_OFFSETS
	.align		4
        /*0040*/ 	.byte	0x04, 0x1c
        /*0042*/ 	.short	(.L_891 - .L_890)


	//   ....[0]....
.L_890:
        /*0044*/ 	.word	0x00000080


	//----- nvinfo : EIATTR_MAX_THREADS
	.align		4
.L_891:
        /*0048*/ 	.byte	0x04, 0x05
        /*004a*/ 	.short	(.L_893 - .L_892)
.L_892:
        /*004c*/ 	.word	0x00000080
        /*0050*/ 	.word	0x00000001
        /*0054*/ 	.word	0x00000001
.L_893:


//--------------------- .nv.info.tvmgen_default_fused_squeeze_concatenate_8_kernel --------------------------
	.section	.nv.info.tvmgen_default_fused_squeeze_concatenate_8_kernel,"",@"SHT_CUDA_INFO"
	.sectionflags	@""
	.align	4


	//----- nvinfo : EIATTR_CUDA_API_VERSION
	.align		4
        /*0000*/ 	.byte	0x04, 0x37
        /*0002*/ 	.short	(.L_895 - .L_894)
.L_894:
        /*0004*/ 	.word	0x0000007e


	//----- nvinfo : EIATTR_SW2861232_WAR
	.align		4
.L_895:
        /*0008*/ 	.byte	0x01, 0x35
	.zero		2


	//----- nvinfo : EIATTR_PARAM_CBANK
	.align		4
        /*000c*/ 	.byte	0x04, 0x0a
        /*000e*/ 	.short	(.L_897 - .L_896)
	.align		4
.L_896:
        /*0010*/ 	.word	index@(.nv.constant0.tvmgen_default_fused_squeeze_concatenate_8_kernel)
        /*0014*/ 	.short	0x0160
        /*0016*/ 	.short	0x0018


	//----- nvinfo : EIATTR_CBANK_PARAM_SIZE
	.align		4
.L_897:
        /*0018*/ 	.byte	0x03, 0x19
        /*001a*/ 	.short	0x0018


	//----- nvinfo : EIATTR_KPARAM_INFO
	.align		4
        /*001c*/ 	.byte	0x04, 0x17
        /*001e*/ 	.short	(.L_899 - .L_898)
.L_898:
        /*0020*/ 	.word	0x00000000
        /*0024*/ 	.short	0x0002
        /*0026*/ 	.short	0x0010
        /*0028*/ 	.byte	0x00, 0xf0, 0x21, 0x00


	//----- nvinfo : EIATTR_KPARAM_INFO
	.align		4
.L_899:
        /*002c*/ 	.byte	0x04, 0x17
        /*002e*/ 	.short	(.L_901 - .L_900)
.L_900:
        /*0030*/ 	.word	0x00000000
        /*0034*/ 	.short	0x0001
        /*0036*/ 	.short	0x0008
        /*0038*/ 	.byte	0x00, 0xf0, 0x21, 0x00


	//----- nvinfo : EIATTR_KPARAM_INFO
	.align		4
.L_901:
        /*003c*/ 	.byte	0x04, 0x17
        /*003e*/ 	.short	(.L_903 - .L_902)
.L_902:
        /*0040*/ 	.word	0x00000000
        /*0044*/ 	.short	0x0000
        /*0046*/ 	.short	0x0000
        /*0048*/ 	.byte	0x00, 0xf0, 0x21, 0x00


	//----- nvinfo : EIATTR_MAXREG_COUNT
	.align		4
.L_903:
        /*004c*/ 	.byte	0x03, 0x1b
        /*004e*/ 	.short	0x00ff


	//----- nvinfo : EIATTR_EXIT_INSTR_OFFSETS
	.align		4
        /*0050*/ 	.byte	0x04, 0x1c
        /*0052*/ 	.short	(.L_905 - .L_904)


	//   ....[0]....
.L_904:
        /*0054*/ 	.word	0x000000b0


	//----- nvinfo : EIATTR_MAX_THREADS
	.align		4
.L_905:
        /*0058*/ 	.byte	0x04, 0x05
        /*005a*/ 	.short	(.L_907 - .L_906)
.L_906:
        /*005c*/ 	.word	0x0000009c
        /*0060*/ 	.word	0x00000001
        /*0064*/ 	.word	0x00000001
.L_907:


//--------------------- .nv.info.tvmgen_default_fused_transpose_split_kernel_13 --------------------------
	.section	.nv.info.tvmgen_default_fused_transpose_split_kernel_13,"",@"SHT_CUDA_INFO"
	.sectionflags	@""
	.align	4


	//----- nvinfo : EIATTR_CUDA_API_VERSION
	.align		4
        /*0000*/ 	.byte	0x04, 0x37
        /*0002*/ 	.short	(.L_909 - .L_908)
.L_908:
        /*0004*/ 	.word	0x0000007e


	//----- nvinfo : EIATTR_SW2861232_WAR
	.align		4
.L_909:
        /*0008*/ 	.byte	0x01, 0x35
	.zero		2


	//----- nvinfo : EIATTR_PARAM_CBANK
	.align		4
        /*000c*/ 	.byte	0x04, 0x0a
        /*000e*/ 	.short	(.L_911 - .L_910)
	.align		4
.L_910:
        /*0010*/ 	.word	index@(.nv.constant0.tvmgen_default_fused_transpose_split_kernel_13)
        /*0014*/ 	.short	0x0160
        /*0016*/ 	.short	0x0010


	//----- nvinfo : EIATTR_CBANK_PARAM_SIZE
	.align		4
.L_911:
        /*0018*/ 	.byte	0x03, 0x19
        /*001a*/ 	.short	0x0010


	//----- nvinfo : EIATTR_KPARAM_INFO
	.align		4
        /*001c*/ 	.byte	0x04, 0x17
        /*001e*/ 	.short	(.L_913 - .L_912)
.L_912:
        /*0020*/ 	.word	0x00000000
        /*0024*/ 	.short	0x0001
        /*0026*/ 	.short	0x0008
        /*0028*/ 	.byte	0x00, 0xf0, 0x21, 0x00


	//----- nvinfo : EIATTR_KPARAM_INFO
	.align		4
.L_913:
        /*002c*/ 	.byte	0x04, 0x17
        /*002e*/ 	.short	(.L_915 - .L_914)
.L_914:
        /*0030*/ 	.word	0x00000000
        /*0034*/ 	.short	0x0000
        /*0036*/ 	.short	0x0000
        /*0038*/ 	.byte	0x00, 0xf0, 0x21, 0x00


	//----- nvinfo : EIATTR_MAXREG_COUNT
	.align		4
.L_915:
        /*003c*/ 	.byte	0x03, 0x1b
        /*003e*/ 	.short	0x00ff


	//----- nvinfo : EIATTR_EXIT_INSTR_OFFSETS
	.align		4
        /*0040*/ 	.byte	0x04, 0x1c
        /*0042*/ 	.short	(.L_917 - .L_916)


	//   ....[0]....
.L_916:
        /*0044*/ 	.word	0x00000080


	//----- nvinfo : EIATTR_MAX_THREADS
	.align		4
.L_917:
        /*0048*/ 	.byte	0x04, 0x05
        /*004a*/ 	.short	(.L_919 - .L_918)
.L_918:
        /*004c*/ 	.word	0x0000001c
        /*0050*/ 	.word	0x00000001
        /*0054*/ 	.word	0x00000001
.L_919:


//--------------------- .nv.info.tvmgen_default_fused_split_sigmoid_sigmoid_multiply_sigmoid_tanh_multiply_add_tanh_multiply_sta_2bcd01aae566f75b__kernel_22 --------------------------
	.section	.nv.info.tvmgen_default_fused_split_sigmoid_sigmoid_multiply_sigmoid_tanh_multiply_add_tanh_multiply_sta_2bcd01aae566f75b__kernel_22,"",@"SHT_CUDA_INFO"
	.sectionflags	@""
	.align	4


	//----- nvinfo : EIATTR_CUDA_API_VERSION
	.align		4
        /*0000*/ 	.byte	0x04, 0x37
        /*0002*/ 	.short	(.L_921 - .L_920)
.L_920:
        /*0004*/ 	.word	0x0000007e


	//----- nvinfo : EIATTR_SW2861232_WAR
	.align		4
.L_921:
        /*0008*/ 	.byte	0x01, 0x35
	.zero		2


	//----- nvinfo : EIATTR_PARAM_CBANK
	.align		4
        /*000c*/ 	.byte	0x04, 0x0a
        /*000e*/ 	.short	(.L_923 - .L_922)
	.align		4
.L_922:
        /*0010*/ 	.word	index@(.nv.constant0.tvmgen_default_fused_split_sigmoid_sigmoid_multiply_sigmoid_tanh_multiply_add_tanh_multiply_sta_2bcd01aae566f75b__kernel_22)
        /*0014*/ 	.short	0x0160
        /*0016*/ 	.short	0x0010


	//----- nvinfo : EIATTR_CBANK_PARAM_SIZE
	.align		4
.L_923:
        /*0018*/ 	.byte	0x03, 0x19
        /*001a*/ 	.short	0x0010


	//----- nvinfo : EIATTR_KPARAM_INFO
	.align		4
        /*001c*/ 	.byte	0x04, 0x17
        /*001e*/ 	.short	(.L_925 - .L_924)
.L_924:
        /*0020*/ 	.word	0x00000000
        /*0024*/ 	.short	0x0001
        /*0026*/ 	.short	0x0008
        /*0028*/ 	.byte	0x00, 0xf0, 0x21, 0x00


	//----- nvinfo : EIATTR_KPARAM_INFO
	.align		4
.L_925:
        /*002c*/ 	.byte	0x04, 0x17
        /*002e*/ 	.short	(.L_927 - .L_926)
.L_926:
        /*0030*/ 	.word	0x00000000
        /*0034*/ 	.short	0x0000
        /*0036*/ 	.short	0x0000
        /*0038*/ 	.byte	0x00, 0xf0, 0x21, 0x00


	//----- nvinfo : EIATTR_MAXREG_COUNT
	.align		4
.L_927:
        /*003c*/ 	.byte	0x03, 0x1b
        /*003e*/ 	.short	0x00ff


	//----- nvinfo : EIATTR_EXIT_INSTR_OFFSETS
	.align		4
        /*0040*/ 	.byte	0x04, 0x1c
        /*0042*/ 	.short	(.L_929 - .L_928)


	//   ....[0]....
.L_928:
        /*0044*/ 	.word	0x00000080


	//----- nvinfo : EIATTR_MAX_THREADS
	.align		4
.L_929:
        /*0048*/ 	.byte	0x04, 0x05
        /*004a*/ 	.short	(.L_931 - .L_930)
.L_930:
        /*004c*/ 	.word	0x00000080
        /*0050*/ 	.word	0x00000001
        /*0054*/ 	.word	0x00000001
.L_931:


//--------------------- .nv.info.tvmgen_default_fused_transpose_split_kernel_24 --------------------------
	.section	.nv.info.tvmgen_default_fused_transpose_split_kernel_24,"",@"SHT_CUDA_INFO"
	.sectionflags	@""
	.align	4


	//----- nvinfo : EIATTR_CUDA_API_VERSION
	.align		4
        /*0000*/ 	.byte	0x04, 0x37
        /*0002*/ 	.short	(.L_933 - .L_932)
.L_932:
        /*0004*/ 	.word	0x0000007e


	//----- nvinfo : EIATTR_SW2861232_WAR
	.align		4
.L_933:
        /*0008*/ 	.byte	0x01, 0x35
	.zero		2


	//----- nvinfo : EIATTR_PARAM_CBANK
	.align		4
        /*000c*/ 	.byte	0x04, 0x0a
        /*000e*/ 	.short	(.L_935 - .L_934)
	.align		4
.L_934:
        /*0010*/ 	.word	index@(.nv.constant0.tvmgen_default_fused_transpose_split_kernel_24)
        /*0014*/ 	.short	0x0160
        /*0016*/ 	.short	0x0010


	//----- nvinfo : EIATTR_CBANK_PARAM_SIZE
	.align		4
.L_935:
        /*0018*/ 	.byte	0x03, 0x19
        /*001a*/ 	.short	0x0010


	//----- nvinfo : EIATTR_KPARAM_INFO
	.align		4
        /*001c*/ 	.byte	0x04, 0x17
        /*001e*/ 	.short	(.L_937 - .L_936)
.L_936:
        /*0020*/ 	.word	0x00000000
        /*0024*/ 	.short	0x0001
        /*0026*/ 	.short	0x0008
        /*0028*/ 	.byte	0x00, 0xf0, 0x21, 0x00


	//----- nvinfo : EIATTR_KPARAM_INFO
	.align		4
.L_937:
        /*002c*/ 	.byte	0x04, 0x17
        /*002e*/ 	.short	(.L_939 - .L_938)
.L_938:
        /*0030*/ 	.word	0x00000000
        /*0034*/ 	.short	0x0000
        /*0036*/ 	.short	0x0000
        /*0038*/ 	.byte	0x00, 0xf0, 0x21, 0x00


	//----- nvinfo : EIATTR_MAXREG_COUNT
	.align		4
.L_939:
        /*003c*/ 	.byte	0x03, 0x1b
        /*003e*/ 	.short	0x00ff


	//----- nvinfo : EIATTR_EXIT_INSTR_OFFSETS
	.align		4
        /*0040*/ 	.byte	0x04, 0x1c
        /*0042*/ 	.short	(.L_941 - .L_940)


	//   ....[0]....
.L_940:
        /*0044*/ 	.word	0x00000080


	//----- nvinfo : EIATTR_MAX_THREADS
	.align		4
.L_941:
        /*0048*/ 	.byte	0x04, 0x05
        /*004a*/ 	.short	(.L_943 - .L_942)
.L_942:
        /*004c*/ 	.word	0x0000001c
        /*0050*/ 	.word	0x00000001
        /*0054*/ 	.word	0x00000001
.L_943:


//--------------------- .nv.info.tvmgen_default_fused_split_sigmoid_sigmoid_multiply_sigmoid_tanh_multiply_add_tanh_multiply_sta_2bcd01aae566f75b__kernel_10 --------------------------
	.section	.nv.info.tvmgen_default_fused_split_sigmoid_sigmoid_multiply_sigmoid_tanh_multiply_add_tanh_multiply_sta_2bcd01aae566f75b__kernel_10,"",@"SHT_CUDA_INFO"
	.sectionflags	@""
	.align	4


	//----- nvinfo : EIATTR_CUDA_API_VERSION
	.align		4
        /*0000*/ 	.byte	0x04, 0x37
        /*0002*/ 	.short	(.L_945 - .L_944)
.L_944:
        /*0004*/ 	.word	0x0000007e


	//----- nvinfo : EIATTR_SW2861232_WAR
	.align		4
.L_945:
        /*0008*/ 	.byte	0x01, 0x35
	.zero		2


	//----- nvinfo : EIATTR_PARAM_CBANK
	.align		4
        /*000c*/ 	.byte	0x04, 0x0a
        /*000e*/ 	.short	(.L_947 - .L_946)
	.align		4
.L_946:
        /*0010*/ 	.word	index@(.nv.constant0.tvmgen_default_fused_split_sigmoid_sigmoid_multiply_sigmoid_tanh_multiply_add_tanh_multiply_sta_2bcd01aae566f75b__kernel_10)
        /*0014*/ 	.short	0x0160
        /*0016*/ 	.short	0x0010


	//----- nvinfo : EIATTR_CBANK_PARAM_SIZE
	.align		4
.L_947:
        /*0018*/ 	.byte	0x03, 0x19
        /*001a*/ 	.short	0x0010


	//----- nvinfo : EIATTR_KPARAM_INFO
	.align		4
        /*001c*/ 	.byte	0x04, 0x17
        /*001e*/ 	.short	(.L_949 - .L_948)
.L_948:
        /*0020*/ 	.word	0x00000000
        /*0024*/ 	.short	0x0001
        /*0026*/ 	.short	0x0008
        /*0028*/ 	.byte	0x00, 0xf0, 0x21, 0x00


	//----- nvinfo : EIATTR_KPARAM_INFO
	.align		4
.L_949:
        /*002c*/ 	.byte	0x04, 0x17
        /*002e*/ 	.short	(.L_951 - .L_950)
.L_950:
        /*0030*/ 	.word	0x00000000
        /*0034*/ 	.short	0x0000
        /*0036*/ 	.short	0x0000
        /*0038*/ 	.byte	0x00, 0xf0, 0x21, 0x00


	//----- nvinfo : EIATTR_MAXREG_COUNT
	.align		4
.L_951:
        /*003c*/ 	.byte	0x03, 0x1b
        /*003e*/ 	.short	0x00ff


	//----- nvinfo : EIATTR_EXIT_INSTR_OFFSETS
	.align		4
        /*0040*/ 	.byte	0x04, 0x1c
        /*0042*/ 	.short	(.L_953 - .L_952)


	//   ....[0]....
.L_952:
        /*0044*/ 	.word	0x00000080


	//----- nvinfo : EIATTR_MAX_THREADS
	.align		4
.L_953:
        /*0048*/ 	.byte	0x04, 0x05
        /*004a*/ 	.short	(.L_955 - .L_954)
.L_954:
        /*004c*/ 	.word	0x00000080
        /*0050*/ 	.word	0x00000001
        /*0054*/ 	.word	0x00000001
.L_955:


//--------------------- .nv.info.tvmgen_default_fused_squeeze_concatenate_27_kernel --------------------------
	.section	.nv.info.tvmgen_default_fused_squeeze_concatenate_27_kernel,"",@"SHT_CUDA_INFO"
	.sectionflags	@""
	.align	4


	//----- nvinfo : EIATTR_CUDA_API_VERSION
	.align		4
        /*0000*/ 	.byte	0x04, 0x37
        /*0002*/ 	.short	(.L_957 - .L_956)
.L_956:
        /*0004*/ 	.word	0x0000007e


	//----- nvinfo : EIATTR_SW2861232_WAR
	.align		4
.L_957:
        /*0008*/ 	.byte	0x01, 0x35
	.zero		2


	//----- nvinfo : EIATTR_PARAM_CBANK
	.align		4
        /*000c*/ 	.byte	0x04, 0x0a
        /*000e*/ 	.short	(.L_959 - .L_958)
	.align		4
.L_958:
        /*0010*/ 	.word	index@(.nv.constant0.tvmgen_default_fused_squeeze_concatenate_27_kernel)
        /*0014*/ 	.short	0x0160
        /*0016*/ 	.short	0x0018


	//----- nvinfo : EIATTR_CBANK_PARAM_SIZE
	.align		4
.L_959:
        /*0018*/ 	.byte	0x03, 0x19
        /*001a*/ 	.short	0x0018


	//----- nvinfo : EIATTR_KPARAM_INFO
	.align		4
        /*001c*/ 	.byte	0x04, 0x17
        /*001e*/ 	.short	(.L_961 - .L_960)
.L_960:
        /*0020*/ 	.word	0x00000000
        /*0024*/ 	.short	0x0002
        /*0026*/ 	.short	0x0010
        /*0028*/ 	.byte	0x00, 0xf0, 0x21, 0x00


	//----- nvinfo : EIATTR_KPARAM_INFO
	.align		4
.L_961:
        /*002c*/ 	.byte	0x04, 0x17
        /*002e*/ 	.short	(.L_963 - .L_962)
.L_962:
        /*0030*/ 	.word	0x00000000
        /*0034*/ 	.short	0x0001
        /*0036*/ 	.short	0x0008
        /*0038*/ 	.byte	0x00, 0xf0, 0x21, 0x00


	//----- nvinfo : EIATTR_KPARAM_INFO
	.align		4
.L_963:
        /*003c*/ 	.byte	0x04, 0x17
        /*003e*/ 	.short	(.L_965 - .L_964)
.L_964:
        /*0040*/ 	.word	0x00000000
        /*0044*/ 	.short	0x0000
        /*0046*/ 	.short	0x0000
        /*0048*/ 	.byte	0x00, 0xf0, 0x21, 0x00


	//----- nvinfo : EIATTR_MAXREG_COUNT
	.align		4
.L_965:
        /*004c*/ 	.byte	0x03, 0x1b
        /*004e*/ 	.short	0x00ff


	//----- nvinfo : EIATTR_EXIT_INSTR_OFFSETS
	.align		4
        /*0050*/ 	.byte	0x04, 0x1c
        /*0052*/ 	.short	(.L_967 - .L_966)


	//   ....[0]....
.L_966:
        /*0054*/ 	.word	0x000000b0


	//----- nvinfo : EIATTR_MAX_THREADS
	.align		4
.L_967:
        /*0058*/ 	.byte	0x04, 0x05
        /*005a*/ 	.short	(.L_969 - .L_968)
.L_968:
        /*005c*/ 	.word	0x0000009c
        /*0060*/ 	.word	0x00000001
        /*0064*/ 	.word	0x00000001
.L_969:


//--------------------- .nv.info.tvmgen_default_fused_split_sigmoid_sigmoid_multiply_sigmoid_tanh_multiply_add_tanh_multiply_sta_2bcd01aae566f75b__kernel_1 --------------------------
	.section	.nv.info.tvmgen_default_fused_split_sigmoid_sigmoid_multiply_sigmoid_tanh_multiply_add_tanh_multiply_sta_2bcd01aae566f75b__kernel_1,"",@"SHT_CUDA_INFO"
	.sectionflags	@""
	.align	4


	//----- nvinfo : EIATTR_CUDA_API_VERSION
	.align		4
        /*0000*/ 	.byte	0x04, 0x37
        /*0002*/ 	.short	(.L_971 - .L_970)
.L_970:
        /*0004*/ 	.word	0x0000007e


	//----- nvinfo : EIATTR_SW2861232_WAR
	.align		4
.L_971:
        /*0008*/ 	.byte	0x01, 0x35
	.zero		2


	//----- nvinfo : EIATTR_PARAM_CBANK
	.align		4
        /*000c*/ 	.byte	0x04, 0x0a
        /*000e*/ 	.short	(.L_973 - .L_972)
	.align		4
.L_972:
        /*0010*/ 	.word	index@(.nv.constant0.tvmgen_default_fused_split_sigmoid_sigmoid_multiply_sigmoid_tanh_multiply_add_tanh_multiply_sta_2bcd01aae566f75b__kernel_1)
        /*0014*/ 	.short	0x0160
        /*0016*/ 	.short	0x0010


	//----- nvinfo : EIATTR_CBANK_PARAM_SIZE
	.align		4
.L_973:
        /*0018*/ 	.byte	0x03, 0x19
        /*001a*/ 	.short	0x0010


	//----- nvinfo : EIATTR_KPARAM_INFO
	.align		4
        /*001c*/ 	.byte	0x04, 0x17
        /*001e*/ 	.short	(.L_975 - .L_974)
.L_974:
        /*0020*/ 	.word	0x00000000
        /*0024*/ 	.short	0x0001
        /*0026*/ 	.short	0x0008
        /*0028*/ 	.byte	0x00, 0xf0, 0x21, 0x00


	//----- nvinfo : EIATTR_KPARAM_INFO
	.align		4
.L_975:
        /*002c*/ 	.byte	0x04, 0x17
        /*002e*/ 	.short	(.L_977 - .L_976)
.L_976:
        /*0030*/ 	.word	0x00000000
        /*0034*/ 	.short	0x0000
        /*0036*/ 	.short	0x0000
        /*0038*/ 	.byte	0x00, 0xf0, 0x21, 0x00


	//----- nvinfo : EIATTR_MAXREG_COUNT
	.align		4
.L_977:
        /*003c*/ 	.byte	0x03, 0x1b
        /*003e*/ 	.short	0x00ff


	//----- nvinfo : EIATTR_EXIT_INSTR_OFFSETS
	.align		4
        /*0040*/ 	.byte	0x04, 0x1c
        /*0042*/ 	.short	(.L_979 - .L_978)


	//   ....[0]....
.L_978:
        /*0044*/ 	.word	0x00000080


	//----- nvinfo : EIATTR_MAX_THREADS
	.align		4
.L_979:
        /*0048*/ 	.byte	0x04, 0x05
        /*004a*/ 	.short	(.L_981 - .L_980)
.L_980:
        /*004c*/ 	.word	0x00000080
        /*0050*/ 	.word	0x00000001
        /*0054*/ 	.word	0x00000001
.L_981:


//--------------------- .nv.info.tvmgen_default_fused_transpose_split_kernel_17 --------------------------
	.section	.nv.info.tvmgen_default_fused_transpose_split_kernel_17,"",@"SHT_CUDA_INFO"
	.sectionflags	@""
	.align	4


	//----- nvinfo : EIATTR_CUDA_API_VERSION
	.align		4
        /*0000*/ 	.byte	0x04, 0x37
        /*0002*/ 	.short	(.L_983 - .L_982)
.L_982:
        /*0004*/ 	.word	0x0000007e


	//----- nvinfo : EIATTR_SW2861232_WAR
	.align		4
.L_983:
        /*0008*/ 	.byte	0x01, 0x35
	.zero		2


	//----- nvinfo : EIATTR_PARAM_CBANK
	.align		4
        /*000c*/ 	.byte	0x04, 0x0a
        /*000e*/ 	.short	(.L_985 - .L_984)
	.align		4
.L_984:
        /*0010*/ 	.word	index@(.nv.constant0.tvmgen_default_fused_transpose_split_kernel_17)
        /*0014*/ 	.short	0x0160
        /*0016*/ 	.short	0x0010


	//----- nvinfo : EIATTR_CBANK_PARAM_SIZE
	.align		4
.L_985:
        /*0018*/ 	.byte	0x03, 0x19
        /*001a*/ 	.short	0x0010


	//----- nvinfo : EIATTR_KPARAM_INFO
	.align		4
        /*001c*/ 	.byte	0x04, 0x17
        /*001e*/ 	.short	(.L_987 - .L_986)
.L_986:
        /*0020*/ 	.word	0x00000000
        /*0024*/ 	.short	0x0001
        /*0026*/ 	.short	0x0008
        /*0028*/ 	.byte	0x00, 0xf0, 0x21, 0x00


	//----- nvinfo : EIATTR_KPARAM_INFO
	.align		4
.L_987:
        /*002c*/ 	.byte	0x04, 0x17
        /*002e*/ 	.short	(.L_989 - .L_988)
.L_988:
        /*0030*/ 	.word	0x00000000
        /*0034*/ 	.short	0x0000
        /*0036*/ 	.short	0x0000
        /*0038*/ 	.byte	0x00, 0xf0, 0x21, 0x00


	//----- nvinfo : EIATTR_MAXREG_COUNT
	.align		4
.L_989:
        /*003c*/ 	.byte	0x03, 0x1b
        /*003e*/ 	.short	0x00ff


	//----- nvinfo : EIATTR_EXIT_INSTR_OFFSETS
	.align		4
        /*0040*/ 	.byte	0x04, 0x1c
        /*0042*/ 	.short	(.L_991 - .L_990)


	//   ....[0]....
.L_990:
        /*0044*/ 	.word	0x00000080


	//----- nvinfo : EIATTR_MAX_THREADS
	.align		4
.L_991:
        /*0048*/ 	.byte	0x04, 0x05
        /*004a*/ 	.short	(.L_993 - .L_992)
.L_992:
        /*004c*/ 	.word	0x0000001c
        /*0050*/ 	.word	0x00000001
        /*0054*/ 	.word	0x00000001
.L_993:


//--------------------- .nv.info.tvmgen_default_fused_squeeze_concatenate_21_kernel --------------------------
	.section	.nv.info.tvmgen_default_fused_squeeze_concatenate_21_kernel,"",@"SHT_CUDA_INFO"
	.sectionflags	@""
	.align	4


	//----- nvinfo : EIATTR_CUDA_API_VERSION
	.align		4
        /*0000*/ 	.byte	0x04, 0x37
        /*0002*/ 	.short	(.L_995 - .L_994)
.L_994:
        /*0004*/ 	.word	0x0000007e


	//----- nvinfo : EIATTR_SW2861232_WAR
	.align		4
.L_995:
        /*0008*/ 	.byte	0x01, 0x35
	.zero		2


	//----- nvinfo : EIATTR_PARAM_CBANK
	.align		4
        /*000c*/ 	.byte	0x04, 0x0a
        /*000e*/ 	.short	(.L_997 - .L_996)
	.align		4
.L_996:
        /*0010*/ 	.word	index@(.nv.constant0.tvmgen_default_fused_squeeze_concatenate_21_kernel)
        /*0014*/ 	.short	0x0160
        /*0016*/ 	.short	0x0018


	//----- nvinfo : EIATTR_CBANK_PARAM_SIZE
	.align		4
.L_997:
        /*0018*/ 	.byte	0x03, 0x19
        /*001a*/ 	.short	0x0018


	//----- nvinfo : EIATTR_KPARAM_INFO
	.align		4
        /*001c*/ 	.byte	0x04, 0x17
        /*001e*/ 	.short	(.L_999 - .L_998)
.L_998:
        /*0020*/ 	.word	0x00000000
        /*0024*/ 	.short	0x0002
        /*0026*/ 	.short	0x0010
        /*0028*/ 	.byte	0x00, 0xf0, 0x21, 0x00


	//----- nvinfo : EIATTR_KPARAM_INFO
	.align		4
.L_999:
        /*002c*/ 	.byte	0x04, 0x17
        /*002e*/ 	.short	(.L_1001 - .L_1000)
.L_1000:
        /*0030*/ 	.word	0x00000000
        /*0034*/ 	.short	0x0001
        /*0036*/ 	.short	0x0008
        /*0038*/ 	.byte	0x00, 0xf0, 0x21, 0x00


	//----- nvinfo : EIATTR_KPARAM_INFO
	.align		4
.L_1001:
        /*003c*/ 	.byte	0x04, 0x17
        /*003e*/ 	.short	(.L_1003 - .L_1002)
.L_1002:
        /*0040*/ 	.word	0x00000000
        /*0044*/ 	.short	0x0000
        /*0046*/ 	.short	0x0000
        /*0048*/ 	.byte	0x00, 0xf0, 0x21, 0x00


	//----- nvinfo : EIATTR_MAXREG_COUNT
	.align		4
.L_1003:
        /*004c*/ 	.byte	0x03, 0x1b
        /*004e*/ 	.short	0x00ff


	//----- nvinfo : EIATTR_EXIT_INSTR_OFFSETS
	.align		4
        /*0050*/ 	.byte	0x04, 0x1c
        /*0052*/ 	.short	(.L_1005 - .L_1004)


	//   ....[0]....
.L_1004:
        /*0054*/ 	.word	0x000000b0


	//----- nvinfo : EIATTR_MAX_THREADS
	.align		4
.L_1005:
        /*0058*/ 	.byte	0x04, 0x05
        /*005a*/ 	.short	(.L_1007 - .L_1006)
.L_1006:
        /*005c*/ 	.word	0x0000009c
        /*0060*/ 	.word	0x00000001
        /*0064*/ 	.word	0x00000001
.L_1007:


//--------------------- .nv.info.tvmgen_default_fused_transpose_split_kernel_6 --------------------------
	.section	.nv.info.tvmgen_default_fused_transpose_split_kernel_6,"",@"SHT_CUDA_INFO"
	.sectionflags	@""
	.align	4


	//----- nvinfo : EIATTR_CUDA_API_VERSION
	.align		4
        /*0000*/ 	.byte	0x04, 0x37
        /*0002*/ 	.short	(.L_1009 - .L_1008)
.L_1008:
        /*0004*/ 	.word	0x0000007e


	//----- nvinfo : EIATTR_SW2861232_WAR
	.align		4
.L_1009:
        /*0008*/ 	.byte	0x01, 0x35
	.zero		2


	//----- nvinfo : EIATTR_PARAM_CBANK
	.align		4
        /*000c*/ 	.byte	0x04, 0x0a
        /*000e*/ 	.short	(.L_1011 - .L_1010)
	.align		4
.L_1010:
        /*0010*/ 	.word	index@(.nv.constant0.tvmgen_default_fused_transpose_split_kernel_6)
        /*0014*/ 	.short	0x0160
        /*0016*/ 	.short	0x0010


	//----- nvinfo : EIATTR_CBANK_PARAM_SIZE
	.align		4
.L_1011:
        /*0018*/ 	.byte	0x03, 0x19
        /*001a*/ 	.short	0x0010


	//----- nvinfo : EIATTR_KPARAM_INFO
	.align		4
        /*001c*/ 	.byte	0x04, 0x17
        /*001e*/ 	.short	(.L_1013 - .L_1012)
.L_1012:
        /*0020*/ 	.word	0x00000000
        /*0024*/ 	.short	0x0001
        /*0026*/ 	.short	0x0008
        /*0028*/ 	.byte	0x00, 0xf0, 0x21, 0x00


	//----- nvinfo : EIATTR_KPARAM_INFO
	.align		4
.L_1013:
        /*002c*/ 	.byte	0x04, 0x17
        /*002e*/ 	.short	(.L_1015 - .L_1014)
.L_1014:
        /*0030*/ 	.word	0x00000000
        /*0034*/ 	.short	0x0000
        /*0036*/ 	.short	0x0000
        /*0038*/ 	.byte	0x00, 0xf0, 0x21, 0x00


	//----- nvinfo : EIATTR_MAXREG_COUNT
	.align		4
.L_1015:
        /*003c*/ 	.byte	0x03, 0x1b
        /*003e*/ 	.short	0x00ff


	//----- nvinfo : EIATTR_EXIT_INSTR_OFFSETS
	.align		4
        /*0040*/ 	.byte	0x04, 0x1c
        /*0042*/ 	.short	(.L_1017 - .L_1016)


	//   ....[0]....
.L_1016:
        /*0044*/ 	.word	0x00000080


	//----- nvinfo : EIATTR_MAX_THREADS
	.align		4
.L_1017:
        /*0048*/ 	.byte	0x04, 0x05
        /*004a*/ 	.short	(.L_1019 - .L_1018)
.L_1018:
        /*004c*/ 	.word	0x0000001c
        /*0050*/ 	.word	0x00000001
        /*0054*/ 	.word	0x00000001
.L_1019:


//--------------------- .nv.info.tvmgen_default_fused_squeeze_concatenate_4_kernel --------------------------
	.section	.nv.info.tvmgen_default_fused_squeeze_concatenate_4_kernel,"",@"SHT_CUDA_INFO"
	.sectionflags	@""
	.align	4


	//----- nvinfo : EIATTR_CUDA_API_VERSION
	.align		4
        /*0000*/ 	.byte	0x04, 0x37
        /*0002*/ 	.short	(.L_1021 - .L_1020)
.L_1020:
        /*0004*/ 	.word	0x0000007e


	//----- nvinfo : EIATTR_SW2861232_WAR
	.align		4
.L_1021:
        /*0008*/ 	.byte	0x01, 0x35
	.zero		2


	//----- nvinfo : EIATTR_PARAM_CBANK
	.align		4
        /*000c*/ 	.byte	0x04, 0x0a
        /*000e*/ 	.short	(.L_1023 - .L_1022)
	.align		4
.L_1022:
        /*0010*/ 	.word	index@(.nv.constant0.tvmgen_default_fused_squeeze_concatenate_4_kernel)
        /*0014*/ 	.short	0x0160
        /*0016*/ 	.short	0x0018


	//----- nvinfo : EIATTR_CBANK_PARAM_SIZE
	.align		4
.L_1023:
        /*0018*/ 	.byte	0x03, 0x19
        /*001a*/ 	.short	0x0018


	//----- nvinfo : EIATTR_KPARAM_INFO
	.align		4
        /*001c*/ 	.byte	0x04, 0x17
        /*001e*/ 	.short	(.L_1025 - .L_1024)
.L_1024:
        /*0020*/ 	.word	0x00000000
        /*0024*/ 	.short	0x0002
        /*0026*/ 	.short	0x0010
        /*0028*/ 	.byte	0x00, 0xf0, 0x21, 0x00


	//----- nvinfo : EIATTR_KPARAM_INFO
	.align		4
.L_1025:
        /*002c*/ 	.byte	0x04, 0x17
        /*002e*/ 	.short	(.L_1027 - .L_1026)
.L_1026:
        /*0030*/ 	.word	0x00000000
        /*0034*/ 	.short	0x0001
        /*0036*/ 	.short	0x0008
        /*0038*/ 	.byte	0x00, 0xf0, 0x21, 0x00


	//----- nvinfo : EIATTR_KPARAM_INFO
	.align		4
.L_1027:
        /*003c*/ 	.byte	0x04, 0x17
        /*003e*/ 	.short	(.L_1029 - .L_1028)
.L_1028:
        /*0040*/ 	.word	0x00000000
        /*0044*/ 	.short	0x0000
        /*0046*/ 	.short	0x0000
        /*0048*/ 	.byte	0x00, 0xf0, 0x21, 0x00


	//----- nvinfo : EIATTR_MAXREG_COUNT
	.align		4
.L_1029:
        /*004c*/ 	.byte	0x03, 0x1b
        /*004e*/ 	.short	0x00ff


	//----- nvinfo : EIATTR_EXIT_INSTR_OFFSETS
	.align		4
        /*0050*/ 	.byte	0x04, 0x1c
        /*0052*/ 	.short	(.L_1031 - .L_1030)


	//   ....[0]....
.L_1030:
        /*0054*/ 	.word	0x000000b0


	//----- nvinfo : EIATTR_MAX_THREADS
	.align		4
.L_1031:
        /*0058*/ 	.byte	0x04, 0x05
        /*005a*/ 	.short	(.L_1033 - .L_1032)
.L_1032:
        /*005c*/ 	.word	0x0000009c
        /*0060*/ 	.word	0x00000001
        /*0064*/ 	.word	0x00000001
.L_1033:


//--------------------- .nv.info.tvmgen_default_fused_squeeze_concatenate_45_kernel --------------------------
	.section	.nv.info.tvmgen_default_fused_squeeze_concatenate_45_kernel,"",@"SHT_CUDA_INFO"
	.sectionflags	@""
	.align	4


	//----- nvinfo : EIATTR_CUDA_API_VERSION
	.align		4
        /*0000*/ 	.byte	0x04, 0x37
        /*0002*/ 	.short	(.L_1035 - .L_1034)
.L_1034:
        /*0004*/ 	.word	0x0000007e


	//----- nvinfo : EIATTR_SW2861232_WAR
	.align		4
.L_1035:
        /*0008*/ 	.byte	0x01, 0x35
	.zero		2


	//----- nvinfo : EIATTR_PARAM_CBANK
	.align		4
        /*000c*/ 	.byte	0x04, 0x0a
        /*000e*/ 	.short	(.L_1037 - .L_1036)
	.align		4
.L_1036:
        /*0010*/ 	.word	index@(.nv.constant0.tvmgen_default_fused_squeeze_concatenate_45_kernel)
        /*0014*/ 	.short	0x0160
        /*0016*/ 	.short	0x0018


	//----- nvinfo : EIATTR_CBANK_PARAM_SIZE
	.align		4
.L_1037:
        /*0018*/ 	.byte	0x03, 0x19
        /*001a*/ 	.short	0x0018


	//----- nvinfo : EIATTR_KPARAM_INFO
	.align		4
        /*001c*/ 	.byte	0x04, 0x17
        /*001e*/ 	.short	(.L_1039 - .L_1038)
.L_1038:
        /*0020*/ 	.word	0x00000000
        /*0024*/ 	.short	0x0002
        /*0026*/ 	.short	0x0010
        /*0028*/ 	.byte	0x00, 0xf0, 0x21, 0x00


	//----- nvinfo : EIATTR_KPARAM_INFO
	.align		4
.L_1039:
        /*002c*/ 	.byte	0x04, 0x17
        /*002e*/ 	.short	(.L_1041 - .L_1040)
.L_1040:
        /*0030*/ 	.word	0x00000000
        /*0034*/ 	.short	0x0001
        /*0036*/ 	.short	0x0008
        /*0038*/ 	.byte	0x00, 0xf0, 0x21, 0x00


	//----- nvinfo : EIATTR_KPARAM_INFO
	.align		4
.L_1041:
        /*003c*/ 	.byte	0x04, 0x17
        /*003e*/ 	.short	(.L_1043 - .L_1042)
.L_1042:
        /*0040*/ 	.word	0x00000000
        /*0044*/ 	.short	0x0000
        /*0046*/ 	.short	0x0000
        /*0048*/ 	.byte	0x00, 0xf0, 0x21, 0x00


	//----- nvinfo : EIATTR_MAXREG_COUNT
	.align		4
.L_1043:
        /*004c*/ 	.byte	0x03, 0x1b
        /*004e*/ 	.short	0x00ff


	//----- nvinfo : EIATTR_EXIT_INSTR_OFFSETS
	.align		4
        /*0050*/ 	.byte	0x04, 0x1c
        /*0052*/ 	.short	(.L_1045 - .L_1044)


	//   ....[0]....
.L_1044:
        /*0054*/ 	.word	0x000000b0


	//----- nvinfo : EIATTR_MAX_THREADS
	.align		4
.L_1045:
        /*0058*/ 	.byte	0x04, 0x05
        /*005a*/ 	.short	(.L_1047 - .L_1046)
.L_1046:
        /*005c*/ 	.word	0x00000100
        /*0060*/ 	.word	0x00000001
        /*0064*/ 	.word	0x00000001
.L_1047:


//--------------------- .nv.info.tvmgen_default_fused_split_sigmoid_sigmoid_multiply_sigmoid_tanh_multiply_add_tanh_multiply_sta_2bcd01aae566f75b__kernel_24 --------------------------
	.section	.nv.info.tvmgen_default_fused_split_sigmoid_sigmoid_multiply_sigmoid_tanh_multiply_add_tanh_multiply_sta_2bcd01aae566f75b__kernel_24,"",@"SHT_CUDA_INFO"
	.sectionflags	@""
	.align	4


	//----- nvinfo : EIATTR_CUDA_API_VERSION
	.align		4
        /*0000*/ 	.byte	0x04, 0x37
        /*0002*/ 	.short	(.L_1049 - .L_1048)
.L_1048:
        /*0004*/ 	.word	0x0000007e


	//----- nvinfo : EIATTR_SW2861232_WAR
	.align		4
.L_1049:
        /*0008*/ 	.byte	0x01, 0x35
	.zero		2


	//----- nvinfo : EIATTR_PARAM_CBANK
	.align		4
        /*000c*/ 	.byte	0x04, 0x0a
        /*000e*/ 	.short	(.L_1051 - .L_1050)
	.align		4
.L_1050:
        /*0010*/ 	.word	index@(.nv.constant0.tvmgen_default_fused_split_sigmoid_sigmoid_multiply_sigmoid_tanh_multiply_add_tanh_multiply_sta_2bcd01aae566f75b__kernel_24)
        /*0014*/ 	.short	0x0160
        /*0016*/ 	.short	0x0010


	//----- nvinfo : EIATTR_CBANK_PARAM_SIZE
	.align		4
.L_1051:
        /*0018*/ 	.byte	0x03, 0x19
        /*001a*/ 	.short	0x0010


	//----- nvinfo : EIATTR_KPARAM_INFO
	.align		4
        /*001c*/ 	.byte	0x04, 0x17
        /*001e*/ 	.short	(.L_1053 - .L_1052)
.L_1052:
        /*0020*/ 	.word	0x00000000
        /*0024*/ 	.short	0x0001
        /*0026*/ 	.short	0x0008
        /*0028*/ 	.byte	0x00, 0xf0, 0x21, 0x00


	//----- nvinfo : EIATTR_KPARAM_INFO
	.align		4
.L_1053:
        /*002c*/ 	.byte	0x04, 0x17
        /*002e*/ 	.short	(.L_1055 - .L_1054)
.L_1054:
        /*0030*/ 	.word	0x00000000
        /*0034*/ 	.short	0x0000
        /*0036*/ 	.short	0x0000
        /*0038*/ 	.byte	0x00, 0xf0, 0x21, 0x00


	//----- nvinfo : EIATTR_MAXREG_COUNT
	.align		4
.L_1055:
        /*003c*/ 	.byte	0x03, 0x1b
        /*003e*/ 	.short	0x00ff


	//----- nvinfo : EIATTR_EXIT_INSTR_OFFSETS
	.align		4
        /*0040*/ 	.byte	0x04, 0x1c
        /*0042*/ 	.short	(.L_1057 - .L_1056)


	//   ....[0]....
.L_1056:
        /*0044*/ 	.word	0x00000080


	//----- nvinfo : EIATTR_MAX_THREADS
	.align		4
.L_1057:
        /*0048*/ 	.byte	0x04, 0x05
        /*004a*/ 	.short	(.L_1059 - .L_1058)
.L_1058:
        /*004c*/ 	.word	0x00000080
        /*0050*/ 	.word	0x00000001
        /*0054*/ 	.word	0x00000001
.L_1059:


//--------------------- .nv.info.tvmgen_default_fused_transpose_split_kernel --------------------------
	.section	.nv.info.tvmgen_default_fused_transpose_split_kernel,"",@"SHT_CUDA_INFO"
	.sectionflags	@""
	.align	4


	//----- nvinfo : EIATTR_CUDA_API_VERSION
	.align		4
        /*0000*/ 	.byte	0x04, 0x37
        /*0002*/ 	.short	(.L_1061 - .L_1060)
.L_1060:
        /*0004*/ 	.word	0x0000007e


	//----- nvinfo : EIATTR_SW2861232_WAR
	.align		4
.L_1061:
        /*0008*/ 	.byte	0x01, 0x35
	.zero		2


	//----- nvinfo : EIATTR_PARAM_CBANK
	.align		4
        /*000c*/ 	.byte	0x04, 0x0a
        /*000e*/ 	.short	(.L_1063 - .L_1062)
	.align		4
.L_1062:
        /*0010*/ 	.word	index@(.nv.constant0.tvmgen_default_fused_transpose_split_kernel)
        /*0014*/ 	.short	0x0160
        /*0016*/ 	.short	0x0010


	//----- nvinfo : EIATTR_CBANK_PARAM_SIZE
	.align		4
.L_1063:
        /*0018*/ 	.byte	0x03, 0x19
        /*001a*/ 	.short	0x0010


	//----- nvinfo : EIATTR_KPARAM_INFO
	.align		4
        /*001c*/ 	.byte	0x04, 0x17
        /*001e*/ 	.short	(.L_1065 - .L_1064)
.L_1064:
        /*0020*/ 	.word	0x00000000
        /*0024*/ 	.short	0x0001
        /*0026*/ 	.short	0x0008
        /*0028*/ 	.byte	0x00, 0xf0, 0x21, 0x00


	//----- nvinfo : EIATTR_KPARAM_INFO
	.align		4
.L_1065:
        /*002c*/ 	.byte	0x04, 0x17
        /*002e*/ 	.short	(.L_1067 - .L_1066)
.L_1066:
        /*0030*/ 	.word	0x00000000
        /*0034*/ 	.short	0x0000
        /*0036*/ 	.short	0x0000
        /*0038*/ 	.byte	0x00, 0xf0, 0x21, 0x00


	//----- nvinfo : EIATTR_MAXREG_COUNT
	.align		4
.L_1067:
        /*003c*/ 	.byte	0x03, 0x1b
        /*003e*/ 	.short	0x00ff


	//----- nvinfo : EIATTR_EXIT_INSTR_OFFSETS
	.align		4
        /*0040*/ 	.byte	0x04, 0x1c
        /*0042*/ 	.short	(.L_1069 - .L_1068)


	//   ....[0]....
.L_1068:
        /*0044*/ 	.word	0x00000080


	//----- nvinfo : EIATTR_MAX_THREADS
	.align		4
.L_1069:
        /*0048*/ 	.byte	0x04, 0x05
        /*004a*/ 	.short	(.L_1071 - .L_1070)
.L_1070:
        /*004c*/ 	.word	0x0000001c
        /*0050*/ 	.word	0x00000001
        /*0054*/ 	.word	0x00000001
.L_1071:


//--------------------- .nv.info.tvmgen_default_fused_split_sigmoid_sigmoid_multiply_sigmoid_tanh_multiply_add_tanh_multiply_sta_2bcd01aae566f75b__kernel_15 --------------------------
	.section	.nv.info.tvmgen_default_fused_split_sigmoid_sigmoid_multiply_sigmoid_tanh_multiply_add_tanh_multiply_sta_2bcd01aae566f75b__kernel_15,"",@"SHT_CUDA_INFO"
	.sectionflags	@""
	.align	4


	//----- nvinfo : EIATTR_CUDA_API_VERSION
	.align		4
        /*0000*/ 	.byte	0x04, 0x37
        /*0002*/ 	.short	(.L_1073 - .L_1072)
.L_1072:
        /*0004*/ 	.word	0x0000007e


	//----- nvinfo : EIATTR_SW2861232_WAR
	.align		4
.L_1073:
        /*0008*/ 	.byte	0x01, 0x35
	.zero		2


	//----- nvinfo : EIATTR_PARAM_CBANK
	.align		4
        /*000c*/ 	.byte	0x04, 0x0a
        /*000e*/ 	.short	(.L_1075 - .L_1074)
	.align		4
.L_1074:
        /*0010*/ 	.word	index@(.nv.constant0.tvmgen_default_fused_split_sigmoid_sigmoid_multiply_sigmoid_tanh_multiply_add_tanh_multiply_sta_2bcd01aae566f75b__kernel_15)
        /*0014*/ 	.short	0x0160
        /*0016*/ 	.short	0x0010


	//----- nvinfo : EIATTR_CBANK_PARAM_SIZE
	.align		4
.L_1075:
        /*0018*/ 	.byte	0x03, 0x19
        /*001a*/ 	.short	0x0010


	//----- nvinfo : EIATTR_KPARAM_INFO
	.align		4
        /*001c*/ 	.byte	0x04, 0x17
        /*001e*/ 	.short	(.L_1077 - .L_1076)
.L_1076:
        /*0020*/ 	.word	0x00000000
        /*0024*/ 	.short	0x0001
        /*0026*/ 	.short	0x0008
        /*0028*/ 	.byte	0x00, 0xf0, 0x21, 0x00


	//----- nvinfo : EIATTR_KPARAM_INFO
	.align		4
.L_1077:
        /*002c*/ 	.byte	0x04, 0x17
        /*002e*/ 	.short	(.L_1079 - .L_1078)
.L_1078:
        /*0030*/ 	.word	0x00000000
        /*0034*/ 	.short	0x0000
        /*0036*/ 	.short	0x0000
        /*0038*/ 	.byte	0x00, 0xf0, 0x21, 0x00


	//----- nvinfo : EIATTR_MAXREG_COUNT
	.align		4
.L_1079:
        /*003c*/ 	.byte	0x03, 0x1b
        /*003e*/ 	.short	0x00ff


	//----- nvinfo : EIATTR_EXIT_INSTR_OFFSETS
	.align		4
        /*0040*/ 	.byte	0x04, 0x1c
        /*0042*/ 	.short	(.L_1081 - .L_1080)


	//   ....[0]....
.L_1080:
        /*0044*/ 	.word	0x00000080


	//----- nvinfo : EIATTR_MAX_THREADS
	.align		4
.L_1081:
        /*0048*/ 	.byte	0x04, 0x05
        /*004a*/ 	.short	(.L_1083 - .L_1082)
.L_1082:
        /*004c*/ 	.word	0x00000080
        /*0050*/ 	.word	0x00000001
        /*0054*/ 	.word	0x00000001
.L_1083:


//--------------------- .nv.info.tvmgen_default_fused_transpose_split_kernel_15 --------------------------
	.section	.nv.info.tvmgen_default_fused_transpose_split_kernel_15,"",@"SHT_CUDA_INFO"
	.sectionflags	@""
	.align	4


	//----- nvinfo : EIATTR_CUDA_API_VERSION
	.align		4
        /*0000*/ 	.byte	0x04, 0x37
        /*0002*/ 	.short	(.L_1085 - .L_1084)
.L_1084:
        /*0004*/ 	.word	0x0000007e


	//----- nvinfo : EIATTR_SW2861232_WAR
	.align		4
.L_1085:
        /*0008*/ 	.byte	0x01, 0x35
	.zero		2


	//----- nvinfo : EIATTR_PARAM_CBANK
	.align		4
        /*000c*/ 	.byte	0x04, 0x0a
        /*000e*/ 	.short	(.L_1087 - .L_1086)
	.align		4
.L_1086:
        /*0010*/ 	.word	index@(.nv.constant0.tvmgen_default_fused_transpose_split_kernel_15)
        /*0014*/ 	.short	0x0160
        /*0016*/ 	.short	0x0010


	//----- nvinfo : EIATTR_CBANK_PARAM_SIZE
	.align		4
.L_1087:
        /*0018*/ 	.byte	0x03, 0x19
        /*001a*/ 	.short	0x0010


	//----- nvinfo : EIATTR_KPARAM_INFO
	.align		4
        /*001c*/ 	.byte	0x04, 0x17
        /*001e*/ 	.short	(.L_1089 - .L_1088)
.L_1088:
        /*0020*/ 	.word	0x00000000
        /*0024*/ 	.short	0x0001
        /*0026*/ 	.short	0x0008
        /*0028*/ 	.byte	0x00, 0xf0, 0x21, 0x00


	//----- nvinfo : EIATTR_KPARAM_INFO
	.align		4
.L_1089:
        /*002c*/ 	.byte	0x04, 0x17
        /*002e*/ 	.short	(.L_1091 - .L_1090)
.L_1090:
        /*0030*/ 	.word	0x00000000
        /*0034*/ 	.short	0x0000
        /*0036*/ 	.short	0x0000
        /*0038*/ 	.byte	0x00, 0xf0, 0x21, 0x00


	//----- nvinfo : EIATTR_MAXREG_COUNT
	.align		4
.L_1091:
        /*003c*/ 	.byte	0x03, 0x1b
        /*003e*/ 	.short	0x00ff


	//----- nvinfo : EIATTR_EXIT_INSTR_OFFSETS
	.align		4
        /*0040*/ 	.byte	0x04, 0x1c
        /*0042*/ 	.short	(.L_1093 - .L_1092)


	//   ....[0]....
.L_1092:
        /*0044*/ 	.word	0x00000080


	//----- nvinfo : EIATTR_MAX_THREADS
	.align		4
.L_1093:
        /*0048*/ 	.byte	0x04, 0x05
        /*004a*/ 	.short	(.L_1095 - .L_1094)
.L_1094:
        /*004c*/ 	.word	0x0000001c
        /*0050*/ 	.word	0x00000001
        /*0054*/ 	.word	0x00000001
.L_1095:


//--------------------- .nv.info.tvmgen_default_fused_squeeze_concatenate_30_kernel --------------------------
	.section	.nv.info.tvmgen_default_fused_squeeze_concatenate_30_kernel,"",@"SHT_CUDA_INFO"
	.sectionflags	@""
	.align	4


	//----- nvinfo : EIATTR_CUDA_API_VERSION
	.align		4
        /*0000*/ 	.byte	0x04, 0x37
        /*0002*/ 	.short	(.L_1097 - .L_1096)
.L_1096:
        /*0004*/ 	.word	0x0000007e


	//----- nvinfo : EIATTR_SW2861232_WAR
	.align		4
.L_1097:
        /*0008*/ 	.byte	0x01, 0x35
	.zero		2


	//----- nvinfo : EIATTR_PARAM_CBANK
	.align		4
        /*000c*/ 	.byte	0x04, 0x0a
        /*000e*/ 	.short	(.L_1099 - .L_1098)
	.align		4
.L_1098:
        /*0010*/ 	.word	index@(.nv.constant0.tvmgen_default_fused_squeeze_concatenate_30_kernel)
        /*0014*/ 	.short	0x0160
        /*0016*/ 	.short	0x0018


	//----- nvinfo : EIATTR_CBANK_PARAM_SIZE
	.align		4
.L_1099:
        /*0018*/ 	.byte	0x03, 0x19
        /*001a*/ 	.short	0x0018


	//----- nvinfo : EIATTR_KPARAM_INFO
	.align		4
        /*001c*/ 	.byte	0x04, 0x17
        /*001e*/ 	.short	(.L_1101 - .L_1100)
.L_1100:
        /*0020*/ 	.word	0x00000000
        /*0024*/ 	.short	0x0002
        /*0026*/ 	.short	0x0010
        /*0028*/ 	.byte	0x00, 0xf0, 0x21, 0x00


	//----- nvinfo : EIATTR_KPARAM_INFO
	.align		4
.L_1101:
        /*002c*/ 	.byte	0x04, 0x17
        /*002e*/ 	.short	(.L_1103 - .L_1102)
.L_1102:
        /*0030*/ 	.word	0x00000000
        /*0034*/ 	.short	0x0001
        /*0036*/ 	.short	0x0008
        /*0038*/ 	.byte	0x00, 0xf0, 0x21, 0x00


	//----- nvinfo : EIATTR_KPARAM_INFO
	.align		4
.L_1103:
        /*003c*/ 	.byte	0x04, 0x17
        /*003e*/ 	.short	(.L_1105 - .L_1104)
.L_1104:
        /*0040*/ 	.word	0x00000000
        /*0044*/ 	.short	0x0000
        /*0046*/ 	.short	0x0000
        /*0048*/ 	.byte	0x00, 0xf0, 0x21, 0x00


	//----- nvinfo : EIATTR_MAXREG_COUNT
	.align		4
.L_1105:
        /*004c*/ 	.byte	0x03, 0x1b
        /*004e*/ 	.short	0x00ff


	//----- nvinfo : EIATTR_EXIT_INSTR_OFFSETS
	.align		4
        /*0050*/ 	.byte	0x04, 0x1c
        /*0052*/ 	.short	(.L_1107 - .L_1106)


	//   ....[0]....
.L_1106:
        /*0054*/ 	.word	0x000000b0


	//----- nvinfo : EIATTR_MAX_THREADS
	.align		4
.L_1107:
        /*0058*/ 	.byte	0x04, 0x05
        /*005a*/ 	.short	(.L_1109 - .L_1108)
.L_1108:
        /*005c*/ 	.word	0x00000100
        /*0060*/ 	.word	0x00000001
        /*0064*/ 	.word	0x00000001
.L_1109:


//--------------------- .nv.info.tvmgen_default_fused_split_kernel_2 --------------------------
	.section	.nv.info.tvmgen_default_fused_split_kernel_2,"",@"SHT_CUDA_INFO"
	.sectionflags	@""
	.align	4


	//----- nvinfo : EIATTR_CUDA_API_VERSION
	.align		4
        /*0000*/ 	.byte	0x04, 0x37
        /*0002*/ 	.short	(.L_1111 - .L_1110)
.L_1110:
        /*0004*/ 	.word	0x0000007e


	//----- nvinfo : EIATTR_SW2861232_WAR
	.align		4
.L_1111:
        /*0008*/ 	.byte	0x01, 0x35
	.zero		2


	//----- nvinfo : EIATTR_PARAM_CBANK
	.align		4
        /*000c*/ 	.byte	0x04, 0x0a
        /*000e*/ 	.short	(.L_1113 - .L_1112)
	.align		4
.L_1112:
        /*0010*/ 	.word	index@(.nv.constant0.tvmgen_default_fused_split_kernel_2)
        /*0014*/ 	.short	0x0160
        /*0016*/ 	.short	0x0010


	//----- nvinfo : EIATTR_CBANK_PARAM_SIZE
	.align		4
.L_1113:
        /*0018*/ 	.byte	0x03, 0x19
        /*001a*/ 	.short	0x0010


	//----- nvinfo : EIATTR_KPARAM_INFO
	.align		4
        /*001c*/ 	.byte	0x04, 0x17
        /*001e*/ 	.short	(.L_1115 - .L_1114)
.L_1114:
        /*0020*/ 	.word	0x00000000
        /*0024*/ 	.short	0x0001
        /*0026*/ 	.short	0x0008
        /*0028*/ 	.byte	0x00, 0xf0, 0x21, 0x00


	//----- nvinfo : EIATTR_KPARAM_INFO
	.align		4
.L_1115:
        /*002c*/ 	.byte	0x04, 0x17
        /*002e*/ 	.short	(.L_1117 - .L_1116)
.L_1116:
        /*0030*/ 	.word	0x00000000
        /*0034*/ 	.short	0x0000
        /*0036*/ 	.short	0x0000
        /*0038*/ 	.byte	0x00, 0xf0, 0x21, 0x00


	//----- nvinfo : EIATTR_MAXREG_COUNT
	.align		4
.L_1117:
        /*003c*/ 	.byte	0x03, 0x1b
        /*003e*/ 	.short	0x00ff


	//----- nvinfo : EIATTR_EXIT_INSTR_OFFSETS
	.align		4
        /*0040*/ 	.byte	0x04, 0x1c
        /*0042*/ 	.short	(.L_1119 - .L_1118)


	//   ....[0]....
.L_1118:
        /*0044*/ 	.word	0x00000080


	//----- nvinfo : EIATTR_MAX_THREADS
	.align		4
.L_1119:
        /*0048*/ 	.byte	0x04, 0x05
        /*004a*/ 	.short	(.L_1121 - .L_1120)
.L_1120:
        /*004c*/ 	.word	0x00000080
        /*0050*/ 	.word	0x00000001
        /*0054*/ 	.word	0x00000001
.L_1121:


//--------------------- .nv.info.tvmgen_default_fused_split_sigmoid_sigmoid_multiply_sigmoid_tanh_multiply_add_tanh_multiply_sta_2bcd01aae566f75b__kernel_11 --------------------------
	.section	.nv.info.tvmgen_default_fused_split_sigmoid_sigmoid_multiply_sigmoid_tanh_multiply_add_tanh_multiply_sta_2bcd01aae566f75b__kernel_11,"",@"SHT_CUDA_INFO"
	.sectionflags	@""
	.align	4


	//----- nvinfo : EIATTR_CUDA_API_VERSION
	.align		4
        /*0000*/ 	.byte	0x04, 0x37
        /*0002*/ 	.short	(.L_1123 - .L_1122)
.L_1122:
        /*0004*/ 	.word	0x0000007e


	//----- nvinfo : EIATTR_SW2861232_WAR
	.align		4
.L_1123:
        /*0008*/ 	.byte	0x01, 0x35
	.zero		2


	//----- nvinfo : EIATTR_PARAM_CBANK
	.align		4
        /*000c*/ 	.byte	0x04, 0x0a
        /*000e*/ 	.short	(.L_1125 - .L_1124)
	.align		4
.L_1124:
        /*0010*/ 	.word	index@(.nv.constant0.tvmgen_default_fused_split_sigmoid_sigmoid_multiply_sigmoid_tanh_multiply_add_tanh_multiply_sta_2bcd01aae566f75b__kernel_11)
        /*0014*/ 	.short	0x0160
        /*0016*/ 	.short	0x0010


	//----- nvinfo : EIATTR_CBANK_PARAM_SIZE
	.align		4
.L_1125:
        /*0018*/ 	.byte	0x03, 0x19
        /*001a*/ 	.short	0x0010


	//----- nvinfo : EIATTR_KPARAM_INFO
	.align		4
        /*001c*/ 	.byte	0x04, 0x17
        /*001e*/ 	.short	(.L_1127 - .L_1126)
.L_1126:
        /*0020*/ 	.word	0x00000000
        /*0024*/ 	.short	0x0001
        /*0026*/ 	.short	0x0008
        /*0028*/ 	.byte	0x00, 0xf0, 0x21, 0x00


	//----- nvinfo : EIATTR_KPARAM_INFO
	.align		4
.L_1127:
        /*002c*/ 	.byte	0x04, 0x17
        /*002e*/ 	.short	(.L_1129 - .L_1128)
.L_1128:
        /*0030*/ 	.word	0x00000000
        /*0034*/ 	.short	0x0000
        /*0036*/ 	.short	0x0000
        /*0038*/ 	.byte	0x00, 0xf0, 0x21, 0x00


	//----- nvinfo : EIATTR_MAXREG_COUNT
	.align		4
.L_1129:
        /*003c*/ 	.byte	0x03, 0x1b
        /*003e*/ 	.short	0x00ff


	//----- nvinfo : EIATTR_EXIT_INSTR_OFFSETS
	.align		4
        /*0040*/ 	.byte	0x04, 0x1c
        /*0042*/ 	.short	(.L_1131 - .L_1130)


	//   ....[0]....
.L_1130:
        /*0044*/ 	.word	0x00000080


	//----- nvinfo : EIATTR_MAX_THREADS
	.align		4
.L_1131:
        /*0048*/ 	.byte	0x04, 0x05
        /*004a*/ 	.short	(.L_1133 - .L_1132)
.L_1132:
        /*004c*/ 	.word	0x00000080
        /*0050*/ 	.word	0x00000001
        /*0054*/ 	.word	0x00000001
.L_1133:


//--------------------- .nv.info.tvmgen_default_fused_squeeze_concatenate_34_kernel --------------------------
	.section	.nv.info.tvmgen_default_fused_squeeze_concatenate_34_kernel,"",@"SHT_CUDA_INFO"
	.sectionflags	@""
	.align	4


	//----- nvinfo : EIATTR_CUDA_API_VERSION
	.align		4
        /*0000*/ 	.byte	0x04, 0x37
        /*0002*/ 	.short	(.L_1135 - .L_1134)
.L_1134:
        /*0004*/ 	.word	0x0000007e


	//----- nvinfo : EIATTR_SW2861232_WAR
	.align		4
.L_1135:
        /*0008*/ 	.byte	0x01, 0x35
	.zero		2


	//----- nvinfo : EIATTR_PARAM_CBANK
	.align		4
        /*000c*/ 	.byte	0x04, 0x0a
        /*000e*/ 	.short	(.L_1137 - .L_1136)
	.align		4
.L_1136:
        /*0010*/ 	.word	index@(.nv.constant0.tvmgen_default_fused_squeeze_concatenate_34_kernel)
        /*0014*/ 	.short	0x0160
        /*0016*/ 	.short	0x0018


	//----- nvinfo : EIATTR_CBANK_PARAM_SIZE
	.align		4
.L_1137:
        /*0018*/ 	.byte	0x03, 0x19
        /*001a*/ 	.short	0x0018


	//----- nvinfo : EIATTR_KPARAM_INFO
	.align		4
        /*001c*/ 	.byte	0x04, 0x17
        /*001e*/ 	.short	(.L_1139 - .L_1138)
.L_1138:
        /*0020*/ 	.word	0x00000000
        /*0024*/ 	.short	0x0002
        /*0026*/ 	.short	0x0010
        /*0028*/ 	.byte	0x00, 0xf0, 0x21, 0x00


	//----- nvinfo : EIATTR_KPARAM_INFO
	.align		4
.L_1139:
        /*002c*/ 	.byte	0x04, 0x17
        /*002e*/ 	.short	(.L_1141 - .L_1140)
.L_1140:
        /*0030*/ 	.word	0x00000000
        /*0034*/ 	.short	0x0001
        /*0036*/ 	.short	0x0008
        /*0038*/ 	.byte	0x00, 0xf0, 0x21, 0x00


	//----- nvinfo : EIATTR_KPARAM_INFO
	.align		4
.L_1141:
        /*003c*/ 	.byte	0x04, 0x17
        /*003e*/ 	.short	(.L_1143 - .L_1142)
.L_1142:
        /*0040*/ 	.word	0x00000000
        /*0044*/ 	.short	0x0000
        /*0046*/ 	.short	0x0000
        /*0048*/ 	.byte	0x00, 0xf0, 0x21, 0x00


	//----- nvinfo : EIATTR_MAXREG_COUNT
	.align		4
.L_1143:
        /*004c*/ 	.byte	0x03, 0x1b
        /*004e*/ 	.short	0x00ff


	//----- nvinfo : EIATTR_EXIT_INSTR_OFFSETS
	.align		4
        /*0050*/ 	.byte	0x04, 0x1c
        /*0052*/ 	.short	(.L_1145 - .L_1144)


	//   ....[0]....
.L_1144:
        /*0054*/ 	.word	0x000000b0


	//----- nvinfo : EIATTR_MAX_THREADS
	.align		4
.L_1145:
        /*0058*/ 	.byte	0x04, 0x05
        /*005a*/ 	.short	(.L_1147 - .L_1146)
.L_1146:
        /*005c*/ 	.word	0x00000100
        /*0060*/ 	.word	0x00000001
        /*0064*/ 	.word	0x00000001
.L_1147:


//--------------------- .nv.info.tvmgen_default_fused_squeeze_concatenate_9_kernel --------------------------
	.section	.nv.info.tvmgen_default_fused_squeeze_concatenate_9_kernel,"",@"SHT_CUDA_INFO"
	.sectionflags	@""
	.align	4


	//----- nvinfo : EIATTR_CUDA_API_VERSION
	.align		4
        /*0000*/ 	.byte	0x04, 0x37
        /*0002*/ 	.short	(.L_1149 - .L_1148)
.L_1148:
        /*0004*/ 	.word	0x0000007e


	//----- nvinfo : EIATTR_SW2861232_WAR
	.align		4
.L_1149:
        /*0008*/ 	.byte	0x01, 0x35
	.zero		2


	//----- nvinfo : EIATTR_PARAM_CBANK
	.align		4
        /*000c*/ 	.byte	0x04, 0x0a
        /*000e*/ 	.short	(.L_1151 - .L_1150)
	.align		4
.L_1150:
        /*0010*/ 	.word	index@(.nv.constant0.tvmgen_default_fused_squeeze_concatenate_9_kernel)
        /*0014*/ 	.short	0x0160
        /*0016*/ 	.short	0x0018


	//----- nvinfo : EIATTR_CBANK_PARAM_SIZE
	.align		4
.L_1151:
        /*0018*/ 	.byte	0x03, 0x19
        /*001a*/ 	.short	0x0018


	//----- nvinfo : EIATTR_KPARAM_INFO
	.align		4
        /*001c*/ 	.byte	0x04, 0x17
        /*001e*/ 	.short	(.L_1153 - .L_1152)
.L_1152:
        /*0020*/ 	.word	0x00000000
        /*0024*/ 	.short	0x0002
        /*0026*/ 	.short	0x0010
        /*0028*/ 	.byte	0x00, 0xf0, 0x21, 0x00


	//----- nvinfo : EIATTR_KPARAM_INFO
	.align		4
.L_1153:
        /*002c*/ 	.byte	0x04, 0x17
        /*002e*/ 	.short	(.L_1155 - .L_1154)
.L_1154:
        /*0030*/ 	.word	0x00000000
        /*0034*/ 	.short	0x0001
        /*0036*/ 	.short	0x0008
        /*0038*/ 	.byte	0x00, 0xf0, 0x21, 0x00


	//----- nvinfo : EIATTR_KPARAM_INFO
	.align		4
.L_1155:
        /*003c*/ 	.byte	0x04, 0x17
        /*003e*/ 	.short	(.L_1157 - .L_1156)
.L_1156:
        /*0040*/ 	.word	0x00000000
        /*0044*/ 	.short	0x0000
        /*0046*/ 	.short	0x0000
        /*0048*/ 	.byte	0x00, 0xf0, 0x21, 0x00


	//----- nvinfo : EIATTR_MAXREG_COUNT
	.align		4
.L_1157:
        /*004c*/ 	.byte	0x03, 0x1b
        /*004e*/ 	.short	0x00ff


	//----- nvinfo : EIATTR_EXIT_INSTR_OFFSETS
	.align		4
        /*0050*/ 	.byte	0x04, 0x1c
        /*0052*/ 	.short	(.L_1159 - .L_1158)


	//   ....[0]....
.L_1158:
        /*0054*/ 	.word	0x000000b0


	//----- nvinfo : EIATTR_MAX_THREADS
	.align		4
.L_1159:
        /*0058*/ 	.byte	0x04, 0x05
        /*005a*/ 	.short	(.L_1161 - .L_1160)
.L_1160:
        /*005c*/ 	.word	0x0000009c
        /*0060*/ 	.word	0x00000001
        /*0064*/ 	.word	0x00000001
.L_1161:


//--------------------- .nv.info.tvmgen_default_fused_squeeze_concatenate_52_kernel --------------------------
	.section	.nv.info.tvmgen_default_fused_squeeze_concatenate_52_kernel,"",@"SHT_CUDA_INFO"
	.sectionflags	@""
	.align	4


	//----- nvinfo : EIATTR_CUDA_API_VERSION
	.align		4
        /*0000*/ 	.byte	0x04, 0x37
        /*0002*/ 	.short	(.L_1163 - .L_1162)
.L_1162:
        /*0004*/ 	.word	0x0000007e


	//----- nvinfo : EIATTR_SW2861232_WAR
	.align		4
.L_1163:
        /*0008*/ 	.byte	0x01, 0x35
	.zero		2


	//----- nvinfo : EIATTR_PARAM_CBANK
	.align		4
        /*000c*/ 	.byte	0x04, 0x0a
        /*000e*/ 	.short	(.L_1165 - .L_1164)
	.align		4
.L_1164:
        /*0010*/ 	.word	index@(.nv.constant0.tvmgen_default_fused_squeeze_concatenate_52_kernel)
        /*0014*/ 	.short	0x0160
        /*0016*/ 	.short	0x0018


	//----- nvinfo : EIATTR_CBANK_PARAM_SIZE
	.align		4
.L_1165:
        /*0018*/ 	.byte	0x03, 0x19
        /*001a*/ 	.short	0x0018


	//----- nvinfo : EIATTR_KPARAM_INFO
	.align		4
        /*001c*/ 	.byte	0x04, 0x17
        /*001e*/ 	.short	(.L_1167 - .L_1166)
.L_1166:
        /*0020*/ 	.word	0x00000000
        /*0024*/ 	.short	0x0002
        /*0026*/ 	.short	0x0010
        /*0028*/ 	.byte	0x00, 0xf0, 0x21, 0x00


	//----- nvinfo : EIATTR_KPARAM_INFO
	.align		4
.L_1167:
        /*002c*/ 	.byte	0x04, 0x17
        /*002e*/ 	.short	(.L_1169 - .L_1168)
.L_1168:
        /*0030*/ 	.word	0x00000000
        /*0034*/ 	.short	0x0001
        /*0036*/ 	.short	0x0008
        /*0038*/ 	.byte	0x00, 0xf0, 0x21, 0x00


	//----- nvinfo : EIATTR_KPARAM_INFO
	.align		4
.L_1169:
        /*003c*/ 	.byte	0x04, 0x17
        /*003e*/ 	.short	(.L_1171 - .L_1170)
.L_1170:
        /*0040*/ 	.word	0x00000000
        /*0044*/ 	.short	0x0000
        /*0046*/ 	.short	0x0000
        /*0048*/ 	.byte	0x00, 0xf0, 0x21, 0x00


	//----- nvinfo : EIATTR_MAXREG_COUNT
	.align		4
.L_1171:
        /*004c*/ 	.byte	0x03, 0x1b
        /*004e*/ 	.short	0x00ff


	//----- nvinfo : EIATTR_EXIT_INSTR_OFFSETS
	.align		4
        /*0050*/ 	.byte	0x04, 0x1c
        /*0052*/ 	.short	(.L_1173 - .L_1172)


	//   ....[0]....
.L_1172:
        /*0054*/ 	.word	0x000000b0


	//----- nvinfo : EIATTR_MAX_THREADS
	.align		4
.L_1173:
        /*0058*/ 	.byte	0x04, 0x05
        /*005a*/ 	.short	(.L_1175 - .L_1174)
.L_1174:
        /*005c*/ 	.word	0x00000100
        /*0060*/ 	.word	0x00000001
        /*0064*/ 	.word	0x00000001
.L_1175:


//--------------------- .nv.info.tvmgen_default_fused_squeeze_concatenate_50_kernel --------------------------
	.section	.nv.info.tvmgen_default_fused_squeeze_concatenate_50_kernel,"",@"SHT_CUDA_INFO"
	.sectionflags	@""
	.align	4


	//----- nvinfo : EIATTR_CUDA_API_VERSION
	.align		4
        /*0000*/ 	.byte	0x04, 0x37
        /*0002*/ 	.short	(.L_1177 - .L_1176)
.L_1176:
        /*0004*/ 	.word	0x0000007e


	//----- nvinfo : EIATTR_SW2861232_WAR
	.align		4
.L_1177:
        /*0008*/ 	.byte	0x01, 0x35
	.zero		2


	//----- nvinfo : EIATTR_PARAM_CBANK
	.align		4
        /*000c*/ 	.byte	0x04, 0x0a
        /*000e*/ 	.short	(.L_1179 - .L_1178)
	.align		4
.L_1178:
        /*0010*/ 	.word	index@(.nv.constant0.tvmgen_default_fused_squeeze_concatenate_50_kernel)
        /*0014*/ 	.short	0x0160
        /*0016*/ 	.short	0x0018


	//----- nvinfo : EIATTR_CBANK_PARAM_SIZE
	.align		4
.L_1179:
        /*0018*/ 	.byte	0x03, 0x19
        /*001a*/ 	.short	0x0018


	//----- nvinfo : EIATTR_KPARAM_INFO
	.align		4
        /*001c*/ 	.byte	0x04, 0x17
        /*001e*/ 	.short	(.L_1181 - .L_1180)
.L_1180:
        /*0020*/ 	.word	0x00000000
        /*0024*/ 	.short	0x0002
        /*0026*/ 	.short	0x0010
        /*0028*/ 	.byte	0x00, 0xf0, 0x21, 0x00


	//----- nvinfo : EIATTR_KPARAM_INFO
	.align		4
.L_1181:
        /*002c*/ 	.byte	0x04, 0x17
        /*002e*/ 	.short	(.L_1183 - .L_1182)
.L_1182:
        /*0030*/ 	.word	0x00000000
        /*0034*/ 	.short	0x0001
        /*0036*/ 	.short	0x0008
        /*0038*/ 	.byte	0x00, 0xf0, 0x21, 0x00


	//----- nvinfo : EIATTR_KPARAM_INFO
	.align		4
.L_1183:
        /*003c*/ 	.byte	0x04, 0x17
        /*003e*/ 	.short	(.L_1185 - .L_1184)
.L_1184:
        /*0040*/ 	.word	0x00000000
        /*0044*/ 	.short	0x0000
        /*0046*/ 	.short	0x0000
        /*0048*/ 	.byte	0x00, 0xf0, 0x21, 0x00


	//----- nvinfo : EIATTR_MAXREG_COUNT
	.align		4
.L_1185:
        /*004c*/ 	.byte	0x03, 0x1b
        /*004e*/ 	.short	0x00ff


	//----- nvinfo : EIATTR_EXIT_INSTR_OFFSETS
	.align		4
        /*0050*/ 	.byte	0x04, 0x1c
        /*0052*/ 	.short	(.L_1187 - .L_1186)


	//   ....[0]....
.L_1186:
        /*0054*/ 	.word	0x000000b0


	//----- nvinfo : EIATTR_MAX_THREADS
	.align		4
.L_1187:
        /*0058*/ 	.byte	0x04, 0x05
        /*005a*/ 	.short	(.L_1189 - .L_1188)
.L_1188:
        /*005c*/ 	.word	0x00000100
        /*0060*/ 	.word	0x00000001
        /*0064*/ 	.word	0x00000001
.L_1189:


//--------------------- .nv.info.tvmgen_default_fused_transpose_split_kernel_3 --------------------------
	.section	.nv.info.tvmgen_default_fused_transpose_split_kernel_3,"",@"SHT_CUDA_INFO"
	.sectionflags	@""
	.align	4


	//----- nvinfo : EIATTR_CUDA_API_VERSION
	.align		4
        /*0000*/ 	.byte	0x04, 0x37
        /*0002*/ 	.short	(.L_1191 - .L_1190)
.L_1190:
        /*0004*/ 	.word	0x0000007e


	//----- nvinfo : EIATTR_SW2861232_WAR
	.align		4
.L_1191:
        /*0008*/ 	.byte	0x01, 0x35
	.zero		2


	//----- nvinfo : EIATTR_PARAM_CBANK
	.align		4
        /*000c*/ 	.byte	0x04, 0x0a
        /*000e*/ 	.short	(.L_1193 - .L_1192)
	.align		4
.L_1192:
        /*0010*/ 	.word	index@(.nv.constant0.tvmgen_default_fused_transpose_split_kernel_3)
        /*0014*/ 	.short	0x0160
        /*0016*/ 	.short	0x0010


	//----- nvinfo : EIATTR_CBANK_PARAM_SIZE
	.align		4
.L_1193:
        /*0018*/ 	.byte	0x03, 0x19
        /*001a*/ 	.short	0x0010


	//----- nvinfo : EIATTR_KPARAM_INFO
	.align		4
        /*001c*/ 	.byte	0x04, 0x17
        /*001e*/ 	.short	(.L_1195 - .L_1194)
.L_1194:
        /*0020*/ 	.word	0x00000000
        /*0024*/ 	.short	0x0001
        /*0026*/ 	.short	0x0008
        /*0028*/ 	.byte	0x00, 0xf0, 0x21, 0x00


	//----- nvinfo : EIATTR_KPARAM_INFO
	.align		4
.L_1195:
        /*002c*/ 	.byte	0x04, 0x17
        /*002e*/ 	.short	(.L_1197 - .L_1196)
.L_1196:
        /*0030*/ 	.word	0x00000000
        /*0034*/ 	.short	0x0000
        /*0036*/ 	.short	0x0000
        /*0038*/ 	.byte	0x00, 0xf0, 0x21, 0x00


	//----- nvinfo : EIATTR_MAXREG_COUNT
	.align		4
.L_1197:
        /*003c*/ 	.byte	0x03, 0x1b
        /*003e*/ 	.short	0x00ff


	//----- nvinfo : EIATTR_EXIT_INSTR_OFFSETS
	.align		4
        /*0040*/ 	.byte	0x04, 0x1c
        /*0042*/ 	.short	(.L_1199 - .L_1198)


	//   ....[0]....
.L_1198:
        /*0044*/ 	.word	0x00000080


	//----- nvinfo : EIATTR_MAX_THREADS
	.align		4
.L_1199:
        /*0048*/ 	.byte	0x04, 0x05
        /*004a*/ 	.short	(.L_1201 - .L_1200)
.L_1200:
        /*004c*/ 	.word	0x0000001c
        /*0050*/ 	.word	0x00000001
        /*0054*/ 	.word	0x00000001
.L_1201:


//--------------------- .nv.info.tvmgen_default_fused_transpose_split_kernel_10 --------------------------
	.section	.nv.info.tvmgen_default_fused_transpose_split_kernel_10,"",@"SHT_CUDA_INFO"
	.sectionflags	@""
	.align	4


	//----- nvinfo : EIATTR_CUDA_API_VERSION
	.align		4
        /*0000*/ 	.byte	0x04, 0x37
        /*0002*/ 	.short	(.L_1203 - .L_1202)
.L_1202:
        /*0004*/ 	.word	0x0000007e


	//----- nvinfo : EIATTR_SW2861232_WAR
	.align		4
.L_1203:
        /*0008*/ 	.byte	0x01, 0x35
	.zero		2


	//----- nvinfo : EIATTR_PARAM_CBANK
	.align		4
        /*000c*/ 	.byte	0x04, 0x0a
        /*000e*/ 	.short	(.L_1205 - .L_1204)
	.align		4
.L_1204:
        /*0010*/ 	.word	index@(.nv.constant0.tvmgen_default_fused_transpose_split_kernel_10)
        /*0014*/ 	.short	0x0160
        /*0016*/ 	.short	0x0010


	//----- nvinfo : EIATTR_CBANK_PARAM_SIZE
	.align		4
.L_1205:
        /*0018*/ 	.byte	0x03, 0x19
        /*001a*/ 	.short	0x0010


	//----- nvinfo : EIATTR_KPARAM_INFO
	.align		4
        /*001c*/ 	.byte	0x04, 0x17
        /*001e*/ 	.short	(.L_1207 - .L_1206)
.L_1206:
        /*0020*/ 	.word	0x00000000
        /*0024*/ 	.short	0x0001
        /*0026*/ 	.short	0x0008
        /*0028*/ 	.byte	0x00, 0xf0, 0x21, 0x00


	//----- nvinfo : EIATTR_KPARAM_INFO
	.align		4
.L_1207:
        /*002c*/ 	.byte	0x04, 0x17
        /*002e*/ 	.short	(.L_1209 - .L_1208)
.L_1208:
        /*0030*/ 	.word	0x00000000
        /*0034*/ 	.short	0x0000
        /*0036*/ 	.short	0x0000
        /*0038*/ 	.byte	0x00, 0xf0, 0x21, 0x00


	//----- nvinfo : EIATTR_MAXREG_COUNT
	.align		4
.L_1209:
        /*003c*/ 	.byte	0x03, 0x1b
        /*003e*/ 	.short	0x00ff


	//----- nvinfo : EIATTR_EXIT_INSTR_OFFSETS
	.align		4
        /*0040*/ 	.byte	0x04, 0x1c
        /*0042*/ 	.short	(.L_1211 - .L_1210)


	//   ....[0]....
.L_1210:
        /*0044*/ 	.word	0x00000080


	//----- nvinfo : EIATTR_MAX_THREADS
	.align		4
.L_1211:
        /*0048*/ 	.byte	0x04, 0x05
        /*004a*/ 	.short	(.L_1213 - .L_1212)
.L_1212:
        /*004c*/ 	.word	0x0000001c
        /*0050*/ 	.word	0x00000001
        /*0054*/ 	.word	0x00000001
.L_1213:


//--------------------- .nv.info.tvmgen_default_fused_transpose_split_kernel_2 --------------------------
	.section	.nv.info.tvmgen_default_fused_transpose_split_kernel_2,"",@"SHT_CUDA_INFO"
	.sectionflags	@""
	.align	4


	//----- nvinfo : EIATTR_CUDA_API_VERSION
	.align		4
        /*0000*/ 	.byte	0x04, 0x37
        /*0002*/ 	.short	(.L_1215 - .L_1214)
.L_1214:
        /*0004*/ 	.word	0x0000007e


	//----- nvinfo : EIATTR_SW2861232_WAR
	.align		4
.L_1215:
        /*0008*/ 	.byte	0x01, 0x35
	.zero		2


	//----- nvinfo : EIATTR_PARAM_CBANK
	.align		4
        /*000c*/ 	.byte	0x04, 0x0a
        /*000e*/ 	.short	(.L_1217 - .L_1216)
	.align		4
.L_1216:
        /*0010*/ 	.word	index@(.nv.constant0.tvmgen_default_fused_transpose_split_kernel_2)
        /*0014*/ 	.short	0x0160
        /*0016*/ 	.short	0x0010


	//----- nvinfo : EIATTR_CBANK_PARAM_SIZE
	.align		4
.L_1217:
        /*0018*/ 	.byte	0x03, 0x19
        /*001a*/ 	.short	0x0010


	//----- nvinfo : EIATTR_KPARAM_INFO
	.align		4
        /*001c*/ 	.byte	0x04, 0x17
        /*001e*/ 	.short	(.L_1219 - .L_1218)
.L_1218:
        /*0020*/ 	.word	0x00000000
        /*0024*/ 	.short	0x0001
        /*0026*/ 	.short	0x0008
        /*0028*/ 	.byte	0x00, 0xf0, 0x21, 0x00


	//----- nvinfo : EIATTR_KPARAM_INFO
	.align		4
.L_1219:
        /*002c*/ 	.byte	0x04, 0x17
        /*002e*/ 	.short	(.L_1221 - .L_1220)
.L_1220:
        /*0030*/ 	.word	0x00000000
        /*0034*/ 	.short	0x0000
        /*0036*/ 	.short	0x0000
        /*0038*/ 	.byte	0x00, 0xf0, 0x21, 0x00


	//----- nvinfo : EIATTR_MAXREG_COUNT
	.align		4
.L_1221:
        /*003c*/ 	.byte	0x03, 0x1b
        /*003e*/ 	.short	0x00ff


	//----- nvinfo : EIATTR_EXIT_INSTR_OFFSETS
	.align		4
        /*0040*/ 	.byte	0x04, 0x1c
        /*0042*/ 	.short	(.L_1223 - .L_1222)


	//   ....[0]....
.L_1222:
        /*0044*/ 	.word	0x00000080


	//----- nvinfo : EIATTR_MAX_THREADS
	.align		4
.L_1223:
        /*0048*/ 	.byte	0x04, 0x05
        /*004a*/ 	.short	(.L_1225 - .L_1224)
.L_1224:
        /*004c*/ 	.word	0x0000001c
        /*0050*/ 	.word	0x00000001
        /*0054*/ 	.word	0x00000001
.L_1225:


//--------------------- .nv.info.tvmgen_default_fused_transpose_split_kernel_18 --------------------------
	.section	.nv.info.tvmgen_default_fused_transpose_split_kernel_18,"",@"SHT_CUDA_INFO"
	.sectionflags	@""
	.align	4


	//----- nvinfo : EIATTR_CUDA_API_VERSION
	.align		4
        /*0000*/ 	.byte	0x04, 0x37
        /*0002*/ 	.short	(.L_1227 - .L_1226)
.L_1226:
        /*0004*/ 	.word	0x0000007e


	//----- nvinfo : EIATTR_SW2861232_WAR
	.align		4
.L_1227:
        /*0008*/ 	.byte	0x01, 0x35
	.zero		2


	//----- nvinfo : EIATTR_PARAM_CBANK
	.align		4
        /*000c*/ 	.byte	0x04, 0x0a
        /*000e*/ 	.short	(.L_1229 - .L_1228)
	.align		4
.L_1228:
        /*0010*/ 	.word	index@(.nv.constant0.tvmgen_default_fused_transpose_split_kernel_18)
        /*0014*/ 	.short	0x0160
        /*0016*/ 	.short	0x0010


	//----- nvinfo : EIATTR_CBANK_PARAM_SIZE
	.align		4
.L_1229:
        /*0018*/ 	.byte	0x03, 0x19
        /*001a*/ 	.short	0x0010


	//----- nvinfo : EIATTR_KPARAM_INFO
	.align		4
        /*001c*/ 	.byte	0x04, 0x17
        /*001e*/ 	.short	(.L_1231 - .L_1230)
.L_1230:
        /*0020*/ 	.word	0x00000000
        /*0024*/ 	.short	0x0001
        /*0026*/ 	.short	0x0008
        /*0028*/ 	.byte	0x00, 0xf0, 0x21, 0x00


	//----- nvinfo : EIATTR_KPARAM_INFO
	.align		4
.L_1231:
        /*002c*/ 	.byte	0x04, 0x17
        /*002e*/ 	.short	(.L_1233 - .L_1232)
.L_1232:
        /*0030*/ 	.word	0x00000000
        /*0034*/ 	.short	0x0000
        /*0036*/ 	.short	0x0000
        /*0038*/ 	.byte	0x00, 0xf0, 0x21, 0x00


	//----- nvinfo : EIATTR_MAXREG_COUNT
	.align		4
.L_1233:
        /*003c*/ 	.byte	0x03, 0x1b
        /*003e*/ 	.short	0x00ff


	//----- nvinfo : EIATTR_EXIT_INSTR_OFFSETS
	.align		4
        /*0040*/ 	.byte	0x04, 0x1c
        /*0042*/ 	.short	(.L_1235 - .L_1234)


	//   ....[0]....
.L_1234:
        /*0044*/ 	.word	0x00000080


	//----- nvinfo : EIATTR_MAX_THREADS
	.align		4
.L_1235:
        /*0048*/ 	.byte	0x04, 0x05
        /*004a*/ 	.short	(.L_1237 - .L_1236)
.L_1236:
        /*004c*/ 	.word	0x0000001c
        /*0050*/ 	.word	0x00000001
        /*0054*/ 	.word	0x00000001
.L_1237:


//--------------------- .nv.info.tvmgen_default_fused_squeeze_concatenate_54_kernel --------------------------
	.section	.nv.info.tvmgen_default_fused_squeeze_concatenate_54_kernel,"",@"SHT_CUDA_INFO"
	.sectionflags	@""
	.align	4


	//----- nvinfo : EIATTR_CUDA_API_VERSION
	.align		4
        /*0000*/ 	.byte	0x04, 0x37
        /*0002*/ 	.short	(.L_1239 - .L_1238)
.L_1238:
        /*0004*/ 	.word	0x0000007e


	//----- nvinfo : EIATTR_SW2861232_WAR
	.align		4
.L_1239:
        /*0008*/ 	.byte	0x01, 0x35
	.zero		2


	//----- nvinfo : EIATTR_PARAM_CBANK
	.align		4
        /*000c*/ 	.byte	0x04, 0x0a
        /*000e*/ 	.short	(.L_1241 - .L_1240)
	.align		4
.L_1240:
        /*0010*/ 	.word	index@(.nv.constant0.tvmgen_default_fused_squeeze_concatenate_54_kernel)
        /*0014*/ 	.short	0x0160
        /*0016*/ 	.short	0x0018


	//----- nvinfo : EIATTR_CBANK_PARAM_SIZE
	.align		4
.L_1241:
        /*0018*/ 	.byte	0x03, 0x19
        /*001a*/ 	.short	0x0018


	//----- nvinfo : EIATTR_KPARAM_INFO
	.align		4
        /*001c*/ 	.byte	0x04, 0x17
        /*001e*/ 	.short	(.L_1243 - .L_1242)
.L_1242:
        /*0020*/ 	.word	0x00000000
        /*0024*/ 	.short	0x0002
        /*0026*/ 	.short	0x0010
        /*0028*/ 	.byte	0x00, 0xf0, 0x21, 0x00


	//----- nvinfo : EIATTR_KPARAM_INFO
	.align		4
.L_1243:
        /*002c*/ 	.byte	0x04, 0x17
        /*002e*/ 	.short	(.L_1245 - .L_1244)
.L_1244:
        /*0030*/ 	.word	0x00000000
        /*0034*/ 	.short	0x0001
        /*0036*/ 	.short	0x0008
        /*0038*/ 	.byte	0x00, 0xf0, 0x21, 0x00


	//----- nvinfo : EIATTR_KPARAM_INFO
	.align		4
.L_1245:
        /*003c*/ 	.byte	0x04, 0x17
        /*003e*/ 	.short	(.L_1247 - .L_1246)
.L_1246:
        /*0040*/ 	.word	0x00000000
        /*0044*/ 	.short	0x0000
        /*0046*/ 	.short	0x0000
        /*0048*/ 	.byte	0x00, 0xf0, 0x21, 0x00


	//----- nvinfo : EIATTR_MAXREG_COUNT
	.align		4
.L_1247:
        /*004c*/ 	.byte	0x03, 0x1b
        /*004e*/ 	.short	0x00ff


	//----- nvinfo : EIATTR_EXIT_INSTR_OFFSETS
	.align		4
        /*0050*/ 	.byte	0x04, 0x1c
        /*0052*/ 	.short	(.L_1249 - .L_1248)


	//   ....[0]....
.L_1248:
        /*0054*/ 	.word	0x000000b0


	//----- nvinfo : EIATTR_MAX_THREADS
	.align		4
.L_1249:
        /*0058*/ 	.byte	0x04, 0x05
        /*005a*/ 	.short	(.L_1251 - .L_1250)
.L_1250:
        /*005c*/ 	.word	0x00000100
        /*0060*/ 	.word	0x00000001
        /*0064*/ 	.word	0x00000001
.L_1251:


//--------------------- .nv.info.tvmgen_default_fused_squeeze_concatenate_19_kernel --------------------------
	.section	.nv.info.tvmgen_default_fused_squeeze_concatenate_19_kernel,"",@"SHT_CUDA_INFO"
	.sectionflags	@""
	.align	4


	//----- nvinfo : EIATTR_CUDA_API_VERSION
	.align		4
        /*0000*/ 	.byte	0x04, 0x37
        /*0002*/ 	.short	(.L_1253 - .L_1252)
.L_1252:
        /*0004*/ 	.word	0x0000007e


	//----- nvinfo : EIATTR_SW2861232_WAR
	.align		4
.L_1253:
        /*0008*/ 	.byte	0x01, 0x35
	.zero		2


	//----- nvinfo : EIATTR_PARAM_CBANK
	.align		4
        /*000c*/ 	.byte	0x04, 0x0a
        /*000e*/ 	.short	(.L_1255 - .L_1254)
	.align		4
.L_1254:
        /*0010*/ 	.word	index@(.nv.constant0.tvmgen_default_fused_squeeze_concatenate_19_kernel)
        /*0014*/ 	.short	0x0160
        /*0016*/ 	.short	0x0018


	//----- nvinfo : EIATTR_CBANK_PARAM_SIZE
	.align		4
.L_1255:
        /*0018*/ 	.byte	0x03, 0x19
        /*001a*/ 	.short	0x0018


	//----- nvinfo : EIATTR_KPARAM_INFO
	.align		4
        /*001c*/ 	.byte	0x04, 0x17
        /*001e*/ 	.short	(.L_1257 - .L_1256)
.L_1256:
        /*0020*/ 	.word	0x00000000
        /*0024*/ 	.short	0x0002
        /*0026*/ 	.short	0x0010
        /*0028*/ 	.byte	0x00, 0xf0, 0x21, 0x00


	//----- nvinfo : EIATTR_KPARAM_INFO
	.align		4
.L_1257:
        /*002c*/ 	.byte	0x04, 0x17
        /*002e*/ 	.short	(.L_1259 - .L_1258)
.L_1258:
        /*0030*/ 	.word	0x00000000
        /*0034*/ 	.short	0x0001
        /*0036*/ 	.short	0x0008
        /*0038*/ 	.byte	0x00, 0xf0, 0x21, 0x00


	//----- nvinfo : EIATTR_KPARAM_INFO
	.align		4
.L_1259:
        /*003c*/ 	.byte	0x04, 0x17
        /*003e*/ 	.short	(.L_1261 - .L_1260)
.L_1260:
        /*0040*/ 	.word	0x00000000
        /*0044*/ 	.short	0x0000
        /*0046*/ 	.short	0x0000
        /*0048*/ 	.byte	0x00, 0xf0, 0x21, 0x00


	//----- nvinfo : EIATTR_MAXREG_COUNT
	.align		4
.L_1261:
        /*004c*/ 	.byte	0x03, 0x1b
        /*004e*/ 	.short	0x00ff


	//----- nvinfo : EIATTR_EXIT_INSTR_OFFSETS
	.align		4
        /*0050*/ 	.byte	0x04, 0x1c
        /*0052*/ 	.short	(.L_1263 - .L_1262)


	//   ....[0]....
.L_1262:
        /*0054*/ 	.word	0x000000b0


	//----- nvinfo : EIATTR_MAX_THREADS
	.align		4
.L_1263:
        /*0058*/ 	.byte	0x04, 0x05
        /*005a*/ 	.short	(.L_1265 - .L_1264)
.L_1264:
        /*005c*/ 	.word	0x0000009c
        /*0060*/ 	.word	0x00000001
        /*0064*/ 	.word	0x00000001
.L_1265:


//--------------------- .nv.info.tvmgen_default_fused_split_sigmoid_sigmoid_multiply_sigmoid_tanh_multiply_add_tanh_multiply_sta_2bcd01aae566f75b__kernel_23 --------------------------
	.section	.nv.info.tvmgen_default_fused_split_sigmoid_sigmoid_multiply_sigmoid_tanh_multiply_add_tanh_multiply_sta_2bcd01aae566f75b__kernel_23,"",@"SHT_CUDA_INFO"
	.sectionflags	@""
	.align	4


	//----- nvinfo : EIATTR_CUDA_API_VERSION
	.align		4
        /*0000*/ 	.byte	0x04, 0x37
        /*0002*/ 	.short	(.L_1267 - .L_1266)
.L_1266:
        /*0004*/ 	.word	0x0000007e


	//----- nvinfo : EIATTR_SW2861232_WAR
	.align		4
.L_1267:
        /*0008*/ 	.byte	0x01, 0x35
	.zero		2


	//----- nvinfo : EIATTR_PARAM_CBANK
	.align		4
        /*000c*/ 	.byte	0x04, 0x0a
        /*000e*/ 	.short	(.L_1269 - .L_1268)
	.align		4
.L_1268:
        /*0010*/ 	.word	index@(.nv.constant0.tvmgen_default_fused_split_sigmoid_sigmoid_multiply_sigmoid_tanh_multiply_add_tanh_multiply_sta_2bcd01aae566f75b__kernel_23)
        /*0014*/ 	.short	0x0160
        /*0016*/ 	.short	0x0010


	//----- nvinfo : EIATTR_CBANK_PARAM_SIZE
	.align		4
.L_1269:
        /*0018*/ 	.byte	0x03, 0x19
        /*001a*/ 	.short	0x0010


	//----- nvinfo : EIATTR_KPARAM_INFO
	.align		4
        /*001c*/ 	.byte	0x04, 0x17
        /*001e*/ 	.short	(.L_1271 - .L_1270)
.L_1270:
        /*0020*/ 	.word	0x00000000
        /*0024*/ 	.short	0x0001
        /*0026*/ 	.short	0x0008
        /*0028*/ 	.byte	0x00, 0xf0, 0x21, 0x00


	//----- nvinfo : EIATTR_KPARAM_INFO
	.align		4
.L_1271:
        /*002c*/ 	.byte	0x04, 0x17
        /*002e*/ 	.short	(.L_1273 - .L_1272)
.L_1272:
        /*0030*/ 	.word	0x00000000
        /*0034*/ 	.short	0x0000
        /*0036*/ 	.short	0x0000
        /*0038*/ 	.byte	0x00, 0xf0, 0x21, 0x00


	//----- nvinfo : EIATTR_MAXREG_COUNT
	.align		4
.L_1273:
        /*003c*/ 	.byte	0x03, 0x1b
        /*003e*/ 	.short	0x00ff


	//----- nvinfo : EIATTR_EXIT_INSTR_OFFSETS
	.align		4
        /*0040*/ 	.byte	0x04, 0x1c
        /*0042*/ 	.short	(.L_1275 - .L_1274)


	//   ....[0]....
.L_1274:
        /*0044*/ 	.word	0x00000080


	//----- nvinfo : EIATTR_MAX_THREADS
	.align		4
.L_1275:
        /*0048*/ 	.byte	0x04, 0x05
        /*004a*/ 	.short	(.L_1277 - .L_1276)
.L_1276:
        /*004c*/ 	.word	0x00000080
        /*0050*/ 	.word	0x00000001
        /*0054*/ 	.word	0x00000001
.L_1277:


//--------------------- .nv.info.tvmgen_default_fused_squeeze_concatenate_13_kernel --------------------------
	.section	.nv.info.tvmgen_default_fused_squeeze_concatenate_13_kernel,"",@"SHT_CUDA_INFO"
	.sectionflags	@""
	.align	4


	//----- nvinfo : EIATTR_CUDA_API_VERSION
	.align		4
        /*0000*/ 	.byte	0x04, 0x37
        /*0002*/ 	.short	(.L_1279 - .L_1278)
.L_1278:
        /*0004*/ 	.word	0x0000007e


	//----- nvinfo : EIATTR_SW2861232_WAR
	.align		4
.L_1279:
        /*0008*/ 	.byte	0x01, 0x35
	.zero		2


	//----- nvinfo : EIATTR_PARAM_CBANK
	.align		4
        /*000c*/ 	.byte	0x04, 0x0a
        /*000e*/ 	.short	(.L_1281 - .L_1280)
	.align		4
.L_1280:
        /*0010*/ 	.word	index@(.nv.constant0.tvmgen_default_fused_squeeze_concatenate_13_kernel)
        /*0014*/ 	.short	0x0160
        /*0016*/ 	.short	0x0018


	//----- nvinfo : EIATTR_CBANK_PARAM_SIZE
	.align		4
.L_1281:
        /*0018*/ 	.byte	0x03, 0x19
        /*001a*/ 	.short	0x0018


	//----- nvinfo : EIATTR_KPARAM_INFO
	.align		4
        /*001c*/ 	.byte	0x04, 0x17
        /*001e*/ 	.short	(.L_1283 - .L_1282)
.L_1282:
        /*0020*/ 	.word	0x00000000
        /*0024*/ 	.short	0x0002
        /*0026*/ 	.short	0x0010
        /*0028*/ 	.byte	0x00, 0xf0, 0x21, 0x00


	//----- nvinfo : EIATTR_KPARAM_INFO
	.align		4
.L_1283:
        /*002c*/ 	.byte	0x04, 0x17
        /*002e*/ 	.short	(.L_1285 - .L_1284)
.L_1284:
        /*0030*/ 	.word	0x00000000
        /*0034*/ 	.short	0x0001
        /*0036*/ 	.short	0x0008
        /*0038*/ 	.byte	0x00, 0xf0, 0x21, 0x00


	//----- nvinfo : EIATTR_KPARAM_INFO
	.align		4
.L_1285:
        /*003c*/ 	.byte	0x04, 0x17
        /*003e*/ 	.short	(.L_1287 - .L_1286)
.L_1286:
        /*0040*/ 	.word	0x00000000
        /*0044*/ 	.short	0x0000
        /*0046*/ 	.short	0x0000
        /*0048*/ 	.byte	0x00, 0xf0, 0x21, 0x00


	//----- nvinfo : EIATTR_MAXREG_COUNT
	.align		4
.L_1287:
        /*004c*/ 	.byte	0x03, 0x1b
        /*004e*/ 	.short	0x00ff


	//----- nvinfo : EIATTR_EXIT_INSTR_OFFSETS
	.align		4
        /*0050*/ 	.byte	0x04, 0x1c
        /*0052*/ 	.short	(.L_1289 - .L_1288)


	//   ....[0]....
.L_1288:
        /*0054*/ 	.word	0x000000b0


	//----- nvinfo : EIATTR_MAX_THREADS
	.align		4
.L_1289:
        /*0058*/ 	.byte	0x04, 0x05
        /*005a*/ 	.short	(.L_1291 - .L_1290)
.L_1290:
        /*005c*/ 	.word	0x0000009c
        /*0060*/ 	.word	0x00000001
        /*0064*/ 	.word	0x00000001
.L_1291:


//--------------------- .nv.info.tvmgen_default_fused_squeeze_concatenate_32_kernel --------------------------
	.section	.nv.info.tvmgen_default_fused_squeeze_concatenate_32_kernel,"",@"SHT_CUDA_INFO"
	.sectionflags	@""
	.align	4


	//----- nvinfo : EIATTR_CUDA_API_VERSION
	.align		4
        /*0000*/ 	.byte	0x04, 0x37
        /*0002*/ 	.short	(.L_1293 - .L_1292)
.L_1292:
        /*0004*/ 	.word	0x0000007e


	//----- nvinfo : EIATTR_SW2861232_WAR
	.align		4
.L_1293:
        /*0008*/ 	.byte	0x01, 0x35
	.zero		2


	//----- nvinfo : EIATTR_PARAM_CBANK
	.align		4
        /*000c*/ 	.byte	0x04, 0x0a
        /*000e*/ 	.short	(.L_1295 - .L_1294)
	.align		4
.L_1294:
        /*0010*/ 	.word	index@(.nv.constant0.tvmgen_default_fused_squeeze_concatenate_32_kernel)
        /*0014*/ 	.short	0x0160
        /*0016*/ 	.short	0x0018


	//----- nvinfo : EIATTR_CBANK_PARAM_SIZE
	.align		4
.L_1295:
        /*0018*/ 	.byte	0x03, 0x19
        /*001a*/ 	.short	0x0018


	//----- nvinfo : EIATTR_KPARAM_INFO
	.align		4
        /*001c*/ 	.byte	0x04, 0x17
        /*001e*/ 	.short	(.L_1297 - .L_1296)
.L_1296:
        /*0020*/ 	.word	0x00000000
        /*0024*/ 	.short	0x0002
        /*0026*/ 	.short	0x0010
        /*0028*/ 	.byte	0x00, 0xf0, 0x21, 0x00


	//----- nvinfo : EIATTR_KPARAM_INFO
	.align		4
.L_1297:
        /*002c*/ 	.byte	0x04, 0x17
        /*002e*/ 	.short	(.L_1299 - .L_1298)
.L_1298:
        /*0030*/ 	.word	0x00000000
        /*0034*/ 	.short	0x0001
        /*0036*/ 	.short	0x0008
        /*0038*/ 	.byte	0x00, 0xf0, 0x21, 0x00


	//----- nvinfo : EIATTR_KPARAM_INFO
	.align		4
.L_1299:
        /*003c*/ 	.byte	0x04, 0x17
        /*003e*/ 	.short	(.L_1301 - .L_1300)
.L_1300:
        /*0040*/ 	.word	0x00000000
        /*0044*/ 	.short	0x0000
        /*0046*/ 	.short	0x0000
        /*0048*/ 	.byte	0x00, 0xf0, 0x21, 0x00


	//----- nvinfo : EIATTR_MAXREG_COUNT
	.align		4
.L_1301:
        /*004c*/ 	.byte	0x03, 0x1b
        /*004e*/ 	.short	0x00ff


	//----- nvinfo : EIATTR_EXIT_INSTR_OFFSETS
	.align		4
        /*0050*/ 	.byte	0x04, 0x1c
        /*0052*/ 	.short	(.L_1303 - .L_1302)


	//   ....[0]....
.L_1302:
        /*0054*/ 	.word	0x000000b0


	//----- nvinfo : EIATTR_MAX_THREADS
	.align		4
.L_1303:
        /*0058*/ 	.byte	0x04, 0x05
        /*005a*/ 	.short	(.L_1305 - .L_1304)
.L_1304:
        /*005c*/ 	.word	0x00000100
        /*0060*/ 	.word	0x00000001
        /*0064*/ 	.word	0x00000001
.L_1305:


//--------------------- .nv.info.tvmgen_default_fused_squeeze_concatenate_15_kernel --------------------------
	.section	.nv.info.tvmgen_default_fused_squeeze_concatenate_15_kernel,"",@"SHT_CUDA_INFO"
	.sectionflags	@""
	.align	4


	//----- nvinfo : EIATTR_CUDA_API_VERSION
	.align		4
        /*0000*/ 	.byte	0x04, 0x37
        /*0002*/ 	.short	(.L_1307 - .L_1306)
.L_1306:
        /*0004*/ 	.word	0x0000007e


	//----- nvinfo : EIATTR_SW2861232_WAR
	.align		4
.L_1307:
        /*0008*/ 	.byte	0x01, 0x35
	.zero		2


	//----- nvinfo : EIATTR_PARAM_CBANK
	.align		4
        /*000c*/ 	.byte	0x04, 0x0a
        /*000e*/ 	.short	(.L_1309 - .L_1308)
	.align		4
.L_1308:
        /*0010*/ 	.word	index@(.nv.constant0.tvmgen_default_fused_squeeze_concatenate_15_kernel)
        /*0014*/ 	.short	0x0160
        /*0016*/ 	.short	0x0018


	//----- nvinfo : EIATTR_CBANK_PARAM_SIZE
	.align		4
.L_1309:
        /*0018*/ 	.byte	0x03, 0x19
        /*001a*/ 	.short	0x0018


	//----- nvinfo : EIATTR_KPARAM_INFO
	.align		4
        /*001c*/ 	.byte	0x04, 0x17
        /*001e*/ 	.short	(.L_1311 - .L_1310)
.L_1310:
        /*0020*/ 	.word	0x00000000
        /*0024*/ 	.short	0x0002
        /*0026*/ 	.short	0x0010
        /*0028*/ 	.byte	0x00, 0xf0, 0x21, 0x00


	//----- nvinfo : EIATTR_KPARAM_INFO
	.align		4
.L_1311:
        /*002c*/ 	.byte	0x04, 0x17
        /*002e*/ 	.short	(.L_1313 - .L_1312)
.L_1312:
        /*0030*/ 	.word	0x00000000
        /*0034*/ 	.short	0x0001
        /*0036*/ 	.short	0x0008
        /*0038*/ 	.byte	0x00, 0xf0, 0x21, 0x00


	//----- nvinfo : EIATTR_KPARAM_INFO
	.align		4
.L_1313:
        /*003c*/ 	.byte	0x04, 0x17
        /*003e*/ 	.short	(.L_1315 - .L_1314)
.L_1314:
        /*0040*/ 	.word	0x00000000
        /*0044*/ 	.short	0x0000
        /*0046*/ 	.short	0x0000
        /*0048*/ 	.byte	0x00, 0xf0, 0x21, 0x00


	//----- nvinfo : EIATTR_MAXREG_COUNT
	.align		4
.L_1315:
        /*004c*/ 	.byte	0x03, 0x1b
        /*004e*/ 	.short	0x00ff


	//----- nvinfo : EIATTR_EXIT_INSTR_OFFSETS
	.align		4
        /*0050*/ 	.byte	0x04, 0x1c
        /*0052*/ 	.short	(.L_1317 - .L_1316)


	//   ....[0]....
.L_1316:
        /*0054*/ 	.word	0x000000b0


	//----- nvinfo : EIATTR_MAX_THREADS
	.align		4
.L_1317:
        /*0058*/ 	.byte	0x04, 0x05
        /*005a*/ 	.short	(.L_1319 - .L_1318)
.L_1318:
        /*005c*/ 	.word	0x0000009c
        /*0060*/ 	.word	0x00000001
        /*0064*/ 	.word	0x00000001
.L_1319:


//--------------------- .nv.info.tvmgen_default_fused_split_sigmoid_sigmoid_multiply_sigmoid_tanh_multiply_add_tanh_multiply_sta_2bcd01aae566f75b__kernel_25 --------------------------
	.section	.nv.info.tvmgen_default_fused_split_sigmoid_sigmoid_multiply_sigmoid_tanh_multiply_add_tanh_multiply_sta_2bcd01aae566f75b__kernel_25,"",@"SHT_CUDA_INFO"
	.sectionflags	@""
	.align	4


	//----- nvinfo : EIATTR_CUDA_API_VERSION
	.align		4
        /*0000*/ 	.byte	0x04, 0x37
        /*0002*/ 	.short	(.L_1321 - .L_1320)
.L_1320:
        /*0004*/ 	.word	0x0000007e


	//----- nvinfo : EIATTR_SW2861232_WAR
	.align		4
.L_1321:
        /*0008*/ 	.byte	0x01, 0x35
	.zero		2


	//----- nvinfo : EIATTR_PARAM_CBANK
	.align		4
        /*000c*/ 	.byte	0x04, 0x0a
        /*000e*/ 	.short	(.L_1323 - .L_1322)
	.align		4
.L_1322:
        /*0010*/ 	.word	index@(.nv.constant0.tvmgen_default_fused_split_sigmoid_sigmoid_multiply_sigmoid_tanh_multiply_add_tanh_multiply_sta_2bcd01aae566f75b__kernel_25)
        /*0014*/ 	.short	0x0160
        /*0016*/ 	.short	0x0010


	//----- nvinfo : EIATTR_CBANK_PARAM_SIZE
	.align		4
.L_1323:
        /*0018*/ 	.byte	0x03, 0x19
        /*001a*/ 	.short	0x0010


	//----- nvinfo : EIATTR_KPARAM_INFO
	.align		4
        /*001c*/ 	.byte	0x04, 0x17
        /*001e*/ 	.short	(.L_1325 - .L_1324)
.L_1324:
        /*0020*/ 	.word	0x00000000
        /*0024*/ 	.short	0x0001
        /*0026*/ 	.short	0x0008
        /*0028*/ 	.byte	0x00, 0xf0, 0x21, 0x00


	//----- nvinfo : EIATTR_KPARAM_INFO
	.align		4
.L_1325:
        /*002c*/ 	.byte	0x04, 0x17
        /*002e*/ 	.short	(.L_1327 - .L_1326)
.L_1326:
        /*0030*/ 	.word	0x00000000
        /*0034*/ 	.short	0x0000
        /*0036*/ 	.short	0x0000
        /*0038*/ 	.byte	0x00, 0xf0, 0x21, 0x00


	//----- nvinfo : EIATTR_MAXREG_COUNT
	.align		4
.L_1327:
        /*003c*/ 	.byte	0x03, 0x1b
        /*003e*/ 	.short	0x00ff


	//----- nvinfo : EIATTR_EXIT_INSTR_OFFSETS
	.align		4
        /*0040*/ 	.byte	0x04, 0x1c
        /*0042*/ 	.short	(.L_1329 - .L_1328)


	//   ....[0]....
.L_1328:
        /*0044*/ 	.word	0x00000080


	//----- nvinfo : EIATTR_MAX_THREADS
	.align		4
.L_1329:
        /*0048*/ 	.byte	0x04, 0x05
        /*004a*/ 	.short	(.L_1331 - .L_1330)
.L_1330:
        /*004c*/ 	.word	0x00000080
        /*0050*/ 	.word	0x00000001
        /*0054*/ 	.word	0x00000001
.L_1331:


//--------------------- .nv.info.tvmgen_default_fused_split_sigmoid_sigmoid_multiply_sigmoid_tanh_multiply_add_tanh_multiply_sta_2bcd01aae566f75b__kernel_20 --------------------------
	.section	.nv.info.tvmgen_default_fused_split_sigmoid_sigmoid_multiply_sigmoid_tanh_multiply_add_tanh_multiply_sta_2bcd01aae566f75b__kernel_20,"",@"SHT_CUDA_INFO"
	.sectionflags	@""
	.align	4


	//----- nvinfo : EIATTR_CUDA_API_VERSION
	.align		4
        /*0000*/ 	.byte	0x04, 0x37
        /*0002*/ 	.short	(.L_1333 - .L_1332)
.L_1332:
        /*0004*/ 	.word	0x0000007e


	//----- nvinfo : EIATTR_SW2861232_WAR
	.align		4
.L_1333:
        /*0008*/ 	.byte	0x01, 0x35
	.zero		2


	//----- nvinfo : EIATTR_PARAM_CBANK
	.align		4
        /*000c*/ 	.byte	0x04, 0x0a
        /*000e*/ 	.short	(.L_1335 - .L_1334)
	.align		4
.L_1334:
        /*0010*/ 	.word	index@(.nv.constant0.tvmgen_default_fused_split_sigmoid_sigmoid_multiply_sigmoid_tanh_multiply_add_tanh_multiply_sta_2bcd01aae566f75b__kernel_20)
        /*0014*/ 	.short	0x0160
        /*0016*/ 	.short	0x0010


	//----- nvinfo : EIATTR_CBANK_PARAM_SIZE
	.align		4
.L_1335:
        /*0018*/ 	.byte	0x03, 0x19
        /*001a*/ 	.short	0x0010


	//----- nvinfo : EIATTR_KPARAM_INFO
	.align		4
        /*001c*/ 	.byte	0x04, 0x17
        /*001e*/ 	.short	(.L_1337 - .L_1336)
.L_1336:
        /*0020*/ 	.word	0x00000000
        /*0024*/ 	.short	0x0001
        /*0026*/ 	.short	0x0008
        /*0028*/ 	.byte	0x00, 0xf0, 0x21, 0x00


	//----- nvinfo : EIATTR_KPARAM_INFO
	.align		4
.L_1337:
        /*002c*/ 	.byte	0x04, 0x17
        /*002e*/ 	.short	(.L_1339 - .L_1338)
.L_1338:
        /*0030*/ 	.word	0x00000000
        /*0034*/ 	.short	0x0000
        /*0036*/ 	.short	0x0000
        /*0038*/ 	.byte	0x00, 0xf0, 0x21, 0x00


	//----- nvinfo : EIATTR_MAXREG_COUNT
	.align		4
.L_1339:
        /*003c*/ 	.byte	0x03, 0x1b
        /*003e*/ 	.short	0x00ff


	//----- nvinfo : EIATTR_EXIT_INSTR_OFFSETS
	.align		4
        /*0040*/ 	.byte	0x04, 0x1c
        /*0042*/ 	.short	(.L_1341 - .L_1340)


	//   ....[0]....
.L_1340:
        /*0044*/ 	.word	0x00000080


	//----- nvinfo : EIATTR_MAX_THREADS
	.align		4
.L_1341:
        /*0048*/ 	.byte	0x04, 0x05
        /*004a*/ 	.short	(.L_1343 - .L_1342)
.L_1342:
        /*004c*/ 	.word	0x00000080
        /*0050*/ 	.word	0x00000001
        /*0054*/ 	.word	0x00000001
.L_1343:


//--------------------- .nv.info.tvmgen_default_fused_squeeze_concatenate_37_kernel --------------------------
	.section	.nv.info.tvmgen_default_fused_squeeze_concatenate_37_kernel,"",@"SHT_CUDA_INFO"
	.sectionflags	@""
	.align	4


	//----- nvinfo : EIATTR_CUDA_API_VERSION
	.align		4
        /*0000*/ 	.byte	0x04, 0x37
        /*0002*/ 	.short	(.L_1345 - .L_1344)
.L_1344:
        /*0004*/ 	.word	0x0000007e


	//----- nvinfo : EIATTR_SW2861232_WAR
	.align		4
.L_1345:
        /*0008*/ 	.byte	0x01, 0x35
	.zero		2


	//----- nvinfo : EIATTR_PARAM_CBANK
	.align		4
        /*000c*/ 	.byte	0x04, 0x0a
        /*000e*/ 	.short	(.L_1347 - .L_1346)
	.align		4
.L_1346:
        /*0010*/ 	.word	index@(.nv.constant0.tvmgen_default_fused_squeeze_concatenate_37_kernel)
        /*0014*/ 	.short	0x0160
        /*0016*/ 	.short	0x0018


	//----- nvinfo : EIATTR_CBANK_PARAM_SIZE
	.align		4
.L_1347:
        /*0018*/ 	.byte	0x03, 0x19
        /*001a*/ 	.short	0x0018


	//----- nvinfo : EIATTR_KPARAM_INFO
	.align		4
        /*001c*/ 	.byte	0x04, 0x17
        /*001e*/ 	.short	(.L_1349 - .L_1348)
.L_1348:
        /*0020*/ 	.word	0x00000000
        /*0024*/ 	.short	0x0002
        /*0026*/ 	.short	0x0010
        /*0028*/ 	.byte	0x00, 0xf0, 0x21, 0x00


	//----- nvinfo : EIATTR_KPARAM_INFO
	.align		4
.L_1349:
        /*002c*/ 	.byte	0x04, 0x17
        /*002e*/ 	.short	(.L_1351 - .L_1350)
.L_1350:
        /*0030*/ 	.word	0x00000000
        /*0034*/ 	.short	0x0001
        /*0036*/ 	.short	0x0008
        /*0038*/ 	.byte	0x00, 0xf0, 0x21, 0x00


	//----- nvinfo : EIATTR_KPARAM_INFO
	.align		4
.L_1351:
        /*003c*/ 	.byte	0x04, 0x17
        /*003e*/ 	.short	(.L_1353 - .L_1352)
.L_1352:
        /*0040*/ 	.word	0x00000000
        /*0044*/ 	.short	0x0000
        /*0046*/ 	.short	0x0000
        /*0048*/ 	.byte	0x00, 0xf0, 0x21, 0x00


	//----- nvinfo : EIATTR_MAXREG_COUNT
	.align		4
.L_1353:
        /*004c*/ 	.byte	0x03, 0x1b
        /*004e*/ 	.short	0x00ff


	//----- nvinfo : EIATTR_EXIT_INSTR_OFFSETS
	.align		4
        /*0050*/ 	.byte	0x04, 0x1c
        /*0052*/ 	.short	(.L_1355 - .L_1354)


	//   ....[0]....
.L_1354:
        /*0054*/ 	.word	0x000000b0


	//----- nvinfo : EIATTR_MAX_THREADS
	.align		4
.L_1355:
        /*0058*/ 	.byte	0x04, 0x05
        /*005a*/ 	.short	(.L_1357 - .L_1356)
.L_1356:
        /*005c*/ 	.word	0x00000100
        /*0060*/ 	.word	0x00000001
        /*0064*/ 	.word	0x00000001
.L_1357:


//--------------------- .nv.info.tvmgen_default_fused_squeeze_concatenate_31_kernel --------------------------
	.section	.nv.info.tvmgen_default_fused_squeeze_concatenate_31_kernel,"",@"SHT_CUDA_INFO"
	.sectionflags	@""
	.align	4


	//----- nvinfo : EIATTR_CUDA_API_VERSION
	.align		4
        /*0000*/ 	.byte	0x04, 0x37
        /*0002*/ 	.short	(.L_1359 - .L_1358)
.L_1358:
        /*0004*/ 	.word	0x0000007e


	//----- nvinfo : EIATTR_SW2861232_WAR
	.align		4
.L_1359:
        /*0008*/ 	.byte	0x01, 0x35
	.zero		2


	//----- nvinfo : EIATTR_PARAM_CBANK
	.align		4
        /*000c*/ 	.byte	0x04, 0x0a
        /*000e*/ 	.short	(.L_1361 - .L_1360)
	.align		4
.L_1360:
        /*0010*/ 	.word	index@(.nv.constant0.tvmgen_default_fused_squeeze_concatenate_31_kernel)
        /*0014*/ 	.short	0x0160
        /*0016*/ 	.short	0x0018


	//----- nvinfo : EIATTR_CBANK_PARAM_SIZE
	.align		4
.L_1361:
        /*0018*/ 	.byte	0x03, 0x19
        /*001a*/ 	.short	0x0018


	//----- nvinfo : EIATTR_KPARAM_INFO
	.align		4
        /*001c*/ 	.byte	0x04, 0x17
        /*001e*/ 	.short	(.L_1363 - .L_1362)
.L_1362:
        /*0020*/ 	.word	0x00000000
        /*0024*/ 	.short	0x0002
        /*0026*/ 	.short	0x0010
        /*0028*/ 	.byte	0x00, 0xf0, 0x21, 0x00


	//----- nvinfo : EIATTR_KPARAM_INFO
	.align		4
.L_1363:
        /*002c*/ 	.byte	0x04, 0x17
        /*002e*/ 	.short	(.L_1365 - .L_1364)
.L_1364:
        /*0030*/ 	.word	0x00000000
        /*0034*/ 	.short	0x0001
        /*0036*/ 	.short	0x0008
        /*0038*/ 	.byte	0x00, 0xf0, 0x21, 0x00


	//----- nvinfo : EIATTR_KPARAM_INFO
	.align		4
.L_1365:
        /*003c*/ 	.byte	0x04, 0x17
        /*003e*/ 	.short	(.L_1367 - .L_1366)
.L_1366:
        /*0040*/ 	.word	0x00000000
        /*0044*/ 	.short	0x0000
        /*0046*/ 	.short	0x0000
        /*0048*/ 	.byte	0x00, 0xf0, 0x21, 0x00


	//----- nvinfo : EIATTR_MAXREG_COUNT
	.align		4
.L_1367:
        /*004c*/ 	.byte	0x03, 0x1b
        /*004e*/ 	.short	0x00ff


	//----- nvinfo : EIATTR_EXIT_INSTR_OFFSETS
	.align		4
        /*0050*/ 	.byte	0x04, 0x1c
        /*0052*/ 	.short	(.L_1369 - .L_1368)


	//   ....[0]....
.L_1368:
        /*0054*/ 	.word	0x000000b0


	//----- nvinfo : EIATTR_MAX_THREADS
	.align		4
.L_1369:
        /*0058*/ 	.byte	0x04, 0x05
        /*005a*/ 	.short	(.L_1371 - .L_1370)
.L_1370:
        /*005c*/ 	.word	0x00000100
        /*0060*/ 	.word	0x00000001
        /*0064*/ 	.word	0x00000001
.L_1371:


//--------------------- .nv.info.tvmgen_default_fused_squeeze_concatenate_3_kernel --------------------------
	.section	.nv.info.tvmgen_default_fused_squeeze_concatenate_3_kernel,"",@"SHT_CUDA_INFO"
	.sectionflags	@""
	.align	4


	//----- nvinfo : EIATTR_CUDA_API_VERSION
	.align		4
        /*0000*/ 	.byte	0x04, 0x37
        /*0002*/ 	.short	(.L_1373 - .L_1372)
.L_1372:
        /*0004*/ 	.word	0x0000007e


	//----- nvinfo : EIATTR_SW2861232_WAR
	.align		4
.L_1373:
        /*0008*/ 	.byte	0x01, 0x35
	.zero		2


	//----- nvinfo : EIATTR_PARAM_CBANK
	.align		4
        /*000c*/ 	.byte	0x04, 0x0a
        /*000e*/ 	.short	(.L_1375 - .L_1374)
	.align		4
.L_1374:
        /*0010*/ 	.word	index@(.nv.constant0.tvmgen_default_fused_squeeze_concatenate_3_kernel)
        /*0014*/ 	.short	0x0160
        /*0016*/ 	.short	0x0018


	//----- nvinfo : EIATTR_CBANK_PARAM_SIZE
	.align		4
.L_1375:
        /*0018*/ 	.byte	0x03, 0x19
        /*001a*/ 	.short	0x0018


	//----- nvinfo : EIATTR_KPARAM_INFO
	.align		4
        /*001c*/ 	.byte	0x04, 0x17
        /*001e*/ 	.short	(.L_1377 - .L_1376)
.L_1376:
        /*0020*/ 	.word	0x00000000
        /*0024*/ 	.short	0x0002
        /*0026*/ 	.short	0x0010
        /*0028*/ 	.byte	0x00, 0xf0, 0x21, 0x00


	//----- nvinfo : EIATTR_KPARAM_INFO
	.align		4
.L_1377:
        /*002c*/ 	.byte	0x04, 0x17
        /*002e*/ 	.short	(.L_1379 - .L_1378)
.L_1378:
        /*0030*/ 	.word	0x00000000
        /*0034*/ 	.short	0x0001
        /*0036*/ 	.short	0x0008
        /*0038*/ 	.byte	0x00, 0xf0, 0x21, 0x00


	//----- nvinfo : EIATTR_KPARAM_INFO
	.align		4
.L_1379:
        /*003c*/ 	.byte	0x04, 0x17
        /*003e*/ 	.short	(.L_1381 - .L_1380)
.L_1380:
        /*0040*/ 	.word	0x00000000
        /*0044*/ 	.short	0x0000
        /*0046*/ 	.short	0x0000
        /*0048*/ 	.byte	0x00, 0xf0, 0x21, 0x00


	//----- nvinfo : EIATTR_MAXREG_COUNT
	.align		4
.L_1381:
        /*004c*/ 	.byte	0x03, 0x1b
        /*004e*/ 	.short	0x00ff


	//----- nvinfo : EIATTR_EXIT_INSTR_OFFSETS
	.align		4
        /*0050*/ 	.byte	0x04, 0x1c
        /*0052*/ 	.short	(.L_1383 - .L_1382)


	//   ....[0]....
.L_1382:
        /*0054*/ 	.word	0x000000b0


	//----- nvinfo : EIATTR_MAX_THREADS
	.align		4
.L_1383:
        /*0058*/ 	.byte	0x04, 0x05
        /*005a*/ 	.short	(.L_1385 - .L_1384)
.L_1384:
        /*005c*/ 	.word	0x0000009c
        /*0060*/ 	.word	0x00000001
        /*0064*/ 	.word	0x00000001
.L_1385:


//--------------------- .nv.info.tvmgen_default_fused_squeeze_concatenate_20_kernel --------------------------
	.section	.nv.info.tvmgen_default_fused_squeeze_concatenate_20_kernel,"",@"SHT_CUDA_INFO"
	.sectionflags	@""
	.align	4


	//----- nvinfo : EIATTR_CUDA_API_VERSION
	.align		4
        /*0000*/ 	.byte	0x04, 0x37
        /*0002*/ 	.short	(.L_1387 - .L_1386)
.L_1386:
        /*0004*/ 	.word	0x0000007e


	//----- nvinfo : EIATTR_SW2861232_WAR
	.align		4
.L_1387:
        /*0008*/ 	.byte	0x01, 0x35
	.zero		2


	//----- nvinfo : EIATTR_PARAM_CBANK
	.align		4
        /*000c*/ 	.byte	0x04, 0x0a
        /*000e*/ 	.short	(.L_1389 - .L_1388)
	.align		4
.L_1388:
        /*0010*/ 	.word	index@(.nv.constant0.tvmgen_default_fused_squeeze_concatenate_20_kernel)
        /*0014*/ 	.short	0x0160
        /*0016*/ 	.short	0x0018


	//----- nvinfo : EIATTR_CBANK_PARAM_SIZE
	.align		4
.L_1389:
        /*0018*/ 	.byte	0x03, 0x19
        /*001a*/ 	.short	0x0018


	//----- nvinfo : EIATTR_KPARAM_INFO
	.align		4
        /*001c*/ 	.byte	0x04, 0x17
        /*001e*/ 	.short	(.L_1391 - .L_1390)
.L_1390:
        /*0020*/ 	.word	0x00000000
        /*0024*/ 	.short	0x0002
        /*0026*/ 	.short	0x0010
        /*0028*/ 	.byte	0x00, 0xf0, 0x21, 0x00


	//----- nvinfo : EIATTR_KPARAM_INFO
	.align		4
.L_1391:
        /*002c*/ 	.byte	0x04, 0x17
        /*002e*/ 	.short	(.L_1393 - .L_1392)
.L_1392:
        /*0030*/ 	.word	0x00000000
        /*0034*/ 	.short	0x0001
        /*0036*/ 	.short	0x0008
        /*0038*/ 	.byte	0x00, 0xf0, 0x21, 0x00


	//----- nvinfo : EIATTR_KPARAM_INFO
	.align		4
.L_1393:
        /*003c*/ 	.byte	0x04, 0x17
        /*003e*/ 	.short	(.L_1395 - .L_1394)
.L_1394:
        /*0040*/ 	.word	0x00000000
        /*0044*/ 	.short	0x0000
        /*0046*/ 	.short	0x0000
        /*0048*/ 	.byte	0x00, 0xf0, 0x21, 0x00


	//----- nvinfo : EIATTR_MAXREG_COUNT
	.align		4
.L_1395:
        /*004c*/ 	.byte	0x03, 0x1b
        /*004e*/ 	.short	0x00ff


	//----- nvinfo : EIATTR_EXIT_INSTR_OFFSETS
	.align		4
        /*0050*/ 	.byte	0x04, 0x1c
        /*0052*/ 	.short	(.L_1397 - .L_1396)


	//   ....[0]....
.L_1396:
        /*0054*/ 	.word	0x000000b0


	//----- nvinfo : EIATTR_MAX_THREADS
	.align		4
.L_1397:
        /*0058*/ 	.byte	0x04, 0x05
        /*005a*/ 	.short	(.L_1399 - .L_1398)
.L_1398:
        /*005c*/ 	.word	0x0000009c
        /*0060*/ 	.word	0x00000001
        /*0064*/ 	.word	0x00000001
.L_1399:


//--------------------- .nv.info.tvmgen_default_fused_split_sigmoid_sigmoid_multiply_sigmoid_tanh_multiply_add_tanh_multiply_sta_4e0306112785fa15__kernel --------------------------
	.section	.nv.info.tvmgen_default_fused_split_sigmoid_sigmoid_multiply_sigmoid_tanh_multiply_add_tanh_multiply_sta_4e0306112785fa15__kernel,"",@"SHT_CUDA_INFO"
	.sectionflags	@""
	.align	4


	//----- nvinfo : EIATTR_CUDA_API_VERSION
	.align		4
        /*0000*/ 	.byte	0x04, 0x37
        /*0002*/ 	.short	(.L_1401 - .L_1400)
.L_1400:
        /*0004*/ 	.word	0x0000007e


	//----- nvinfo : EIATTR_SW2861232_WAR
	.align		4
.L_1401:
        /*0008*/ 	.byte	0x01, 0x35
	.zero		2


	//----- nvinfo : EIATTR_PARAM_CBANK
	.align		4
        /*000c*/ 	.byte	0x04, 0x0a
        /*000e*/ 	.short	(.L_1403 - .L_1402)
	.align		4
.L_1402:
        /*0010*/ 	.word	index@(.nv.constant0.tvmgen_default_fused_split_sigmoid_sigmoid_multiply_sigmoid_tanh_multiply_add_tanh_multiply_sta_4e0306112785fa15__kernel)
        /*0014*/ 	.short	0x0160
        /*0016*/ 	.short	0x0018


	//----- nvinfo : EIATTR_CBANK_PARAM_SIZE
	.align		4
.L_1403:
        /*0018*/ 	.byte	0x03, 0x19
        /*001a*/ 	.short	0x0018


	//----- nvinfo : EIATTR_KPARAM_INFO
	.align		4
        /*001c*/ 	.byte	0x04, 0x17
        /*001e*/ 	.short	(.L_1405 - .L_1404)
.L_1404:
        /*0020*/ 	.word	0x00000000
        /*0024*/ 	.short	0x0002
        /*0026*/ 	.short	0x0010
        /*0028*/ 	.byte	0x00, 0xf0, 0x21, 0x00


	//----- nvinfo : EIATTR_KPARAM_INFO
	.align		4
.L_1405:
        /*002c*/ 	.byte	0x04, 0x17
        /*002e*/ 	.short	(.L_1407 - .L_1406)
.L_1406:
        /*0030*/ 	.word	0x00000000
        /*0034*/ 	.short	0x0001
        /*0036*/ 	.short	0x0008
        /*0038*/ 	.byte	0x00, 0xf0, 0x21, 0x00


	//----- nvinfo : EIATTR_KPARAM_INFO
	.align		4
.L_1407:
        /*003c*/ 	.byte	0x04, 0x17
        /*003e*/ 	.short	(.L_1409 - .L_1408)
.L_1408:
        /*0040*/ 	.word	0x00000000
        /*0044*/ 	.short	0x0000
        /*0046*/ 	.short	0x0000
        /*0048*/ 	.byte	0x00, 0xf0, 0x21, 0x00


	//----- nvinfo : EIATTR_MAXREG_COUNT
	.align		4
.L_1409:
        /*004c*/ 	.byte	0x03, 0x1b
        /*004e*/ 	.short	0x00ff


	//----- nvinfo : EIATTR_EXIT_INSTR_OFFSETS
	.align		4
        /*0050*/ 	.byte	0x04, 0x1c
        /*0052*/ 	.short	(.L_1411 - .L_1410)


	//   ....[0]....
.L_1410:
        /*0054*/ 	.word	0x00000770


	//----- nvinfo : EIATTR_MAX_THREADS
	.align		4
.L_1411:
        /*0058*/ 	.byte	0x04, 0x05
        /*005a*/ 	.short	(.L_1413 - .L_1412)
.L_1412:
        /*005c*/ 	.word	0x00000080
        /*0060*/ 	.word	0x00000001
        /*0064*/ 	.word	0x00000001


	//----- nvinfo : EIATTR_CRS_STACK_SIZE
	.align		4
.L_1413:
        /*0068*/ 	.byte	0x04, 0x1e
        /*006a*/ 	.short	(.L_1415 - .L_1414)
.L_1414:
        /*006c*/ 	.word	0x00000000
.L_1415:


//--------------------- .nv.info.tvmgen_default_fused_split_sigmoid_sigmoid_multiply_sigmoid_tanh_multiply_add_tanh_multiply_sta_2bcd01aae566f75b__kernel_8 --------------------------
	.section	.nv.info.tvmgen_default_fused_split_sigmoid_sigmoid_multiply_sigmoid_tanh_multiply_add_tanh_multiply_sta_2bcd01aae566f75b__kernel_8,"",@"SHT_CUDA_INFO"
	.sectionflags	@""
	.align	4


	//----- nvinfo : EIATTR_CUDA_API_VERSION
	.align		4
        /*0000*/ 	.byte	0x04, 0x37
        /*0002*/ 	.short	(.L_1417 - .L_1416)
.L_1416:
        /*0004*/ 	.word	0x0000007e


	//----- nvinfo : EIATTR_SW2861232_WAR
	.align		4
.L_1417:
        /*0008*/ 	.byte	0x01, 0x35
	.zero		2


	//----- nvinfo : EIATTR_PARAM_CBANK
	.align		4
        /*000c*/ 	.byte	0x04, 0x0a
        /*000e*/ 	.short	(.L_1419 - .L_1418)
	.align		4
.L_1418:
        /*0010*/ 	.word	index@(.nv.constant0.tvmgen_default_fused_split_sigmoid_sigmoid_multiply_sigmoid_tanh_multiply_add_tanh_multiply_sta_2bcd01aae566f75b__kernel_8)
        /*0014*/ 	.short	0x0160
        /*0016*/ 	.short	0x0010


	//----- nvinfo : EIATTR_CBANK_PARAM_SIZE
	.align		4
.L_1419:
        /*0018*/ 	.byte	0x03, 0x19
        /*001a*/ 	.short	0x0010


	//----- nvinfo : EIATTR_KPARAM_INFO
	.align		4
        /*001c*/ 	.byte	0x04, 0x17
        /*001e*/ 	.short	(.L_1421 - .L_1420)
.L_1420:
        /*0020*/ 	.word	0x00000000
        /*0024*/ 	.short	0x0001
        /*0026*/ 	.short	0x0008
        /*0028*/ 	.byte	0x00, 0xf0, 0x21, 0x00


	//----- nvinfo : EIATTR_KPARAM_INFO
	.align		4
.L_1421:
        /*002c*/ 	.byte	0x04, 0x17
        /*002e*/ 	.short	(.L_1423 - .L_1422)
.L_1422:
        /*0030*/ 	.word	0x00000000
        /*0034*/ 	.short	0x0000
        /*0036*/ 	.short	0x0000
        /*0038*/ 	.byte	0x00, 0xf0, 0x21, 0x00


	//----- nvinfo : EIATTR_MAXREG_COUNT
	.align		4
.L_1423:
        /*003c*/ 	.byte	0x03, 0x1b
        /*003e*/ 	.short	0x00ff


	//----- nvinfo : EIATTR_EXIT_INSTR_OFFSETS
	.align		4
        /*0040*/ 	.byte	0x04, 0x1c
        /*0042*/ 	.short	(.L_1425 - .L_1424)


	//   ....[0]....
.L_1424:
        /*0044*/ 	.word	0x00000080


	//----- nvinfo : EIATTR_MAX_THREADS
	.align		4
.L_1425:
        /*0048*/ 	.byte	0x04, 0x05
        /*004a*/ 	.short	(.L_1427 - .L_1426)
.L_1426:
        /*004c*/ 	.word	0x00000080
        /*0050*/ 	.word	0x00000001
        /*0054*/ 	.word	0x00000001
.L_1427:


//--------------------- .nv.info.tvmgen_default_fused_squeeze_concatenate_12_kernel --------------------------
	.section	.nv.info.tvmgen_default_fused_squeeze_concatenate_12_kernel,"",@"SHT_CUDA_INFO"
	.sectionflags	@""
	.align	4


	//----- nvinfo : EIATTR_CUDA_API_VERSION
	.align		4
        /*0000*/ 	.byte	0x04, 0x37
        /*0002*/ 	.short	(.L_1429 - .L_1428)
.L_1428:
        /*0004*/ 	.word	0x0000007e


	//----- nvinfo : EIATTR_SW2861232_WAR
	.align		4
.L_1429:
        /*0008*/ 	.byte	0x01, 0x35
	.zero		2


	//----- nvinfo : EIATTR_PARAM_CBANK
	.align		4
        /*000c*/ 	.byte	0x04, 0x0a
        /*000e*/ 	.short	(.L_1431 - .L_1430)
	.align		4
.L_1430:
        /*0010*/ 	.word	index@(.nv.constant0.tvmgen_default_fused_squeeze_concatenate_12_kernel)
        /*0014*/ 	.short	0x0160
        /*0016*/ 	.short	0x0018


	//----- nvinfo : EIATTR_CBANK_PARAM_SIZE
	.align		4
.L_1431:
        /*0018*/ 	.byte	0x03, 0x19
        /*001a*/ 	.short	0x0018


	//----- nvinfo : EIATTR_KPARAM_INFO
	.align		4
        /*001c*/ 	.byte	0x04, 0x17
        /*001e*/ 	.short	(.L_1433 - .L_1432)
.L_1432:
        /*0020*/ 	.word	0x00000000
        /*0024*/ 	.short	0x0002
        /*0026*/ 	.short	0x0010
        /*0028*/ 	.byte	0x00, 0xf0, 0x21, 0x00


	//----- nvinfo : EIATTR_KPARAM_INFO
	.align		4
.L_1433:
        /*002c*/ 	.byte	0x04, 0x17
        /*002e*/ 	.short	(.L_1435 - .L_1434)
.L_1434:
        /*0030*/ 	.word	0x00000000
        /*0034*/ 	.short	0x0001
        /*0036*/ 	.short	0x0008
        /*0038*/ 	.byte	0x00, 0xf0, 0x21, 0x00


	//----- nvinfo : EIATTR_KPARAM_INFO
	.align		4
.L_1435:
        /*003c*/ 	.byte	0x04, 0x17
        /*003e*/ 	.short	(.L_1437 - .L_1436)
.L_1436:
        /*0040*/ 	.word	0x00000000
        /*0044*/ 	.short	0x0000
        /*0046*/ 	.short	0x0000
        /*0048*/ 	.byte	0x00, 0xf0, 0x21, 0x00


	//----- nvinfo : EIATTR_MAXREG_COUNT
	.align		4
.L_1437:
        /*004c*/ 	.byte	0x03, 0x1b
        /*004e*/ 	.short	0x00ff


	//----- nvinfo : EIATTR_EXIT_INSTR_OFFSETS
	.align		4
        /*0050*/ 	.byte	0x04, 0x1c
        /*0052*/ 	.short	(.L_1439 - .L_1438)


	//   ....[0]....
.L_1438:
        /*0054*/ 	.word	0x000000b0


	//----- nvinfo : EIATTR_MAX_THREADS
	.align		4
.L_1439:
        /*0058*/ 	.byte	0x04, 0x05
        /*005a*/ 	.short	(.L_1441 - .L_1440)
.L_1440:
        /*005c*/ 	.word	0x0000009c
        /*0060*/ 	.word	0x00000001
        /*0064*/ 	.word	0x00000001
.L_1441:


//--------------------- .nv.info.tvmgen_default_fused_squeeze_concatenate_47_kernel --------------------------
	.section	.nv.info.tvmgen_default_fused_squeeze_concatenate_47_kernel,"",@"SHT_CUDA_INFO"
	.sectionflags	@""
	.align	4


	//----- nvinfo : EIATTR_CUDA_API_VERSION
	.align		4
        /*0000*/ 	.byte	0x04, 0x37
        /*0002*/ 	.short	(.L_1443 - .L_1442)
.L_1442:
        /*0004*/ 	.word	0x0000007e


	//----- nvinfo : EIATTR_SW2861232_WAR
	.align		4
.L_1443:
        /*0008*/ 	.byte	0x01, 0x35
	.zero		2


	//----- nvinfo : EIATTR_PARAM_CBANK
	.align		4
        /*000c*/ 	.byte	0x04, 0x0a
        /*000e*/ 	.short	(.L_1445 - .L_1444)
	.align		4
.L_1444:
        /*0010*/ 	.word	index@(.nv.constant0.tvmgen_default_fused_squeeze_concatenate_47_kernel)
        /*0014*/ 	.short	0x0160
        /*0016*/ 	.short	0x0018


	//----- nvinfo : EIATTR_CBANK_PARAM_SIZE
	.align		4
.L_1445:
        /*0018*/ 	.byte	0x03, 0x19
        /*001a*/ 	.short	0x0018


	//----- nvinfo : EIATTR_KPARAM_INFO
	.align		4
        /*001c*/ 	.byte	0x04, 0x17
        /*001e*/ 	.short	(.L_1447 - .L_1446)
.L_1446:
        /*0020*/ 	.word	0x00000000
        /*0024*/ 	.short	0x0002
        /*0026*/ 	.short	0x0010
        /*0028*/ 	.byte	0x00, 0xf0, 0x21, 0x00


	//----- nvinfo : EIATTR_KPARAM_INFO
	.align		4
.L_1447:
        /*002c*/ 	.byte	0x04, 0x17
        /*002e*/ 	.short	(.L_1449 - .L_1448)
.L_1448:
        /*0030*/ 	.word	0x00000000
        /*0034*/ 	.short	0x0001
        /*0036*/ 	.short	0x0008
        /*0038*/ 	.byte	0x00, 0xf0, 0x21, 0x00


	//----- nvinfo : EIATTR_KPARAM_INFO
	.align		4
.L_1449:
        /*003c*/ 	.byte	0x04, 0x17
        /*003e*/ 	.short	(.L_1451 - .L_1450)
.L_1450:
        /*0040*/ 	.word	0x00000000
        /*0044*/ 	.short	0x0000
        /*0046*/ 	.short	0x0000
        /*0048*/ 	.byte	0x00, 0xf0, 0x21, 0x00


	//----- nvinfo : EIATTR_MAXREG_COUNT
	.align		4
.L_1451:
        /*004c*/ 	.byte	0x03, 0x1b
        /*004e*/ 	.short	0x00ff


	//----- nvinfo : EIATTR_EXIT_INSTR_OFFSETS
	.align		4
        /*0050*/ 	.byte	0x04, 0x1c
        /*0052*/ 	.short	(.L_1453 - .L_1452)


	//   ....[0]....
.L_1452:
        /*0054*/ 	.word	0x000000b0


	//----- nvinfo : EIATTR_MAX_THREADS
	.align		4
.L_1453:
        /*0058*/ 	.byte	0x04, 0x05
        /*005a*/ 	.short	(.L_1455 - .L_1454)
.L_1454:
        /*005c*/ 	.word	0x00000100
        /*0060*/ 	.word	0x00000001
        /*0064*/ 	.word	0x00000001
.L_1455:


//--------------------- .nv.info.tvmgen_default_fused_nn_dense_add_2_kernel --------------------------
	.section	.nv.info.tvmgen_default_fused_nn_dense_add_2_kernel,"",@"SHT_CUDA_INFO"
	.sectionflags	@""
	.align	4


	//----- nvinfo : EIATTR_CUDA_API_VERSION
	.align		4
        /*0000*/ 	.byte	0x04, 0x37
        /*0002*/ 	.short	(.L_1457 - .L_1456)
.L_1456:
        /*0004*/ 	.word	0x0000007e


	//----- nvinfo : EIATTR_SW2861232_WAR
	.align		4
.L_1457:
        /*0008*/ 	.byte	0x01, 0x35
	.zero		2


	//----- nvinfo : EIATTR_PARAM_CBANK
	.align		4
        /*000c*/ 	.byte	0x04, 0x0a
        /*000e*/ 	.short	(.L_1459 - .L_1458)
	.align		4
.L_1458:
        /*0010*/ 	.word	index@(.nv.constant0.tvmgen_default_fused_nn_dense_add_2_kernel)
        /*0014*/ 	.short	0x0160
        /*0016*/ 	.short	0x0020


	//----- nvinfo : EIATTR_CBANK_PARAM_SIZE
	.align		4
.L_1459:
        /*0018*/ 	.byte	0x03, 0x19
        /*001a*/ 	.short	0x0020


	//----- nvinfo : EIATTR_KPARAM_INFO
	.align		4
        /*001c*/ 	.byte	0x04, 0x17
        /*001e*/ 	.short	(.L_1461 - .L_1460)
.L_1460:
        /*0020*/ 	.word	0x00000000
        /*0024*/ 	.short	0x0003
        /*0026*/ 	.short	0x0018
        /*0028*/ 	.byte	0x00, 0xf0, 0x21, 0x00


	//----- nvinfo : EIATTR_KPARAM_INFO
	.align		4
.L_1461:
        /*002c*/ 	.byte	0x04, 0x17
        /*002e*/ 	.short	(.L_1463 - .L_1462)
.L_1462:
        /*0030*/ 	.word	0x00000000
        /*0034*/ 	.short	0x0002
        /*0036*/ 	.short	0x0010
        /*0038*/ 	.byte	0x00, 0xf0, 0x21, 0x00


	//----- nvinfo : EIATTR_KPARAM_INFO
	.align		4
.L_1463:
        /*003c*/ 	.byte	0x04, 0x17
        /*003e*/ 	.short	(.L_1465 - .L_1464)
.L_1464:
        /*0040*/ 	.word	0x00000000
        /*0044*/ 	.short	0x0001
        /*0046*/ 	.short	0x0008
        /*0048*/ 	.byte	0x00, 0xf0, 0x21, 0x00


	//----- nvinfo : EIATTR_KPARAM_INFO
	.align		4
.L_1465:
        /*004c*/ 	.byte	0x04, 0x17
        /*004e*/ 	.short	(.L_1467 - .L_1466)
.L_1466:
        /*0050*/ 	.word	0x00000000
        /*0054*/ 	.short	0x0000
        /*0056*/ 	.short	0x0000
        /*0058*/ 	.byte	0x00, 0xf0, 0x21, 0x00


	//----- nvinfo : EIATTR_MAXREG_COUNT
	.align		4
.L_1467:
        /*005c*/ 	.byte	0x03, 0x1b
        /*005e*/ 	.short	0x00ff


	//----- nvinfo : EIATTR_COOP_GROUP_MASK_REGIDS
	.align		4
        /*0060*/ 	.byte	0x04, 0x29
        /*0062*/ 	.short	(.L_1469 - .L_1468)


	//   ....[0]....
.L_1468:
        /*0064*/ 	.word	0x05000007


	//   ....[1]....
        /*0068*/ 	.word	0x05000007


	//   ....[2]....
        /*006c*/ 	.word	0x05000007


	//   ....[3]....
        /*0070*/ 	.word	0x05000007


	//   ....[4]....
        /*0074*/ 	.word	0x05000007


	//   ....[5]....
        /*0078*/ 	.word	0x05000004


	//----- nvinfo : EIATTR_COOP_GROUP_INSTR_OFFSETS
	.align		4
.L_1469:
        /*007c*/ 	.byte	0x04, 0x28
        /*007e*/ 	.short	(.L_1471 - .L_1470)


	//   ....[0]....
.L_1470:
        /*0080*/ 	.word	0x00000120


	//   ....[1]....
        /*0084*/ 	.word	0x00000140


	//   ....[2]....
        /*0088*/ 	.word	0x00000160


	//   ....[3]....
        /*008c*/ 	.word	0x00000180


	//   ....[4]....
        /*0090*/ 	.word	0x000001a0


	//   ....[5]....
        /*0094*/ 	.word	0x00000210


	//----- nvinfo : EIATTR_EXIT_INSTR_OFFSETS
	.align		4
.L_1471:
        /*0098*/ 	.byte	0x04, 0x1c
        /*009a*/ 	.short	(.L_1473 - .L_1472)


	//   ....[0]....
.L_1472:
        /*009c*/ 	.word	0x00000280


	//   ....[1]....
        /*00a0*/ 	.word	0x000002f0


	//----- nvinfo : EIATTR_MAX_THREADS
	.align		4
.L_1473:
        /*00a4*/ 	.byte	0x04, 0x05
        /*00a6*/ 	.short	(.L_1475 - .L_1474)
.L_1474:
        /*00a8*/ 	.word	0x00000040
        /*00ac*/ 	.word	0x00000001
        /*00b0*/ 	.word	0x00000001
.L_1475:


//--------------------- .nv.info.tvmgen_default_fused_squeeze_concatenate_41_kernel --------------------------
	.section	.nv.info.tvmgen_default_fused_squeeze_concatenate_41_kernel,"",@"SHT_CUDA_INFO"
	.sectionflags	@""
	.align	4


	//----- nvinfo : EIATTR_CUDA_API_VERSION
	.align		4
        /*0000*/ 	.byte	0x04, 0x37
        /*0002*/ 	.short	(.L_1477 - .L_1476)
.L_1476:
        /*0004*/ 	.word	0x0000007e


	//----- nvinfo : EIATTR_SW2861232_WAR
	.align		4
.L_1477:
        /*0008*/ 	.byte	0x01, 0x35
	.zero		2


	//----- nvinfo : EIATTR_PARAM_CBANK
	.align		4
        /*000c*/ 	.byte	0x04, 0x0a
        /*000e*/ 	.short	(.L_1479 - .L_1478)
	.align		4
.L_1478:
        /*0010*/ 	.word	index@(.nv.constant0.tvmgen_default_fused_squeeze_concatenate_41_kernel)
        /*0014*/ 	.short	0x0160
        /*0016*/ 	.short	0x0018


	//----- nvinfo : EIATTR_CBANK_PARAM_SIZE
	.align		4
.L_1479:
        /*0018*/ 	.byte	0x03, 0x19
        /*001a*/ 	.short	0x0018


	//----- nvinfo : EIATTR_KPARAM_INFO
	.align		4
        /*001c*/ 	.byte	0x04, 0x17
        /*001e*/ 	.short	(.L_1481 - .L_1480)
.L_1480:
        /*0020*/ 	.word	0x00000000
        /*0024*/ 	.short	0x0002
        /*0026*/ 	.short	0x0010
        /*0028*/ 	.byte	0x00, 0xf0, 0x21, 0x00


	//----- nvinfo : EIATTR_KPARAM_INFO
	.align		4
.L_1481:
        /*002c*/ 	.byte	0x04, 0x17
        /*002e*/ 	.short	(.L_1483 - .L_1482)
.L_1482:
        /*0030*/ 	.word	0x00000000
        /*0034*/ 	.short	0x0001
        /*0036*/ 	.short	0x0008
        /*0038*/ 	.byte	0x00, 0xf0, 0x21, 0x00


	//----- nvinfo : EIATTR_KPARAM_INFO
	.align		4
.L_1483:
        /*003c*/ 	.byte	0x04, 0x17
        /*003e*/ 	.short	(.L_1485 - .L_1484)
.L_1484:
        /*0040*/ 	.word	0x00000000
        /*0044*/ 	.short	0x0000
        /*0046*/ 	.short	0x0000
        /*0048*/ 	.byte	0x00, 0xf0, 0x21, 0x00


	//----- nvinfo : EIATTR_MAXREG_COUNT
	.align		4
.L_1485:
        /*004c*/ 	.byte	0x03, 0x1b
        /*004e*/ 	.short	0x00ff


	//----- nvinfo : EIATTR_EXIT_INSTR_OFFSETS
	.align		4
        /*0050*/ 	.byte	0x04, 0x1c
        /*0052*/ 	.short	(.L_1487 - .L_1486)


	//   ....[0]....
.L_1486:
        /*0054*/ 	.word	0x000000b0


	//----- nvinfo : EIATTR_MAX_THREADS
	.align		4
.L_1487:
        /*0058*/ 	.byte	0x04, 0x05
        /*005a*/ 	.short	(.L_1489 - .L_1488)
.L_1488:
        /*005c*/ 	.word	0x00000100
        /*0060*/ 	.word	0x00000001
        /*0064*/ 	.word	0x00000001
.L_1489:


//--------------------- .nv.info.tvmgen_default_fused_squeeze_concatenate_40_kernel --------------------------
	.section	.nv.info.tvmgen_default_fused_squeeze_concatenate_40_kernel,"",@"SHT_CUDA_INFO"
	.sectionflags	@""
	.align	4


	//----- nvinfo : EIATTR_CUDA_API_VERSION
	.align		4
        /*0000*/ 	.byte	0x04, 0x37
        /*0002*/ 	.short	(.L_1491 - .L_1490)
.L_1490:
        /*0004*/ 	.word	0x0000007e


	//----- nvinfo : EIATTR_SW2861232_WAR
	.align		4
.L_1491:
        /*0008*/ 	.byte	0x01, 0x35
	.zero		2


	//----- nvinfo : EIATTR_PARAM_CBANK
	.align		4
        /*000c*/ 	.byte	0x04, 0x0a
        /*000e*/ 	.short	(.L_1493 - .L_1492)
	.align		4
.L_1492:
        /*0010*/ 	.word	index@(.nv.constant0.tvmgen_default_fused_squeeze_concatenate_40_kernel)
        /*0014*/ 	.short	0x0160
        /*0016*/ 	.short	0x0018


	//----- nvinfo : EIATTR_CBANK_PARAM_SIZE
	.align		4
.L_1493:
        /*0018*/ 	.byte	0x03, 0x19
        /*001a*/ 	.short	0x0018


	//----- nvinfo : EIATTR_KPARAM_INFO
	.align		4
        /*001c*/ 	.byte	0x04, 0x17
        /*001e*/ 	.short	(.L_1495 - .L_1494)
.L_1494:
        /*0020*/ 	.word	0x00000000
        /*0024*/ 	.short	0x0002
        /*0026*/ 	.short	0x0010
        /*0028*/ 	.byte	0x00, 0xf0, 0x21, 0x00


	//----- nvinfo : EIATTR_KPARAM_INFO
	.align		4
.L_1495:
        /*002c*/ 	.byte	0x04, 0x17
        /*002e*/ 	.short	(.L_1497 - .L_1496)
.L_1496:
        /*0030*/ 	.word	0x00000000
        /*0034*/ 	.short	0x0001
        /*0036*/ 	.short	0x0008
        /*0038*/ 	.byte	0x00, 0xf0, 0x21, 0x00


	//----- nvinfo : EIATTR_KPARAM_INFO
	.align		4
.L_1497:
        /*003c*/ 	.byte	0x04, 0x17
        /*003e*/ 	.short	(.L_1499 - .L_1498)
.L_1498:
        /*0040*/ 	.word	0x00000000
        /*0044*/ 	.short	0x0000
        /*0046*/ 	.short	0x0000
        /*0048*/ 	.byte	0x00, 0xf0, 0x21, 0x00


	//----- nvinfo : EIATTR_MAXREG_COUNT
	.align		4
.L_1499:
        /*004c*/ 	.byte	0x03, 0x1b
        /*004e*/ 	.short	0x00ff


	//----- nvinfo : EIATTR_EXIT_INSTR_OFFSETS
	.align		4
        /*0050*/ 	.byte	0x04, 0x1c
        /*0052*/ 	.short	(.L_1501 - .L_1500)


	//   ....[0]....
.L_1500:
        /*0054*/ 	.word	0x000000b0


	//----- nvinfo : EIATTR_MAX_THREADS
	.align		4
.L_1501:
        /*0058*/ 	.byte	0x04, 0x05
        /*005a*/ 	.short	(.L_1503 - .L_1502)
.L_1502:
        /*005c*/ 	.word	0x00000100
        /*0060*/ 	.word	0x00000001
        /*0064*/ 	.word	0x00000001
.L_1503:


//--------------------- .nv.info.tvmgen_default_fused_transpose_split_kernel_8 --------------------------
	.section	.nv.info.tvmgen_default_fused_transpose_split_kernel_8,"",@"SHT_CUDA_INFO"
	.sectionflags	@""
	.align	4


	//----- nvinfo : EIATTR_CUDA_API_VERSION
	.align		4
        /*0000*/ 	.byte	0x04, 0x37
        /*0002*/ 	.short	(.L_1505 - .L_1504)
.L_1504:
        /*0004*/ 	.word	0x0000007e


	//----- nvinfo : EIATTR_SW2861232_WAR
	.align		4
.L_1505:
        /*0008*/ 	.byte	0x01, 0x35
	.zero		2


	//----- nvinfo : EIATTR_PARAM_CBANK
	.align		4
        /*000c*/ 	.byte	0x04, 0x0a
        /*000e*/ 	.short	(.L_1507 - .L_1506)
	.align		4
.L_1506:
        /*0010*/ 	.word	index@(.nv.constant0.tvmgen_default_fused_transpose_split_kernel_8)
        /*0014*/ 	.short	0x0160
        /*0016*/ 	.short	0x0010


	//----- nvinfo : EIATTR_CBANK_PARAM_SIZE
	.align		4
.L_1507:
        /*0018*/ 	.byte	0x03, 0x19
        /*001a*/ 	.short	0x0010


	//----- nvinfo : EIATTR_KPARAM_INFO
	.align		4
        /*001c*/ 	.byte	0x04, 0x17
        /*001e*/ 	.short	(.L_1509 - .L_1508)
.L_1508:
        /*0020*/ 	.word	0x00000000
        /*0024*/ 	.short	0x0001
        /*0026*/ 	.short	0x0008
        /*0028*/ 	.byte	0x00, 0xf0, 0x21, 0x00


	//----- nvinfo : EIATTR_KPARAM_INFO
	.align		4
.L_1509:
        /*002c*/ 	.byte	0x04, 0x17
        /*002e*/ 	.short	(.L_1511 - .L_1510)
.L_1510:
        /*0030*/ 	.word	0x00000000
        /*0034*/ 	.short	0x0000
        /*0036*/ 	.short	0x0000
        /*0038*/ 	.byte	0x00, 0xf0, 0x21, 0x00


	//----- nvinfo : EIATTR_MAXREG_COUNT
	.align		4
.L_1511:
        /*003c*/ 	.byte	0x03, 0x1b
        /*003e*/ 	.short	0x00ff


	//----- nvinfo : EIATTR_EXIT_INSTR_OFFSETS
	.align		4
        /*0040*/ 	.byte	0x04, 0x1c
        /*0042*/ 	.short	(.L_1513 - .L_1512)


	//   ....[0]....
.L_1512:
        /*0044*/ 	.word	0x00000080


	//----- nvinfo : EIATTR_MAX_THREADS
	.align		4
.L_1513:
        /*0048*/ 	.byte	0x04, 0x05
        /*004a*/ 	.short	(.L_1515 - .L_1514)
.L_1514:
        /*004c*/ 	.word	0x0000001c
        /*0050*/ 	.word	0x00000001
        /*0054*/ 	.word	0x00000001
.L_1515:


//--------------------- .nv.info.tvmgen_default_fused_transpose_split_kernel_20 --------------------------
	.section	.nv.info.tvmgen_default_fused_transpose_split_kernel_20,"",@"SHT_CUDA_INFO"
	.sectionflags	@""
	.align	4


	//----- nvinfo : EIATTR_CUDA_API_VERSION
	.align		4
        /*0000*/ 	.byte	0x04, 0x37
        /*0002*/ 	.short	(.L_1517 - .L_1516)
.L_1516:
        /*0004*/ 	.word	0x0000007e


	//----- nvinfo : EIATTR_SW2861232_WAR
	.align		4
.L_1517:
        /*0008*/ 	.byte	0x01, 0x35
	.zero		2


	//----- nvinfo : EIATTR_PARAM_CBANK
	.align		4
        /*000c*/ 	.byte	0x04, 0x0a
        /*000e*/ 	.short	(.L_1519 - .L_1518)
	.align		4
.L_1518:
        /*0010*/ 	.word	index@(.nv.constant0.tvmgen_default_fused_transpose_split_kernel_20)
        /*0014*/ 	.short	0x0160
        /*0016*/ 	.short	0x0010


	//----- nvinfo : EIATTR_CBANK_PARAM_SIZE
	.align		4
.L_1519:
        /*0018*/ 	.byte	0x03, 0x19
        /*001a*/ 	.short	0x0010


	//----- nvinfo : EIATTR_KPARAM_INFO
	.align		4
        /*001c*/ 	.byte	0x04, 0x17
        /*001e*/ 	.short	(.L_1521 - .L_1520)
.L_1520:
        /*0020*/ 	.word	0x00000000
        /*0024*/ 	.short	0x0001
        /*0026*/ 	.short	0x0008
        /*0028*/ 	.byte	0x00, 0xf0, 0x21, 0x00


	//----- nvinfo : EIATTR_KPARAM_INFO
	.align		4
.L_1521:
        /*002c*/ 	.byte	0x04, 0x17
        /*002e*/ 	.short	(.L_1523 - .L_1522)
.L_1522:
        /*0030*/ 	.word	0x00000000
        /*0034*/ 	.short	0x0000
        /*0036*/ 	.short	0x0000
        /*0038*/ 	.byte	0x00, 0xf0, 0x21, 0x00


	//----- nvinfo : EIATTR_MAXREG_COUNT
	.align		4
.L_1523:
        /*003c*/ 	.byte	0x03, 0x1b
        /*003e*/ 	.short	0x00ff


	//----- nvinfo : EIATTR_EXIT_INSTR_OFFSETS
	.align		4
        /*0040*/ 	.byte	0x04, 0x1c
        /*0042*/ 	.short	(.L_1525 - .L_1524)


	//   ....[0]....
.L_1524:
        /*0044*/ 	.word	0x00000080


	//----- nvinfo : EIATTR_MAX_THREADS
	.align		4
.L_1525:
        /*0048*/ 	.byte	0x04, 0x05
        /*004a*/ 	.short	(.L_1527 - .L_1526)
.L_1526:
        /*004c*/ 	.word	0x0000001c
        /*0050*/ 	.word	0x00000001
        /*0054*/ 	.word	0x00000001
.L_1527:


//--------------------- .nv.info.tvmgen_default_fused_squeeze_concatenate_18_kernel --------------------------
	.section	.nv.info.tvmgen_default_fused_squeeze_concatenate_18_kernel,"",@"SHT_CUDA_INFO"
	.sectionflags	@""
	.align	4


	//----- nvinfo : EIATTR_CUDA_API_VERSION
	.align		4
        /*0000*/ 	.byte	0x04, 0x37
        /*0002*/ 	.short	(.L_1529 - .L_1528)
.L_1528:
        /*0004*/ 	.word	0x0000007e


	//----- nvinfo : EIATTR_SW2861232_WAR
	.align		4
.L_1529:
        /*0008*/ 	.byte	0x01, 0x35
	.zero		2


	//----- nvinfo : EIATTR_PARAM_CBANK
	.align		4
        /*000c*/ 	.byte	0x04, 0x0a
        /*000e*/ 	.short	(.L_1531 - .L_1530)
	.align		4
.L_1530:
        /*0010*/ 	.word	index@(.nv.constant0.tvmgen_default_fused_squeeze_concatenate_18_kernel)
        /*0014*/ 	.short	0x0160
        /*0016*/ 	.short	0x0018


	//----- nvinfo : EIATTR_CBANK_PARAM_SIZE
	.align		4
.L_1531:
        /*0018*/ 	.byte	0x03, 0x19
        /*001a*/ 	.short	0x0018


	//----- nvinfo : EIATTR_KPARAM_INFO
	.align		4
        /*001c*/ 	.byte	0x04, 0x17
        /*001e*/ 	.short	(.L_1533 - .L_1532)
.L_1532:
        /*0020*/ 	.word	0x00000000
        /*0024*/ 	.short	0x0002
        /*0026*/ 	.short	0x0010
        /*0028*/ 	.byte	0x00, 0xf0, 0x21, 0x00


	//----- nvinfo : EIATTR_KPARAM_INFO
	.align		4
.L_1533:
        /*002c*/ 	.byte	0x04, 0x17
        /*002e*/ 	.short	(.L_1535 - .L_1534)
.L_1534:
        /*0030*/ 	.word	0x00000000
        /*0034*/ 	.short	0x0001
        /*0036*/ 	.short	0x0008
        /*0038*/ 	.byte	0x00, 0xf0, 0x21, 0x00


	//----- nvinfo : EIATTR_KPARAM_INFO
	.align		4
.L_1535:
        /*003c*/ 	.byte	0x04, 0x17
        /*003e*/ 	.short	(.L_1537 - .L_1536)
.L_1536:
        /*0040*/ 	.word	0x00000000
        /*0044*/ 	.short	0x0000
        /*0046*/ 	.short	0x0000
        /*0048*/ 	.byte	0x00, 0xf0, 0x21, 0x00


	//----- nvinfo : EIATTR_MAXREG_COUNT
	.align		4
.L_1537:
        /*004c*/ 	.byte	0x03, 0x1b
        /*004e*/ 	.short	0x00ff


	//----- nvinfo : EIATTR_EXIT_INSTR_OFFSETS
	.align		4
        /*0050*/ 	.byte	0x04, 0x1c
        /*0052*/ 	.short	(.L_1539 - .L_1538)


	//   ....[0]....
.L_1538:
        /*0054*/ 	.word	0x000000b0


	//----- nvinfo : EIATTR_MAX_THREADS
	.align		4
.L_1539:
        /*0058*/ 	.byte	0x04, 0x05
        /*005a*/ 	.short	(.L_1541 - .L_1540)
.L_1540:
        /*005c*/ 	.word	0x0000009c
        /*0060*/ 	.word	0x00000001
        /*0064*/ 	.word	0x00000001
.L_1541:


//--------------------- .nv.info.tvmgen_default_fused_squeeze_concatenate_kernel --------------------------
	.section	.nv.info.tvmgen_default_fused_squeeze_concatenate_kernel,"",@"SHT_CUDA_INFO"
	.sectionflags	@""
	.align	4


	//----- nvinfo : EIATTR_CUDA_API_VERSION
	.align		4
        /*0000*/ 	.byte	0x04, 0x37
        /*0002*/ 	.short	(.L_1543 - .L_1542)
.L_1542:
        /*0004*/ 	.word	0x0000007e


	//----- nvinfo : EIATTR_SW2861232_WAR
	.align		4
.L_1543:
        /*0008*/ 	.byte	0x01, 0x35
	.zero		2


	//----- nvinfo : EIATTR_PARAM_CBANK
	.align		4
        /*000c*/ 	.byte	0x04, 0x0a
        /*000e*/ 	.short	(.L_1545 - .L_1544)
	.align		4
.L_1544:
        /*0010*/ 	.word	index@(.nv.constant0.tvmgen_default_fused_squeeze_concatenate_kernel)
        /*0014*/ 	.short	0x0160
        /*0016*/ 	.short	0x0018


	//----- nvinfo : EIATTR_CBANK_PARAM_SIZE
	.align		4
.L_1545:
        /*0018*/ 	.byte	0x03, 0x19
        /*001a*/ 	.short	0x0018


	//----- nvinfo : EIATTR_KPARAM_INFO
	.align		4
        /*001c*/ 	.byte	0x04, 0x17
        /*001e*/ 	.short	(.L_1547 - .L_1546)
.L_1546:
        /*0020*/ 	.word	0x00000000
        /*0024*/ 	.short	0x0002
        /*0026*/ 	.short	0x0010
        /*0028*/ 	.byte	0x00, 0xf0, 0x21, 0x00


	//----- nvinfo : EIATTR_KPARAM_INFO
	.align		4
.L_1547:
        /*002c*/ 	.byte	0x04, 0x17
        /*002e*/ 	.short	(.L_1549 - .L_1548)
.L_1548:
        /*0030*/ 	.word	0x00000000
        /*0034*/ 	.short	0x0001
        /*0036*/ 	.short	0x0008
        /*0038*/ 	.byte	0x00, 0xf0, 0x21, 0x00


	//----- nvinfo : EIATTR_KPARAM_INFO
	.align		4
.L_1549:
        /*003c*/ 	.byte	0x04, 0x17
        /*003e*/ 	.short	(.L_1551 - .L_1550)
.L_1550:
        /*0040*/ 	.word	0x00000000
        /*0044*/ 	.short	0x0000
        /*0046*/ 	.short	0x0000
        /*0048*/ 	.byte	0x00, 0xf0, 0x21, 0x00


	//----- nvinfo : EIATTR_MAXREG_COUNT
	.align		4
.L_1551:
        /*004c*/ 	.byte	0x03, 0x1b
        /*004e*/ 	.short	0x00ff


	//----- nvinfo : EIATTR_EXIT_INSTR_OFFSETS
	.align		4
        /*0050*/ 	.byte	0x04, 0x1c
        /*0052*/ 	.short	(.L_1553 - .L_1552)


	//   ....[0]....
.L_1552:
        /*0054*/ 	.word	0x000000b0


	//----- nvinfo : EIATTR_MAX_THREADS
	.align		4
.L_1553:
        /*0058*/ 	.byte	0x04, 0x05
        /*005a*/ 	.short	(.L_1555 - .L_1554)
.L_1554:
        /*005c*/ 	.word	0x0000009c
        /*0060*/ 	.word	0x00000001
        /*0064*/ 	.word	0x00000001
.L_1555:


//--------------------- .nv.info.tvmgen_default_fused_split_sigmoid_sigmoid_multiply_sigmoid_tanh_multiply_add_tanh_multiply_sta_2bcd01aae566f75b__kernel_27 --------------------------
	.section	.nv.info.tvmgen_default_fused_split_sigmoid_sigmoid_multiply_sigmoid_tanh_multiply_add_tanh_multiply_sta_2bcd01aae566f75b__kernel_27,"",@"SHT_CUDA_INFO"
	.sectionflags	@""
	.align	4


	//----- nvinfo : EIATTR_CUDA_API_VERSION
	.align		4
        /*0000*/ 	.byte	0x04, 0x37
        /*0002*/ 	.short	(.L_1557 - .L_1556)
.L_1556:
        /*0004*/ 	.word	0x0000007e


	//----- nvinfo : EIATTR_SW2861232_WAR
	.align		4
.L_1557:
        /*0008*/ 	.byte	0x01, 0x35
	.zero		2


	//----- nvinfo : EIATTR_PARAM_CBANK
	.align		4
        /*000c*/ 	.byte	0x04, 0x0a
        /*000e*/ 	.short	(.L_1559 - .L_1558)
	.align		4
.L_1558:
        /*0010*/ 	.word	index@(.nv.constant0.tvmgen_default_fused_split_sigmoid_sigmoid_multiply_sigmoid_tanh_multiply_add_tanh_multiply_sta_2bcd01aae566f75b__kernel_27)
        /*0014*/ 	.short	0x0160
        /*0016*/ 	.short	0x0018


	//----- nvinfo : EIATTR_CBANK_PARAM_SIZE
	.align		4
.L_1559:
        /*0018*/ 	.byte	0x03, 0x19
        /*001a*/ 	.short	0x0018


	//----- nvinfo : EIATTR_KPARAM_INFO
	.align		4
        /*001c*/ 	.byte	0x04, 0x17
        /*001e*/ 	.short	(.L_1561 - .L_1560)
.L_1560:
        /*0020*/ 	.word	0x00000000
        /*0024*/ 	.short	0x0002
        /*0026*/ 	.short	0x0010
        /*0028*/ 	.byte	0x00, 0xf0, 0x21, 0x00


	//----- nvinfo : EIATTR_KPARAM_INFO
	.align		4
.L_1561:
        /*002c*/ 	.byte	0x04, 0x17
        /*002e*/ 	.short	(.L_1563 - .L_1562)
.L_1562:
        /*0030*/ 	.word	0x00000000
        /*0034*/ 	.short	0x0001
        /*0036*/ 	.short	0x0008
        /*0038*/ 	.byte	0x00, 0xf0, 0x21, 0x00


	//----- nvinfo : EIATTR_KPARAM_INFO
	.align		4
.L_1563:
        /*003c*/ 	.byte	0x04, 0x17
        /*003e*/ 	.short	(.L_1565 - .L_1564)
.L_1564:
        /*0040*/ 	.word	0x00000000
        /*0044*/ 	.short	0x0000
        /*0046*/ 	.short	0x0000
        /*0048*/ 	.byte	0x00, 0xf0, 0x21, 0x00


	//----- nvinfo : EIATTR_MAXREG_COUNT
	.align		4
.L_1565:
        /*004c*/ 	.byte	0x03, 0x1b
        /*004e*/ 	.short	0x00ff


	//----- nvinfo : EIATTR_EXIT_INSTR_OFFSETS
	.align		4
        /*0050*/ 	.byte	0x04, 0x1c
        /*0052*/ 	.short	(.L_1567 - .L_1566)


	//   ....[0]....
.L_1566:
        /*0054*/ 	.word	0x00000770


	//----- nvinfo : EIATTR_MAX_THREADS
	.align		4
.L_1567:
        /*0058*/ 	.byte	0x04, 0x05
        /*005a*/ 	.short	(.L_1569 - .L_1568)
.L_1568:
        /*005c*/ 	.word	0x00000080
        /*0060*/ 	.word	0x00000001
        /*0064*/ 	.word	0x00000001


	//----- nvinfo : EIATTR_CRS_STACK_SIZE
	.align		4
.L_1569:
        /*0068*/ 	.byte	0x04, 0x1e
        /*006a*/ 	.short	(.L_1571 - .L_1570)
.L_1570:
        /*006c*/ 	.word	0x00000000
.L_1571:


//--------------------- .nv.info.tvmgen_default_fused_transpose_split_kernel_25 --------------------------
	.section	.nv.info.tvmgen_default_fused_transpose_split_kernel_25,"",@"SHT_CUDA_INFO"
	.sectionflags	@""
	.align	4


	//----- nvinfo : EIATTR_CUDA_API_VERSION
	.align		4
        /*0000*/ 	.byte	0x04, 0x37
        /*0002*/ 	.short	(.L_1573 - .L_1572)
.L_1572:
        /*0004*/ 	.word	0x0000007e


	//----- nvinfo : EIATTR_SW2861232_WAR
	.align		4
.L_1573:
        /*0008*/ 	.byte	0x01, 0x35
	.zero		2


	//----- nvinfo : EIATTR_PARAM_CBANK
	.align		4
        /*000c*/ 	.byte	0x04, 0x0a
        /*000e*/ 	.short	(.L_1575 - .L_1574)
	.align		4
.L_1574:
        /*0010*/ 	.word	index@(.nv.constant0.tvmgen_default_fused_transpose_split_kernel_25)
        /*0014*/ 	.short	0x0160
        /*0016*/ 	.short	0x0010


	//----- nvinfo : EIATTR_CBANK_PARAM_SIZE
	.align		4
.L_1575:
        /*0018*/ 	.byte	0x03, 0x19
        /*001a*/ 	.short	0x0010


	//----- nvinfo : EIATTR_KPARAM_INFO
	.align		4
        /*001c*/ 	.byte	0x04, 0x17
        /*001e*/ 	.short	(.L_1577 - .L_1576)
.L_1576:
        /*0020*/ 	.word	0x00000000
        /*0024*/ 	.short	0x0001
        /*0026*/ 	.short	0x0008
        /*0028*/ 	.byte	0x00, 0xf0, 0x21, 0x00


	//----- nvinfo : EIATTR_KPARAM_INFO
	.align		4
.L_1577:
        /*002c*/ 	.byte	0x04, 0x17
        /*002e*/ 	.short	(.L_1579 - .L_1578)
.L_1578:
        /*0030*/ 	.word	0x00000000
        /*0034*/ 	.short	0x0000
        /*0036*/ 	.short	0x0000
        /*0038*/ 	.byte	0x00, 0xf0, 0x21, 0x00


	//----- nvinfo : EIATTR_MAXREG_COUNT
	.align		4
.L_1579:
        /*003c*/ 	.byte	0x03, 0x1b
        /*003e*/ 	.short	0x00ff


	//----- nvinfo : EIATTR_EXIT_INSTR_OFFSETS
	.align		4
        /*0040*/ 	.byte	0x04, 0x1c
        /*0042*/ 	.short	(.L_1581 - .L_1580)


	//   ....[0]....
.L_1580:
        /*0044*/ 	.word	0x00000080


	//----- nvinfo : EIATTR_MAX_THREADS
	.align		4
.L_1581:
        /*0048*/ 	.byte	0x04, 0x05
        /*004a*/ 	.short	(.L_1583 - .L_1582)
.L_1582:
        /*004c*/ 	.word	0x0000001c
        /*0050*/ 	.word	0x00000001
        /*0054*/ 	.word	0x00000001
.L_1583:


//--------------------- .nv.info.tvmgen_default_fused_split_kernel_3 --------------------------
	.section	.nv.info.tvmgen_default_fused_split_kernel_3,"",@"SHT_CUDA_INFO"
	.sectionflags	@""
	.align	4


	//----- nvinfo : EIATTR_CUDA_API_VERSION
	.align		4
        /*0000*/ 	.byte	0x04, 0x37
        /*0002*/ 	.short	(.L_1585 - .L_1584)
.L_1584:
        /*0004*/ 	.word	0x0000007e


	//----- nvinfo : EIATTR_SW2861232_WAR
	.align		4
.L_1585:
        /*0008*/ 	.byte	0x01, 0x35
	.zero		2


	//----- nvinfo : EIATTR_PARAM_CBANK
	.align		4
        /*000c*/ 	.byte	0x04, 0x0a
        /*000e*/ 	.short	(.L_1587 - .L_1586)
	.align		4
.L_1586:
        /*0010*/ 	.word	index@(.nv.constant0.tvmgen_default_fused_split_kernel_3)
        /*0014*/ 	.short	0x0160
        /*0016*/ 	.short	0x0010


	//----- nvinfo : EIATTR_CBANK_PARAM_SIZE
	.align		4
.L_1587:
        /*0018*/ 	.byte	0x03, 0x19
        /*001a*/ 	.short	0x0010


	//----- nvinfo : EIATTR_KPARAM_INFO
	.align		4
        /*001c*/ 	.byte	0x04, 0x17
        /*001e*/ 	.short	(.L_1589 - .L_1588)
.L_1588:
        /*0020*/ 	.word	0x00000000
        /*0024*/ 	.short	0x0001
        /*0026*/ 	.short	0x0008
        /*0028*/ 	.byte	0x00, 0xf0, 0x21, 0x00


	//----- nvinfo : EIATTR_KPARAM_INFO
	.align		4
.L_1589:
        /*002c*/ 	.byte	0x04, 0x17
        /*002e*/ 	.short	(.L_1591 - .L_1590)
.L_1590:
        /*0030*/ 	.word	0x00000000
        /*0034*/ 	.short	0x0000
        /*0036*/ 	.short	0x0000
        /*0038*/ 	.byte	0x00, 0xf0, 0x21, 0x00


	//----- nvinfo : EIATTR_MAXREG_COUNT
	.align		4
.L_1591:
        /*003c*/ 	.byte	0x03, 0x1b
        /*003e*/ 	.short	0x00ff


	//----- nvinfo : EIATTR_EXIT_INSTR_OFFSETS
	.align		4
        /*0040*/ 	.byte	0x04, 0x1c
        /*0042*/ 	.short	(.L_1593 - .L_1592)


	//   ....[0]....
.L_1592:
        /*0044*/ 	.word	0x00000080


	//----- nvinfo : EIATTR_MAX_THREADS
	.align		4
.L_1593:
        /*0048*/ 	.byte	0x04, 0x05
        /*004a*/ 	.short	(.L_1595 - .L_1594)
.L_1594:
        /*004c*/ 	.word	0x00000080
        /*0050*/ 	.word	0x00000001
        /*0054*/ 	.word	0x00000001
.L_1595:


//--------------------- .nv.info.tvmgen_default_fused_split_sigmoid_sigmoid_multiply_sigmoid_tanh_multiply_add_tanh_multiply_sta_2bcd01aae566f75b__kernel_2 --------------------------
	.section	.nv.info.tvmgen_default_fused_split_sigmoid_sigmoid_multiply_sigmoid_tanh_multiply_add_tanh_multiply_sta_2bcd01aae566f75b__kernel_2,"",@"SHT_CUDA_INFO"
	.sectionflags	@""
	.align	4


	//----- nvinfo : EIATTR_CUDA_API_VERSION
	.align		4
        /*0000*/ 	.byte	0x04, 0x37
        /*0002*/ 	.short	(.L_1597 - .L_1596)
.L_1596:
        /*0004*/ 	.word	0x0000007e


	//----- nvinfo : EIATTR_SW2861232_WAR
	.align		4
.L_1597:
        /*0008*/ 	.byte	0x01, 0x35
	.zero		2


	//----- nvinfo : EIATTR_PARAM_CBANK
	.align		4
        /*000c*/ 	.byte	0x04, 0x0a
        /*000e*/ 	.short	(.L_1599 - .L_1598)
	.align		4
.L_1598:
        /*0010*/ 	.word	index@(.nv.constant0.tvmgen_default_fused_split_sigmoid_sigmoid_multiply_sigmoid_tanh_multiply_add_tanh_multiply_sta_2bcd01aae566f75b__kernel_2)
        /*0014*/ 	.short	0x0160
        /*0016*/ 	.short	0x0010


	//----- nvinfo : EIATTR_CBANK_PARAM_SIZE
	.align		4
.L_1599:
        /*0018*/ 	.byte	0x03, 0x19
        /*001a*/ 	.short	0x0010


	//----- nvinfo : EIATTR_KPARAM_INFO
	.align		4
        /*001c*/ 	.byte	0x04, 0x17
        /*001e*/ 	.short	(.L_1601 - .L_1600)
.L_1600:
        /*0020*/ 	.word	0x00000000
        /*0024*/ 	.short	0x0001
        /*0026*/ 	.short	0x0008
        /*0028*/ 	.byte	0x00, 0xf0, 0x21, 0x00


	//----- nvinfo : EIATTR_KPARAM_INFO
	.align		4
.L_1601:
        /*002c*/ 	.byte	0x04, 0x17
        /*002e*/ 	.short	(.L_1603 - .L_1602)
.L_1602:
        /*0030*/ 	.word	0x00000000
        /*0034*/ 	.short	0x0000
        /*0036*/ 	.short	0x0000
        /*0038*/ 	.byte	0x00, 0xf0, 0x21, 0x00


	//----- nvinfo : EIATTR_MAXREG_COUNT
	.align		4
.L_1603:
        /*003c*/ 	.byte	0x03, 0x1b
        /*003e*/ 	.short	0x00ff


	//----- nvinfo : EIATTR_EXIT_INSTR_OFFSETS
	.align		4
        /*0040*/ 	.byte	0x04, 0x1c
        /*0042*/ 	.short	(.L_1605 - .L_1604)


	//   ....[0]....
.L_1604:
        /*0044*/ 	.word	0x00000080


	//----- nvinfo : EIATTR_MAX_THREADS
	.align		4
.L_1605:
        /*0048*/ 	.byte	0x04, 0x05
        /*004a*/ 	.short	(.L_1607 - .L_1606)
.L_1606:
        /*004c*/ 	.word	0x00000080
        /*0050*/ 	.word	0x00000001
        /*0054*/ 	.word	0x00000001
.L_1607:


//--------------------- .nv.info.tvmgen_default_fused_split_sigmoid_sigmoid_multiply_sigmoid_tanh_multiply_add_tanh_multiply_sta_2bcd01aae566f75b__kernel_13 --------------------------
	.section	.nv.info.tvmgen_default_fused_split_sigmoid_sigmoid_multiply_sigmoid_tanh_multiply_add_tanh_multiply_sta_2bcd01aae566f75b__kernel_13,"",@"SHT_CUDA_INFO"
	.sectionflags	@""
	.align	4


	//----- nvinfo : EIATTR_CUDA_API_VERSION
	.align		4
        /*0000*/ 	.byte	0x04, 0x37
        /*0002*/ 	.short	(.L_1609 - .L_1608)
.L_1608:
        /*0004*/ 	.word	0x0000007e


	//----- nvinfo : EIATTR_SW2861232_WAR
	.align		4
.L_1609:
        /*0008*/ 	.byte	0x01, 0x35
	.zero		2


	//----- nvinfo : EIATTR_PARAM_CBANK
	.align		4
        /*000c*/ 	.byte	0x04, 0x0a
        /*000e*/ 	.short	(.L_1611 - .L_1610)
	.align		4
.L_1610:
        /*0010*/ 	.word	index@(.nv.constant0.tvmgen_default_fused_split_sigmoid_sigmoid_multiply_sigmoid_tanh_multiply_add_tanh_multiply_sta_2bcd01aae566f75b__kernel_13)
        /*0014*/ 	.short	0x0160
        /*0016*/ 	.short	0x0010


	//----- nvinfo : EIATTR_CBANK_PARAM_SIZE
	.align		4
.L_1611:
        /*0018*/ 	.byte	0x03, 0x19
        /*001a*/ 	.short	0x0010


	//----- nvinfo : EIATTR_KPARAM_INFO
	.align		4
        /*001c*/ 	.byte	0x04, 0x17
        /*001e*/ 	.short	(.L_1613 - .L_1612)
.L_1612:
        /*0020*/ 	.word	0x00000000
        /*0024*/ 	.short	0x0001
        /*0026*/ 	.short	0x0008
        /*0028*/ 	.byte	0x00, 0xf0, 0x21, 0x00


	//----- nvinfo : EIATTR_KPARAM_INFO
	.align		4
.L_1613:
        /*002c*/ 	.byte	0x04, 0x17
        /*002e*/ 	.short	(.L_1615 - .L_1614)
.L_1614:
        /*0030*/ 	.word	0x00000000
        /*0034*/ 	.short	0x0000
        /*0036*/ 	.short	0x0000
        /*0038*/ 	.byte	0x00, 0xf0, 0x21, 0x00


	//----- nvinfo : EIATTR_MAXREG_COUNT
	.align		4
.L_1615:
        /*003c*/ 	.byte	0x03, 0x1b
        /*003e*/ 	.short	0x00ff


	//----- nvinfo : EIATTR_EXIT_INSTR_OFFSETS
	.align		4
        /*0040*/ 	.byte	0x04, 0x1c
        /*0042*/ 	.short	(.L_1617 - .L_1616)


	//   ....[0]....
.L_1616:
        /*0044*/ 	.word	0x00000080


	//----- nvinfo : EIATTR_MAX_THREADS
	.align		4
.L_1617:
        /*0048*/ 	.byte	0x04, 0x05
        /*004a*/ 	.short	(.L_1619 - .L_1618)
.L_1618:
        /*004c*/ 	.word	0x00000080
        /*0050*/ 	.word	0x00000001
        /*0054*/ 	.word	0x00000001
.L_1619:


//--------------------- .nv.info.tvmgen_default_fused_squeeze_concatenate_11_kernel --------------------------
	.section	.nv.info.tvmgen_default_fused_squeeze_concatenate_11_kernel,"",@"SHT_CUDA_INFO"
	.sectionflags	@""
	.align	4


	//----- nvinfo : EIATTR_CUDA_API_VERSION
	.align		4
        /*0000*/ 	.byte	0x04, 0x37
        /*0002*/ 	.short	(.L_1621 - .L_1620)
.L_1620:
        /*0004*/ 	.word	0x0000007e


	//----- nvinfo : EIATTR_SW2861232_WAR
	.align		4
.L_1621:
        /*0008*/ 	.byte	0x01, 0x35
	.zero		2


	//----- nvinfo : EIATTR_PARAM_CBANK
	.align		4
        /*000c*/ 	.byte	0x04, 0x0a
        /*000e*/ 	.short	(.L_1623 - .L_1622)
	.align		4
.L_1622:
        /*0010*/ 	.word	index@(.nv.constant0.tvmgen_default_fused_squeeze_concatenate_11_kernel)
        /*0014*/ 	.short	0x0160
        /*0016*/ 	.short	0x0018


	//----- nvinfo : EIATTR_CBANK_PARAM_SIZE
	.align		4
.L_1623:
        /*0018*/ 	.byte	0x03, 0x19
        /*001a*/ 	.short	0x0018


	//----- nvinfo : EIATTR_KPARAM_INFO
	.align		4
        /*001c*/ 	.byte	0x04, 0x17
        /*001e*/ 	.short	(.L_1625 - .L_1624)
.L_1624:
        /*0020*/ 	.word	0x00000000
        /*0024*/ 	.short	0x0002
        /*0026*/ 	.short	0x0010
        /*0028*/ 	.byte	0x00, 0xf0, 0x21, 0x00


	//----- nvinfo : EIATTR_KPARAM_INFO
	.align		4
.L_1625:
        /*002c*/ 	.byte	0x04, 0x17
        /*002e*/ 	.short	(.L_1627 - .L_1626)
.L_1626:
        /*0030*/ 	.word	0x00000000
        /*0034*/ 	.short	0x0001
        /*0036*/ 	.short	0x0008
        /*0038*/ 	.byte	0x00, 0xf0, 0x21, 0x00


	//----- nvinfo : EIATTR_KPARAM_INFO
	.align		4
.L_1627:
        /*003c*/ 	.byte	0x04, 0x17
        /*003e*/ 	.short	(.L_1629 - .L_1628)
.L_1628:
        /*0040*/ 	.word	0x00000000
        /*0044*/ 	.short	0x0000
        /*0046*/ 	.short	0x0000
        /*0048*/ 	.byte	0x00, 0xf0, 0x21, 0x00


	//----- nvinfo : EIATTR_MAXREG_COUNT
	.align		4
.L_1629:
        /*004c*/ 	.byte	0x03, 0x1b
        /*004e*/ 	.short	0x00ff


	//----- nvinfo : EIATTR_EXIT_INSTR_OFFSETS
	.align		4
        /*0050*/ 	.byte	0x04, 0x1c
        /*0052*/ 	.short	(.L_1631 - .L_1630)


	//   ....[0]....
.L_1630:
        /*0054*/ 	.word	0x000000b0


	//----- nvinfo : EIATTR_MAX_THREADS
	.align		4
.L_1631:
        /*0058*/ 	.byte	0x04, 0x05
        /*005a*/ 	.short	(.L_1633 - .L_1632)
.L_1632:
        /*005c*/ 	.word	0x0000009c
        /*0060*/ 	.word	0x00000001
        /*0064*/ 	.word	0x00000001
.L_1633:


//--------------------- .nv.info.tvmgen_default_fused_split_sigmoid_sigmoid_multiply_sigmoid_tanh_multiply_add_tanh_multiply_sta_2bcd01aae566f75b__kernel_9 --------------------------
	.section	.nv.info.tvmgen_default_fused_split_sigmoid_sigmoid_multiply_sigmoid_tanh_multiply_add_tanh_multiply_sta_2bcd01aae566f75b__kernel_9,"",@"SHT_CUDA_INFO"
	.sectionflags	@""
	.align	4


	//----- nvinfo : EIATTR_CUDA_API_VERSION
	.align		4
        /*0000*/ 	.byte	0x04, 0x37
        /*0002*/ 	.short	(.L_1635 - .L_1634)
.L_1634:
        /*0004*/ 	.word	0x0000007e


	//----- nvinfo : EIATTR_SW2861232_WAR
	.align		4
.L_1635:
        /*0008*/ 	.byte	0x01, 0x35
	.zero		2


	//----- nvinfo : EIATTR_PARAM_CBANK
	.align		4
        /*000c*/ 	.byte	0x04, 0x0a
        /*000e*/ 	.short	(.L_1637 - .L_1636)
	.align		4
.L_1636:
        /*0010*/ 	.word	index@(.nv.constant0.tvmgen_default_fused_split_sigmoid_sigmoid_multiply_sigmoid_tanh_multiply_add_tanh_multiply_sta_2bcd01aae566f75b__kernel_9)
        /*0014*/ 	.short	0x0160
        /*0016*/ 	.short	0x0010


	//----- nvinfo : EIATTR_CBANK_PARAM_SIZE
	.align		4
.L_1637:
        /*0018*/ 	.byte	0x03, 0x19
        /*001a*/ 	.short	0x0010


	//----- nvinfo : EIATTR_KPARAM_INFO
	.align		4
        /*001c*/ 	.byte	0x04, 0x17
        /*001e*/ 	.short	(.L_1639 - .L_1638)
.L_1638:
        /*0020*/ 	.word	0x00000000
        /*0024*/ 	.short	0x0001
        /*0026*/ 	.short	0x0008
        /*0028*/ 	.byte	0x00, 0xf0, 0x21, 0x00


	//----- nvinfo : EIATTR_KPARAM_INFO
	.align		4
.L_1639:
        /*002c*/ 	.byte	0x04, 0x17
        /*002e*/ 	.short	(.L_1641 - .L_1640)
.L_1640:
        /*0030*/ 	.word	0x00000000
        /*0034*/ 	.short	0x0000
        /*0036*/ 	.short	0x0000
        /*0038*/ 	.byte	0x00, 0xf0, 0x21, 0x00


	//----- nvinfo : EIATTR_MAXREG_COUNT
	.align		4
.L_1641:
        /*003c*/ 	.byte	0x03, 0x1b
        /*003e*/ 	.short	0x00ff


	//----- nvinfo : EIATTR_EXIT_INSTR_OFFSETS
	.align		4
        /*0040*/ 	.byte	0x04, 0x1c
        /*0042*/ 	.short	(.L_1643 - .L_1642)


	//   ....[0]....
.L_1642:
        /*0044*/ 	.word	0x00000080


	//----- nvinfo : EIATTR_MAX_THREADS
	.align		4
.L_1643:
        /*0048*/ 	.byte	0x04, 0x05
        /*004a*/ 	.short	(.L_1645 - .L_1644)
.L_1644:
        /*004c*/ 	.word	0x00000080
        /*0050*/ 	.word	0x00000001
        /*0054*/ 	.word	0x00000001
.L_1645:


//--------------------- .nv.info.tvmgen_default_fused_squeeze_concatenate_53_kernel --------------------------
	.section	.nv.info.tvmgen_default_fused_squeeze_concatenate_53_kernel,"",@"SHT_CUDA_INFO"
	.sectionflags	@""
	.align	4


	//----- nvinfo : EIATTR_CUDA_API_VERSION
	.align		4
        /*0000*/ 	.byte	0x04, 0x37
        /*0002*/ 	.short	(.L_1647 - .L_1646)
.L_1646:
        /*0004*/ 	.word	0x0000007e


	//----- nvinfo : EIATTR_SW2861232_WAR
	.align		4
.L_1647:
        /*0008*/ 	.byte	0x01, 0x35
	.zero		2


	//----- nvinfo : EIATTR_PARAM_CBANK
	.align		4
        /*000c*/ 	.byte	0x04, 0x0a
        /*000e*/ 	.short	(.L_1649 - .L_1648)
	.align		4
.L_1648:
        /*0010*/ 	.word	index@(.nv.constant0.tvmgen_default_fused_squeeze_concatenate_53_kernel)
        /*0014*/ 	.short	0x0160
        /*0016*/ 	.short	0x0018


	//----- nvinfo : EIATTR_CBANK_PARAM_SIZE
	.align		4
.L_1649:
        /*0018*/ 	.byte	0x03, 0x19
        /*001a*/ 	.short	0x0018


	//----- nvinfo : EIATTR_KPARAM_INFO
	.align		4
        /*001c*/ 	.byte	0x04, 0x17
        /*001e*/ 	.short	(.L_1651 - .L_1650)
.L_1650:
        /*0020*/ 	.word	0x00000000
        /*0024*/ 	.short	0x0002
        /*0026*/ 	.short	0x0010
        /*0028*/ 	.byte	0x00, 0xf0, 0x21, 0x00


	//----- nvinfo : EIATTR_KPARAM_INFO
	.align		4
.L_1651:
        /*002c*/ 	.byte	0x04, 0x17
        /*002e*/ 	.short	(.L_1653 - .L_1652)
.L_1652:
        /*0030*/ 	.word	0x00000000
        /*0034*/ 	.short	0x0001
        /*0036*/ 	.short	0x0008
        /*0038*/ 	.byte	0x00, 0xf0, 0x21, 0x00


	//----- nvinfo : EIATTR_KPARAM_INFO
	.align		4
.L_1653:
        /*003c*/ 	.byte	0x04, 0x17
        /*003e*/ 	.short	(.L_1655 - .L_1654)
.L_1654:
        /*0040*/ 	.word	0x00000000
        /*0044*/ 	.short	0x0000
        /*0046*/ 	.short	0x0000
        /*0048*/ 	.byte	0x00, 0xf0, 0x21, 0x00


	//----- nvinfo : EIATTR_MAXREG_COUNT
	.align		4
.L_1655:
        /*004c*/ 	.byte	0x03, 0x1b
        /*004e*/ 	.short	0x00ff


	//----- nvinfo : EIATTR_EXIT_INSTR_OFFSETS
	.align		4
        /*0050*/ 	.byte	0x04, 0x1c
        /*0052*/ 	.short	(.L_1657 - .L_1656)


	//   ....[0]....
.L_1656:
        /*0054*/ 	.word	0x000000b0


	//----- nvinfo : EIATTR_MAX_THREADS
	.align		4
.L_1657:
        /*0058*/ 	.byte	0x04, 0x05
        /*005a*/ 	.short	(.L_1659 - .L_1658)
.L_1658:
        /*005c*/ 	.word	0x00000100
        /*0060*/ 	.word	0x00000001
        /*0064*/ 	.word	0x00000001
.L_1659:


//--------------------- .nv.info.tvmgen_default_fused_squeeze_concatenate_42_kernel --------------------------
	.section	.nv.info.tvmgen_default_fused_squeeze_concatenate_42_kernel,"",@"SHT_CUDA_INFO"
	.sectionflags	@""
	.align	4


	//----- nvinfo : EIATTR_CUDA_API_VERSION
	.align		4
        /*0000*/ 	.byte	0x04, 0x37
        /*0002*/ 	.short	(.L_1661 - .L_1660)
.L_1660:
        /*0004*/ 	.word	0x0000007e


	//----- nvinfo : EIATTR_SW2861232_WAR
	.align		4
.L_1661:
        /*0008*/ 	.byte	0x01, 0x35
	.zero		2


	//----- nvinfo : EIATTR_PARAM_CBANK
	.align		4
        /*000c*/ 	.byte	0x04, 0x0a
        /*000e*/ 	.short	(.L_1663 - .L_1662)
	.align		4
.L_1662:
        /*0010*/ 	.word	index@(.nv.constant0.tvmgen_default_fused_squeeze_concatenate_42_kernel)
        /*0014*/ 	.short	0x0160
        /*0016*/ 	.short	0x0018


	//----- nvinfo : EIATTR_CBANK_PARAM_SIZE
	.align		4
.L_1663:
        /*0018*/ 	.byte	0x03, 0x19
        /*001a*/ 	.short	0x0018


	//----- nvinfo : EIATTR_KPARAM_INFO
	.align		4
        /*001c*/ 	.byte	0x04, 0x17
        /*001e*/ 	.short	(.L_1665 - .L_1664)
.L_1664:
        /*0020*/ 	.word	0x00000000
        /*0024*/ 	.short	0x0002
        /*0026*/ 	.short	0x0010
        /*0028*/ 	.byte	0x00, 0xf0, 0x21, 0x00


	//----- nvinfo : EIATTR_KPARAM_INFO
	.align		4
.L_1665:
        /*002c*/ 	.byte	0x04, 0x17
        /*002e*/ 	.short	(.L_1667 - .L_1666)
.L_1666:
        /*0030*/ 	.word	0x00000000
        /*0034*/ 	.short	0x0001
        /*0036*/ 	.short	0x0008
        /*0038*/ 	.byte	0x00, 0xf0, 0x21, 0x00


	//----- nvinfo : EIATTR_KPARAM_INFO
	.align		4
.L_1667:
        /*003c*/ 	.byte	0x04, 0x17
        /*003e*/ 	.short	(.L_1669 - .L_1668)
.L_1668:
        /*0040*/ 	.word	0x00000000
        /*0044*/ 	.short	0x0000
        /*0046*/ 	.short	0x0000
        /*0048*/ 	.byte	0x00, 0xf0, 0x21, 0x00


	//----- nvinfo : EIATTR_MAXREG_COUNT
	.align		4
.L_1669:
        /*004c*/ 	.byte	0x03, 0x1b
        /*004e*/ 	.short	0x00ff


	//----- nvinfo : EIATTR_EXIT_INSTR_OFFSETS
	.align		4
        /*0050*/ 	.byte	0x04, 0x1c
        /*0052*/ 	.short	(.L_1671 - .L_1670)


	//   ....[0]....
.L_1670:
        /*0054*/ 	.word	0x000000b0


	//----- nvinfo : EIATTR_MAX_THREADS
	.align		4
.L_1671:
        /*0058*/ 	.byte	0x04, 0x05
        /*005a*/ 	.short	(.L_1673 - .L_1672)
.L_1672:
        /*005c*/ 	.word	0x00000100
        /*0060*/ 	.word	0x00000001
        /*0064*/ 	.word	0x00000001
.L_1673:


//--------------------- .nv.info.tvmgen_default_fused_squeeze_concatenate_1_kernel --------------------------
	.section	.nv.info.tvmgen_default_fused_squeeze_concatenate_1_kernel,"",@"SHT_CUDA_INFO"
	.sectionflags	@""
	.align	4


	//----- nvinfo : EIATTR_CUDA_API_VERSION
	.align		4
        /*0000*/ 	.byte	0x04, 0x37
        /*0002*/ 	.short	(.L_1675 - .L_1674)
.L_1674:
        /*0004*/ 	.word	0x0000007e


	//----- nvinfo : EIATTR_SW2861232_WAR
	.align		4
.L_1675:
        /*0008*/ 	.byte	0x01, 0x35
	.zero		2


	//----- nvinfo : EIATTR_PARAM_CBANK
	.align		4
        /*000c*/ 	.byte	0x04, 0x0a
        /*000e*/ 	.short	(.L_1677 - .L_1676)
	.align		4
.L_1676:
        /*0010*/ 	.word	index@(.nv.constant0.tvmgen_default_fused_squeeze_concatenate_1_kernel)
        /*0014*/ 	.short	0x0160
        /*0016*/ 	.short	0x0018


	//----- nvinfo : EIATTR_CBANK_PARAM_SIZE
	.align		4
.L_1677:
        /*0018*/ 	.byte	0x03, 0x19
        /*001a*/ 	.short	0x0018


	//----- nvinfo : EIATTR_KPARAM_INFO
	.align		4
        /*001c*/ 	.byte	0x04, 0x17
        /*001e*/ 	.short	(.L_1679 - .L_1678)
.L_1678:
        /*0020*/ 	.word	0x00000000
        /*0024*/ 	.short	0x0002
        /*0026*/ 	.short	0x0010
        /*0028*/ 	.byte	0x00, 0xf0, 0x21, 0x00


	//----- nvinfo : EIATTR_KPARAM_INFO
	.align		4
.L_1679:
        /*002c*/ 	.byte	0x04, 0x17
        /*002e*/ 	.short	(.L_1681 - .L_1680)
.L_1680:
        /*0030*/ 	.word	0x00000000
        /*0034*/ 	.short	0x0001
        /*0036*/ 	.short	0x0008
        /*0038*/ 	.byte	0x00, 0xf0, 0x21, 0x00


	//----- nvinfo : EIATTR_KPARAM_INFO
	.align		4
.L_1681:
        /*003c*/ 	.byte	0x04, 0x17
        /*003e*/ 	.short	(.L_1683 - .L_1682)
.L_1682:
        /*0040*/ 	.word	0x00000000
        /*0044*/ 	.short	0x0000
        /*0046*/ 	.short	0x0000
        /*0048*/ 	.byte	0x00, 0xf0, 0x21, 0x00


	//----- nvinfo : EIATTR_MAXREG_COUNT
	.align		4
.L_1683:
        /*004c*/ 	.byte	0x03, 0x1b
        /*004e*/ 	.short	0x00ff


	//----- nvinfo : EIATTR_EXIT_INSTR_OFFSETS
	.align		4
        /*0050*/ 	.byte	0x04, 0x1c
        /*0052*/ 	.short	(.L_1685 - .L_1684)


	//   ....[0]....
.L_1684:
        /*0054*/ 	.word	0x000000b0


	//----- nvinfo : EIATTR_MAX_THREADS
	.align		4
.L_1685:
        /*0058*/ 	.byte	0x04, 0x05
        /*005a*/ 	.short	(.L_1687 - .L_1686)
.L_1686:
        /*005c*/ 	.word	0x0000009c
        /*0060*/ 	.word	0x00000001
        /*0064*/ 	.word	0x00000001
.L_1687:


//--------------------- .nv.info.tvmgen_default_fused_transpose_split_kernel_27 --------------------------
	.section	.nv.info.tvmgen_default_fused_transpose_split_kernel_27,"",@"SHT_CUDA_INFO"
	.sectionflags	@""
	.align	4


	//----- nvinfo : EIATTR_CUDA_API_VERSION
	.align		4
        /*0000*/ 	.byte	0x04, 0x37
        /*0002*/ 	.short	(.L_1689 - .L_1688)
.L_1688:
        /*0004*/ 	.word	0x0000007e


	//----- nvinfo : EIATTR_SW2861232_WAR
	.align		4
.L_1689:
        /*0008*/ 	.byte	0x01, 0x35
	.zero		2


	//----- nvinfo : EIATTR_PARAM_CBANK
	.align		4
        /*000c*/ 	.byte	0x04, 0x0a
        /*000e*/ 	.short	(.L_1691 - .L_1690)
	.align		4
.L_1690:
        /*0010*/ 	.word	index@(.nv.constant0.tvmgen_default_fused_transpose_split_kernel_27)
        /*0014*/ 	.short	0x0160
        /*0016*/ 	.short	0x0010


	//----- nvinfo : EIATTR_CBANK_PARAM_SIZE
	.align		4
.L_1691:
        /*0018*/ 	.byte	0x03, 0x19
        /*001a*/ 	.short	0x0010


	//----- nvinfo : EIATTR_KPARAM_INFO
	.align		4
        /*001c*/ 	.byte	0x04, 0x17
        /*001e*/ 	.short	(.L_1693 - .L_1692)
.L_1692:
        /*0020*/ 	.word	0x00000000
        /*0024*/ 	.short	0x0001
        /*0026*/ 	.short	0x0008
        /*0028*/ 	.byte	0x00, 0xf0, 0x21, 0x00


	//----- nvinfo : EIATTR_KPARAM_INFO
	.align		4
.L_1693:
        /*002c*/ 	.byte	0x04, 0x17
        /*002e*/ 	.short	(.L_1695 - .L_1694)
.L_1694:
        /*0030*/ 	.word	0x00000000
        /*0034*/ 	.short	0x0000
        /*0036*/ 	.short	0x0000
        /*0038*/ 	.byte	0x00, 0xf0, 0x21, 0x00


	//----- nvinfo : EIATTR_MAXREG_COUNT
	.align		4
.L_1695:
        /*003c*/ 	.byte	0x03, 0x1b
        /*003e*/ 	.short	0x00ff


	//----- nvinfo : EIATTR_EXIT_INSTR_OFFSETS
	.align		4
        /*0040*/ 	.byte	0x04, 0x1c
        /*0042*/ 	.short	(.L_1697 - .L_1696)


	//   ....[0]....
.L_1696:
        /*0044*/ 	.word	0x00000080


	//----- nvinfo : EIATTR_MAX_THREADS
	.align		4
.L_1697:
        /*0048*/ 	.byte	0x04, 0x05
        /*004a*/ 	.short	(.L_1699 - .L_1698)
.L_1698:
        /*004c*/ 	.word	0x0000001c
        /*0050*/ 	.word	0x00000001
        /*0054*/ 	.word	0x00000001
.L_1699:


//--------------------- .nv.info.tvmgen_default_fused_split_sigmoid_sigmoid_multiply_sigmoid_tanh_multiply_add_tanh_multiply_sta_2bcd01aae566f75b__kernel_21 --------------------------
	.section	.nv.info.tvmgen_default_fused_split_sigmoid_sigmoid_multiply_sigmoid_tanh_multiply_add_tanh_multiply_sta_2bcd01aae566f75b__kernel_21,"",@"SHT_CUDA_INFO"
	.sectionflags	@""
	.align	4


	//----- nvinfo : EIATTR_CUDA_API_VERSION
	.align		4
        /*0000*/ 	.byte	0x04, 0x37
        /*0002*/ 	.short	(.L_1701 - .L_1700)
.L_1700:
        /*0004*/ 	.word	0x0000007e


	//----- nvinfo : EIATTR_SW2861232_WAR
	.align		4
.L_1701:
        /*0008*/ 	.byte	0x01, 0x35
	.zero		2


	//----- nvinfo : EIATTR_PARAM_CBANK
	.align		4
        /*000c*/ 	.byte	0x04, 0x0a
        /*000e*/ 	.short	(.L_1703 - .L_1702)
	.align		4
.L_1702:
        /*0010*/ 	.word	index@(.nv.constant0.tvmgen_default_fused_split_sigmoid_sigmoid_multiply_sigmoid_tanh_multiply_add_tanh_multiply_sta_2bcd01aae566f75b__kernel_21)
        /*0014*/ 	.short	0x0160
        /*0016*/ 	.short	0x0010


	//----- nvinfo : EIATTR_CBANK_PARAM_SIZE
	.align		4
.L_1703:
        /*0018*/ 	.byte	0x03, 0x19
        /*001a*/ 	.short	0x0010


	//----- nvinfo : EIATTR_KPARAM_INFO
	.align		4
        /*001c*/ 	.byte	0x04, 0x17
        /*001e*/ 	.short	(.L_1705 - .L_1704)
.L_1704:
        /*0020*/ 	.word	0x00000000
        /*0024*/ 	.short	0x0001
        /*0026*/ 	.short	0x0008
        /*0028*/ 	.byte	0x00, 0xf0, 0x21, 0x00


	//----- nvinfo : EIATTR_KPARAM_INFO
	.align		4
.L_1705:
        /*002c*/ 	.byte	0x04, 0x17
        /*002e*/ 	.short	(.L_1707 - .L_1706)
.L_1706:
        /*0030*/ 	.word	0x00000000
        /*0034*/ 	.short	0x0000
        /*0036*/ 	.short	0x0000
        /*0038*/ 	.byte	0x00, 0xf0, 0x21, 0x00


	//----- nvinfo : EIATTR_MAXREG_COUNT
	.align		4
.L_1707:
        /*003c*/ 	.byte	0x03, 0x1b
        /*003e*/ 	.short	0x00ff


	//----- nvinfo : EIATTR_EXIT_INSTR_OFFSETS
	.align		4
        /*0040*/ 	.byte	0x04, 0x1c
        /*0042*/ 	.short	(.L_1709 - .L_1708)


	//   ....[0]....
.L_1708:
        /*0044*/ 	.word	0x00000080


	//----- nvinfo : EIATTR_MAX_THREADS
	.align		4
.L_1709:
        /*0048*/ 	.byte	0x04, 0x05
        /*004a*/ 	.short	(.L_1711 - .L_1710)
.L_1710:
        /*004c*/ 	.word	0x00000080
        /*0050*/ 	.word	0x00000001
        /*0054*/ 	.word	0x00000001
.L_1711:


//--------------------- .nv.info.tvmgen_default_fused_squeeze_concatenate_10_kernel --------------------------
	.section	.nv.info.tvmgen_default_fused_squeeze_concatenate_10_kernel,"",@"SHT_CUDA_INFO"
	.sectionflags	@""
	.align	4


	//----- nvinfo : EIATTR_CUDA_API_VERSION
	.align		4
        /*0000*/ 	.byte	0x04, 0x37
        /*0002*/ 	.short	(.L_1713 - .L_1712)
.L_1712:
        /*0004*/ 	.word	0x0000007e


	//----- nvinfo : EIATTR_SW2861232_WAR
	.align		4
.L_1713:
        /*0008*/ 	.byte	0x01, 0x35
	.zero		2


	//----- nvinfo : EIATTR_PARAM_CBANK
	.align		4
        /*000c*/ 	.byte	0x04, 0x0a
        /*000e*/ 	.short	(.L_1715 - .L_1714)
	.align		4
.L_1714:
        /*0010*/ 	.word	index@(.nv.constant0.tvmgen_default_fused_squeeze_concatenate_10_kernel)
        /*0014*/ 	.short	0x0160
        /*0016*/ 	.short	0x0018


	//----- nvinfo : EIATTR_CBANK_PARAM_SIZE
	.align		4
.L_1715:
        /*0018*/ 	.byte	0x03, 0x19
        /*001a*/ 	.short	0x0018


	//----- nvinfo : EIATTR_KPARAM_INFO
	.align		4
        /*001c*/ 	.byte	0x04, 0x17
        /*001e*/ 	.short	(.L_1717 - .L_1716)
.L_1716:
        /*0020*/ 	.word	0x00000000
        /*0024*/ 	.short	0x0002
        /*0026*/ 	.short	0x0010
        /*0028*/ 	.byte	0x00, 0xf0, 0x21, 0x00


	//----- nvinfo : EIATTR_KPARAM_INFO
	.align		4
.L_1717:
        /*002c*/ 	.byte	0x04, 0x17
        /*002e*/ 	.short	(.L_1719 - .L_1718)
.L_1718:
        /*0030*/ 	.word	0x00000000
        /*0034*/ 	.short	0x0001
        /*0036*/ 	.short	0x0008
        /*0038*/ 	.byte	0x00, 0xf0, 0x21, 0x00


	//----- nvinfo : EIATTR_KPARAM_INFO
	.align		4
.L_1719:
        /*003c*/ 	.byte	0x04, 0x17
        /*003e*/ 	.short	(.L_1721 - .L_1720)
.L_1720:
        /*0040*/ 	.word	0x00000000
        /*0044*/ 	.short	0x0000
        /*0046*/ 	.short	0x0000
        /*0048*/ 	.byte	0x00, 0xf0, 0x21, 0x00


	//----- nvinfo : EIATTR_MAXREG_COUNT
	.align		4
.L_1721:
        /*004c*/ 	.byte	0x03, 0x1b
        /*004e*/ 	.short	0x00ff


	//----- nvinfo : EIATTR_EXIT_INSTR_OFFSETS
	.align		4
        /*0050*/ 	.byte	0x04, 0x1c
        /*0052*/ 	.short	(.L_1723 - .L_1722)


	//   ....[0]....
.L_1722:
        /*0054*/ 	.word	0x000000b0


	//----- nvinfo : EIATTR_MAX_THREADS
	.align		4
.L_1723:
        /*0058*/ 	.byte	0x04, 0x05
        /*005a*/ 	.short	(.L_1725 - .L_1724)
.L_1724:
        /*005c*/ 	.word	0x0000009c
        /*0060*/ 	.word	0x00000001
        /*0064*/ 	.word	0x00000001
.L_1725:


//--------------------- .nv.info.tvmgen_default_fused_squeeze_concatenate_6_kernel --------------------------
	.section	.nv.info.tvmgen_default_fused_squeeze_concatenate_6_kernel,"",@"SHT_CUDA_INFO"
	.sectionflags	@""
	.align	4


	//----- nvinfo : EIATTR_CUDA_API_VERSION
	.align		4
        /*0000*/ 	.byte	0x04, 0x37
        /*0002*/ 	.short	(.L_1727 - .L_1726)
.L_1726:
        /*0004*/ 	.word	0x0000007e


	//----- nvinfo : EIATTR_SW2861232_WAR
	.align		4
.L_1727:
        /*0008*/ 	.byte	0x01, 0x35
	.zero		2


	//----- nvinfo : EIATTR_PARAM_CBANK
	.align		4
        /*000c*/ 	.byte	0x04, 0x0a
        /*000e*/ 	.short	(.L_1729 - .L_1728)
	.align		4
.L_1728:
        /*0010*/ 	.word	index@(.nv.constant0.tvmgen_default_fused_squeeze_concatenate_6_kernel)
        /*0014*/ 	.short	0x0160
        /*0016*/ 	.short	0x0018


	//----- nvinfo : EIATTR_CBANK_PARAM_SIZE
	.align		4
.L_1729:
        /*0018*/ 	.byte	0x03, 0x19
        /*001a*/ 	.short	0x0018


	//----- nvinfo : EIATTR_KPARAM_INFO
	.align		4
        /*001c*/ 	.byte	0x04, 0x17
        /*001e*/ 	.short	(.L_1731 - .L_1730)
.L_1730:
        /*0020*/ 	.word	0x00000000
        /*0024*/ 	.short	0x0002
        /*0026*/ 	.short	0x0010
        /*0028*/ 	.byte	0x00, 0xf0, 0x21, 0x00


	//----- nvinfo : EIATTR_KPARAM_INFO
	.align		4
.L_1731:
        /*002c*/ 	.byte	0x04, 0x17
        /*002e*/ 	.short	(.L_1733 - .L_1732)
.L_1732:
        /*0030*/ 	.word	0x00000000
        /*0034*/ 	.short	0x0001
        /*0036*/ 	.short	0x0008
        /*0038*/ 	.byte	0x00, 0xf0, 0x21, 0x00


	//----- nvinfo : EIATTR_KPARAM_INFO
	.align		4
.L_1733:
        /*003c*/ 	.byte	0x04, 0x17
        /*003e*/ 	.short	(.L_1735 - .L_1734)
.L_1734:
        /*0040*/ 	.word	0x00000000
        /*0044*/ 	.short	0x0000
        /*0046*/ 	.short	0x0000
        /*0048*/ 	.byte	0x00, 0xf0, 0x21, 0x00


	//----- nvinfo : EIATTR_MAXREG_COUNT
	.align		4
.L_1735:
        /*004c*/ 	.byte	0x03, 0x1b
        /*004e*/ 	.short	0x00ff


	//----- nvinfo : EIATTR_EXIT_INSTR_OFFSETS
	.align		4
        /*0050*/ 	.byte	0x04, 0x1c
        /*0052*/ 	.short	(.L_1737 - .L_1736)


	//   ....[0]....
.L_1736:
        /*0054*/ 	.word	0x000000b0


	//----- nvinfo : EIATTR_MAX_THREADS
	.align		4
.L_1737:
        /*0058*/ 	.byte	0x04, 0x05
        /*005a*/ 	.short	(.L_1739 - .L_1738)
.L_1738:
        /*005c*/ 	.word	0x0000009c
        /*0060*/ 	.word	0x00000001
        /*0064*/ 	.word	0x00000001
.L_1739:


//--------------------- .nv.info.tvmgen_default_fused_squeeze_concatenate_7_kernel --------------------------
	.section	.nv.info.tvmgen_default_fused_squeeze_concatenate_7_kernel,"",@"SHT_CUDA_INFO"
	.sectionflags	@""
	.align	4


	//----- nvinfo : EIATTR_CUDA_API_VERSION
	.align		4
        /*0000*/ 	.byte	0x04, 0x37
        /*0002*/ 	.short	(.L_1741 - .L_1740)
.L_1740:
        /*0004*/ 	.word	0x0000007e


	//----- nvinfo : EIATTR_SW2861232_WAR
	.align		4
.L_1741:
        /*0008*/ 	.byte	0x01, 0x35
	.zero		2


	//----- nvinfo : EIATTR_PARAM_CBANK
	.align		4
        /*000c*/ 	.byte	0x04, 0x0a
        /*000e*/ 	.short	(.L_1743 - .L_1742)
	.align		4
.L_1742:
        /*0010*/ 	.word	index@(.nv.constant0.tvmgen_default_fused_squeeze_concatenate_7_kernel)
        /*0014*/ 	.short	0x0160
        /*0016*/ 	.short	0x0018


	//----- nvinfo : EIATTR_CBANK_PARAM_SIZE
	.align		4
.L_1743:
        /*0018*/ 	.byte	0x03, 0x19
        /*001a*/ 	.short	0x0018


	//----- nvinfo : EIATTR_KPARAM_INFO
	.align		4
        /*001c*/ 	.byte	0x04, 0x17
        /*001e*/ 	.short	(.L_1745 - .L_1744)
.L_1744:
        /*0020*/ 	.word	0x00000000
        /*0024*/ 	.short	0x0002
        /*0026*/ 	.short	0x0010
        /*0028*/ 	.byte	0x00, 0xf0, 0x21, 0x00


	//----- nvinfo : EIATTR_KPARAM_INFO
	.align		4
.L_1745:
        /*002c*/ 	.byte	0x04, 0x17
        /*002e*/ 	.short	(.L_1747 - .L_1746)
.L_1746:
        /*0030*/ 	.word	0x00000000
        /*0034*/ 	.short	0x0001
        /*0036*/ 	.short	0x0008
        /*0038*/ 	.byte	0x00, 0xf0, 0x21, 0x00


	//----- nvinfo : EIATTR_KPARAM_INFO
	.align		4
.L_1747:
        /*003c*/ 	.byte	0x04, 0x17
        /*003e*/ 	.short	(.L_1749 - .L_1748)
.L_1748:
        /*0040*/ 	.word	0x00000000
        /*0044*/ 	.short	0x0000
        /*0046*/ 	.short	0x0000
        /*0048*/ 	.byte	0x00, 0xf0, 0x21, 0x00


	//----- nvinfo : EIATTR_MAXREG_COUNT
	.align		4
.L_1749:
        /*004c*/ 	.byte	0x03, 0x1b
        /*004e*/ 	.short	0x00ff


	//----- nvinfo : EIATTR_EXIT_INSTR_OFFSETS
	.align		4
        /*0050*/ 	.byte	0x04, 0x1c
        /*0052*/ 	.short	(.L_1751 - .L_1750)


	//   ....[0]....
.L_1750:
        /*0054*/ 	.word	0x000000b0


	//----- nvinfo : EIATTR_MAX_THREADS
	.align		4
.L_1751:
        /*0058*/ 	.byte	0x04, 0x05
        /*005a*/ 	.short	(.L_1753 - .L_1752)
.L_1752:
        /*005c*/ 	.word	0x0000009c
        /*0060*/ 	.word	0x00000001
        /*0064*/ 	.word	0x00000001
.L_1753:


//--------------------- .nv.info.tvmgen_default_fused_transpose_split_kernel_23 --------------------------
	.section	.nv.info.tvmgen_default_fused_transpose_split_kernel_23,"",@"SHT_CUDA_INFO"
	.sectionflags	@""
	.align	4


	//----- nvinfo : EIATTR_CUDA_API_VERSION
	.align		4
        /*0000*/ 	.byte	0x04, 0x37
        /*0002*/ 	.short	(.L_1755 - .L_1754)
.L_1754:
        /*0004*/ 	.word	0x0000007e


	//----- nvinfo : EIATTR_SW2861232_WAR
	.align		4
.L_1755:
        /*0008*/ 	.byte	0x01, 0x35
	.zero		2


	//----- nvinfo : EIATTR_PARAM_CBANK
	.align		4
        /*000c*/ 	.byte	0x04, 0x0a
        /*000e*/ 	.short	(.L_1757 - .L_1756)
	.align		4
.L_1756:
        /*0010*/ 	.word	index@(.nv.constant0.tvmgen_default_fused_transpose_split_kernel_23)
        /*0014*/ 	.short	0x0160
        /*0016*/ 	.short	0x0010


	//----- nvinfo : EIATTR_CBANK_PARAM_SIZE
	.align		4
.L_1757:
        /*0018*/ 	.byte	0x03, 0x19
        /*001a*/ 	.short	0x0010


	//----- nvinfo : EIATTR_KPARAM_INFO
	.align		4
        /*001c*/ 	.byte	0x04, 0x17
        /*001e*/ 	.short	(.L_1759 - .L_1758)
.L_1758:
        /*0020*/ 	.word	0x00000000
        /*0024*/ 	.short	0x0001
        /*0026*/ 	.short	0x0008
        /*0028*/ 	.byte	0x00, 0xf0, 0x21, 0x00


	//----- nvinfo : EIATTR_KPARAM_INFO
	.align		4
.L_1759:
        /*002c*/ 	.byte	0x04, 0x17
        /*002e*/ 	.short	(.L_1761 - .L_1760)
.L_1760:
        /*0030*/ 	.word	0x00000000
        /*0034*/ 	.short	0x0000
        /*0036*/ 	.short	0x0000
        /*0038*/ 	.byte	0x00, 0xf0, 0x21, 0x00


	//----- nvinfo : EIATTR_MAXREG_COUNT
	.align		4
.L_1761:
        /*003c*/ 	.byte	0x03, 0x1b
        /*003e*/ 	.short	0x00ff


	//----- nvinfo : EIATTR_EXIT_INSTR_OFFSETS
	.align		4
        /*0040*/ 	.byte	0x04, 0x1c
        /*0042*/ 	.short	(.L_1763 - .L_1762)


	//   ....[0]....
.L_1762:
        /*0044*/ 	.word	0x00000080


	//----- nvinfo : EIATTR_MAX_THREADS
	.align		4
.L_1763:
        /*0048*/ 	.byte	0x04, 0x05
        /*004a*/ 	.short	(.L_1765 - .L_1764)
.L_1764:
        /*004c*/ 	.word	0x0000001c
        /*0050*/ 	.word	0x00000001
        /*0054*/ 	.word	0x00000001
.L_1765:


//--------------------- .nv.info.tvmgen_default_fused_squeeze_concatenate_28_kernel --------------------------
	.section	.nv.info.tvmgen_default_fused_squeeze_concatenate_28_kernel,"",@"SHT_CUDA_INFO"
	.sectionflags	@""
	.align	4


	//----- nvinfo : EIATTR_CUDA_API_VERSION
	.align		4
        /*0000*/ 	.byte	0x04, 0x37
        /*0002*/ 	.short	(.L_1767 - .L_1766)
.L_1766:
        /*0004*/ 	.word	0x0000007e


	//----- nvinfo : EIATTR_SW2861232_WAR
	.align		4
.L_1767:
        /*0008*/ 	.byte	0x01, 0x35
	.zero		2


	//----- nvinfo : EIATTR_PARAM_CBANK
	.align		4
        /*000c*/ 	.byte	0x04, 0x0a
        /*000e*/ 	.short	(.L_1769 - .L_1768)
	.align		4
.L_1768:
        /*0010*/ 	.word	index@(.nv.constant0.tvmgen_default_fused_squeeze_concatenate_28_kernel)
        /*0014*/ 	.short	0x0160
        /*0016*/ 	.short	0x0018


	//----- nvinfo : EIATTR_CBANK_PARAM_SIZE
	.align		4
.L_1769:
        /*0018*/ 	.byte	0x03, 0x19
        /*001a*/ 	.short	0x0018


	//----- nvinfo : EIATTR_KPARAM_INFO
	.align		4
        /*001c*/ 	.byte	0x04, 0x17
        /*001e*/ 	.short	(.L_1771 - .L_1770)
.L_1770:
        /*0020*/ 	.word	0x00000000
        /*0024*/ 	.short	0x0002
        /*0026*/ 	.short	0x0010
        /*0028*/ 	.byte	0x00, 0xf0, 0x21, 0x00


	//----- nvinfo : EIATTR_KPARAM_INFO
	.align		4
.L_1771:
        /*002c*/ 	.byte	0x04, 0x17
        /*002e*/ 	.short	(.L_1773 - .L_1772)
.L_1772:
        /*0030*/ 	.word	0x00000000
        /*0034*/ 	.short	0x0001
        /*0036*/ 	.short	0x0008
        /*0038*/ 	.byte	0x00, 0xf0, 0x21, 0x00


	//----- nvinfo : EIATTR_KPARAM_INFO
	.align		4
.L_1773:
        /*003c*/ 	.byte	0x04, 0x17
        /*003e*/ 	.short	(.L_1775 - .L_1774)
.L_1774:
        /*0040*/ 	.word	0x00000000
        /*0044*/ 	.short	0x0000
        /*0046*/ 	.short	0x0000
        /*0048*/ 	.byte	0x00, 0xf0, 0x21, 0x00


	//----- nvinfo : EIATTR_MAXREG_COUNT
	.align		4
.L_1775:
        /*004c*/ 	.byte	0x03, 0x1b
        /*004e*/ 	.short	0x00ff


	//----- nvinfo : EIATTR_EXIT_INSTR_OFFSETS
	.align		4
        /*0050*/ 	.byte	0x04, 0x1c
        /*0052*/ 	.short	(.L_1777 - .L_1776)


	//   ....[0]....
.L_1776:
        /*0054*/ 	.word	0x000000b0


	//----- nvinfo : EIATTR_MAX_THREADS
	.align		4
.L_1777:
        /*0058*/ 	.byte	0x04, 0x05
        /*005a*/ 	.short	(.L_1779 - .L_1778)
.L_1778:
        /*005c*/ 	.word	0x00000100
        /*0060*/ 	.word	0x00000001
        /*0064*/ 	.word	0x00000001
.L_1779:


//--------------------- .nv.info.tvmgen_default_fused_split_sigmoid_sigmoid_multiply_sigmoid_tanh_multiply_add_tanh_multiply_sta_2bcd01aae566f75b__kernel_16 --------------------------
	.section	.nv.info.tvmgen_default_fused_split_sigmoid_sigmoid_multiply_sigmoid_tanh_multiply_add_tanh_multiply_sta_2bcd01aae566f75b__kernel_16,"",@"SHT_CUDA_INFO"
	.sectionflags	@""
	.align	4


	//----- nvinfo : EIATTR_CUDA_API_VERSION
	.align		4
        /*0000*/ 	.byte	0x04, 0x37
        /*0002*/ 	.short	(.L_1781 - .L_1780)
.L_1780:
        /*0004*/ 	.word	0x0000007e


	//----- nvinfo : EIATTR_SW2861232_WAR
	.align		4
.L_1781:
        /*0008*/ 	.byte	0x01, 0x35
	.zero		2


	//----- nvinfo : EIATTR_PARAM_CBANK
	.align		4
        /*000c*/ 	.byte	0x04, 0x0a
        /*000e*/ 	.short	(.L_1783 - .L_1782)
	.align		4
.L_1782:
        /*0010*/ 	.word	index@(.nv.constant0.tvmgen_default_fused_split_sigmoid_sigmoid_multiply_sigmoid_tanh_multiply_add_tanh_multiply_sta_2bcd01aae566f75b__kernel_16)
        /*0014*/ 	.short	0x0160
        /*0016*/ 	.short	0x0010


	//----- nvinfo : EIATTR_CBANK_PARAM_SIZE
	.align		4
.L_1783:
        /*0018*/ 	.byte	0x03, 0x19
        /*001a*/ 	.short	0x0010


	//----- nvinfo : EIATTR_KPARAM_INFO
	.align		4
        /*001c*/ 	.byte	0x04, 0x17
        /*001e*/ 	.short	(.L_1785 - .L_1784)
.L_1784:
        /*0020*/ 	.word	0x00000000
        /*0024*/ 	.short	0x0001
        /*0026*/ 	.short	0x0008
        /*0028*/ 	.byte	0x00, 0xf0, 0x21, 0x00


	//----- nvinfo : EIATTR_KPARAM_INFO
	.align		4
.L_1785:
        /*002c*/ 	.byte	0x04, 0x17
        /*002e*/ 	.short	(.L_1787 - .L_1786)
.L_1786:
        /*0030*/ 	.word	0x00000000
        /*0034*/ 	.short	0x0000
        /*0036*/ 	.short	0x0000
        /*0038*/ 	.byte	0x00, 0xf0, 0x21, 0x00


	//----- nvinfo : EIATTR_MAXREG_COUNT
	.align		4
.L_1787:
        /*003c*/ 	.byte	0x03, 0x1b
        /*003e*/ 	.short	0x00ff


	//----- nvinfo : EIATTR_EXIT_INSTR_OFFSETS
	.align		4
        /*0040*/ 	.byte	0x04, 0x1c
        /*0042*/ 	.short	(.L_1789 - .L_1788)


	//   ....[0]....
.L_1788:
        /*0044*/ 	.word	0x00000080


	//----- nvinfo : EIATTR_MAX_THREADS
	.align		4
.L_1789:
        /*0048*/ 	.byte	0x04, 0x05
        /*004a*/ 	.short	(.L_1791 - .L_1790)
.L_1790:
        /*004c*/ 	.word	0x00000080
        /*0050*/ 	.word	0x00000001
        /*0054*/ 	.word	0x00000001
.L_1791:


//--------------------- .nv.info.tvmgen_default_fused_sigmoid_tanh_multiply_kernel --------------------------
	.section	.nv.info.tvmgen_default_fused_sigmoid_tanh_multiply_kernel,"",@"SHT_CUDA_INFO"
	.sectionflags	@""
	.align	4


	//----- nvinfo : EIATTR_CUDA_API_VERSION
	.align		4
        /*0000*/ 	.byte	0x04, 0x37
        /*0002*/ 	.short	(.L_1793 - .L_1792)
.L_1792:
        /*0004*/ 	.word	0x0000007e


	//----- nvinfo : EIATTR_SW2861232_WAR
	.align		4
.L_1793:
        /*0008*/ 	.byte	0x01, 0x35
	.zero		2


	//----- nvinfo : EIATTR_PARAM_CBANK
	.align		4
        /*000c*/ 	.byte	0x04, 0x0a
        /*000e*/ 	.short	(.L_1795 - .L_1794)
	.align		4
.L_1794:
        /*0010*/ 	.word	index@(.nv.constant0.tvmgen_default_fused_sigmoid_tanh_multiply_kernel)
        /*0014*/ 	.short	0x0160
        /*0016*/ 	.short	0x0018


	//----- nvinfo : EIATTR_CBANK_PARAM_SIZE
	.align		4
.L_1795:
        /*0018*/ 	.byte	0x03, 0x19
        /*001a*/ 	.short	0x0018


	//----- nvinfo : EIATTR_KPARAM_INFO
	.align		4
        /*001c*/ 	.byte	0x04, 0x17
        /*001e*/ 	.short	(.L_1797 - .L_1796)
.L_1796:
        /*0020*/ 	.word	0x00000000
        /*0024*/ 	.short	0x0002
        /*0026*/ 	.short	0x0010
        /*0028*/ 	.byte	0x00, 0xf0, 0x21, 0x00


	//----- nvinfo : EIATTR_KPARAM_INFO
	.align		4
.L_1797:
        /*002c*/ 	.byte	0x04, 0x17
        /*002e*/ 	.short	(.L_1799 - .L_1798)
.L_1798:
        /*0030*/ 	.word	0x00000000
        /*0034*/ 	.short	0x0001
        /*0036*/ 	.short	0x0008
        /*0038*/ 	.byte	0x00, 0xf0, 0x21, 0x00


	//----- nvinfo : EIATTR_KPARAM_INFO
	.align		4
.L_1799:
        /*003c*/ 	.byte	0x04, 0x17
        /*003e*/ 	.short	(.L_1801 - .L_1800)
.L_1800:
        /*0040*/ 	.word	0x00000000
        /*0044*/ 	.short	0x0000
        /*0046*/ 	.short	0x0000
        /*0048*/ 	.byte	0x00, 0xf0, 0x21, 0x00


	//----- nvinfo : EIATTR_MAXREG_COUNT
	.align		4
.L_1801:
        /*004c*/ 	.byte	0x03, 0x1b
        /*004e*/ 	.short	0x00ff


	//----- nvinfo : EIATTR_EXIT_INSTR_OFFSETS
	.align		4
        /*0050*/ 	.byte	0x04, 0x1c
        /*0052*/ 	.short	(.L_1803 - .L_1802)


	//   ....[0]....
.L_1802:
        /*0054*/ 	.word	0x00000320


	//----- nvinfo : EIATTR_MAX_THREADS
	.align		4
.L_1803:
        /*0058*/ 	.byte	0x04, 0x05
        /*005a*/ 	.short	(.L_1805 - .L_1804)
.L_1804:
        /*005c*/ 	.word	0x00000080
        /*0060*/ 	.word	0x00000001
        /*0064*/ 	.word	0x00000001


	//----- nvinfo : EIATTR_CRS_STACK_SIZE
	.align		4
.L_1805:
        /*0068*/ 	.byte	0x04, 0x1e
        /*006a*/ 	.short	(.L_1807 - .L_1806)
.L_1806:
        /*006c*/ 	.word	0x00000000
.L_1807:


//--------------------- .nv.info.tvmgen_default_fused_transpose_split_kernel_14 --------------------------
	.section	.nv.info.tvmgen_default_fused_transpose_split_kernel_14,"",@"SHT_CUDA_INFO"
	.sectionflags	@""
	.align	4


	//----- nvinfo : EIATTR_CUDA_API_VERSION
	.align		4
        /*0000*/ 	.byte	0x04, 0x37
        /*0002*/ 	.short	(.L_1809 - .L_1808)
.L_1808:
        /*0004*/ 	.word	0x0000007e


	//----- nvinfo : EIATTR_SW2861232_WAR
	.align		4
.L_1809:
        /*0008*/ 	.byte	0x01, 0x35
	.zero		2


	//----- nvinfo : EIATTR_PARAM_CBANK
	.align		4
        /*000c*/ 	.byte	0x04, 0x0a
        /*000e*/ 	.short	(.L_1811 - .L_1810)
	.align		4
.L_1810:
        /*0010*/ 	.word	index@(.nv.constant0.tvmgen_default_fused_transpose_split_kernel_14)
        /*0014*/ 	.short	0x0160
        /*0016*/ 	.short	0x0010


	//----- nvinfo : EIATTR_CBANK_PARAM_SIZE
	.align		4
.L_1811:
        /*0018*/ 	.byte	0x03, 0x19
        /*001a*/ 	.short	0x0010


	//----- nvinfo : EIATTR_KPARAM_INFO
	.align		4
        /*001c*/ 	.byte	0x04, 0x17
        /*001e*/ 	.short	(.L_1813 - .L_1812)
.L_1812:
        /*0020*/ 	.word	0x00000000
        /*0024*/ 	.short	0x0001
        /*0026*/ 	.short	0x0008
        /*0028*/ 	.byte	0x00, 0xf0, 0x21, 0x00


	//----- nvinfo : EIATTR_KPARAM_INFO
	.align		4
.L_1813:
        /*002c*/ 	.byte	0x04, 0x17
        /*002e*/ 	.short	(.L_1815 - .L_1814)
.L_1814:
        /*0030*/ 	.word	0x00000000
        /*0034*/ 	.short	0x0000
        /*0036*/ 	.short	0x0000
        /*0038*/ 	.byte	0x00, 0xf0, 0x21, 0x00


	//----- nvinfo : EIATTR_MAXREG_COUNT
	.align		4
.L_1815:
        /*003c*/ 	.byte	0x03, 0x1b
        /*003e*/ 	.short	0x00ff


	//----- nvinfo : EIATTR_EXIT_INSTR_OFFSETS
	.align		4
        /*0040*/ 	.byte	0x04, 0x1c
        /*0042*/ 	.short	(.L_1817 - .L_1816)


	//   ....[0]....
.L_1816:
        /*0044*/ 	.word	0x00000080


	//----- nvinfo : EIATTR_MAX_THREADS
	.align		4
.L_1817:
        /*0048*/ 	.byte	0x04, 0x05
        /*004a*/ 	.short	(.L_1819 - .L_1818)
.L_1818:
        /*004c*/ 	.word	0x0000001c
        /*0050*/ 	.word	0x00000001
        /*0054*/ 	.word	0x00000001
.L_1819:


//--------------------- .nv.info.tvmgen_default_fused_squeeze_concatenate_29_kernel --------------------------
	.section	.nv.info.tvmgen_default_fused_squeeze_concatenate_29_kernel,"",@"SHT_CUDA_INFO"
	.sectionflags	@""
	.align	4


	//----- nvinfo : EIATTR_CUDA_API_VERSION
	.align		4
        /*0000*/ 	.byte	0x04, 0x37
        /*0002*/ 	.short	(.L_1821 - .L_1820)
.L_1820:
        /*0004*/ 	.word	0x0000007e


	//----- nvinfo : EIATTR_SW2861232_WAR
	.align		4
.L_1821:
        /*0008*/ 	.byte	0x01, 0x35
	.zero		2


	//----- nvinfo : EIATTR_PARAM_CBANK
	.align		4
        /*000c*/ 	.byte	0x04, 0x0a
        /*000e*/ 	.short	(.L_1823 - .L_1822)
	.align		4
.L_1822:
        /*0010*/ 	.word	index@(.nv.constant0.tvmgen_default_fused_squeeze_concatenate_29_kernel)
        /*0014*/ 	.short	0x0160
        /*0016*/ 	.short	0x0018


	//----- nvinfo : EIATTR_CBANK_PARAM_SIZE
	.align		4
.L_1823:
        /*0018*/ 	.byte	0x03, 0x19
        /*001a*/ 	.short	0x0018


	//----- nvinfo : EIATTR_KPARAM_INFO
	.align		4
        /*001c*/ 	.byte	0x04, 0x17
        /*001e*/ 	.short	(.L_1825 - .L_1824)
.L_1824:
        /*0020*/ 	.word	0x00000000
        /*0024*/ 	.short	0x0002
        /*0026*/ 	.short	0x0010
        /*0028*/ 	.byte	0x00, 0xf0, 0x21, 0x00


	//----- nvinfo : EIATTR_KPARAM_INFO
	.align		4
.L_1825:
        /*002c*/ 	.byte	0x04, 0x17
        /*002e*/ 	.short	(.L_1827 - .L_1826)
.L_1826:
        /*0030*/ 	.word	0x00000000
        /*0034*/ 	.short	0x0001
        /*0036*/ 	.short	0x0008
        /*0038*/ 	.byte	0x00, 0xf0, 0x21, 0x00


	//----- nvinfo : EIATTR_KPARAM_INFO
	.align		4
.L_1827:
        /*003c*/ 	.byte	0x04, 0x17
        /*003e*/ 	.short	(.L_1829 - .L_1828)
.L_1828:
        /*0040*/ 	.word	0x00000000
        /*0044*/ 	.short	0x0000
        /*0046*/ 	.short	0x0000
        /*0048*/ 	.byte	0x00, 0xf0, 0x21, 0x00


	//----- nvinfo : EIATTR_MAXREG_COUNT
	.align		4
.L_1829:
        /*004c*/ 	.byte	0x03, 0x1b
        /*004e*/ 	.short	0x00ff


	//----- nvinfo : EIATTR_EXIT_INSTR_OFFSETS
	.align		4
        /*0050*/ 	.byte	0x04, 0x1c
        /*0052*/ 	.short	(.L_1831 - .L_1830)


	//   ....[0]....
.L_1830:
        /*0054*/ 	.word	0x000000b0


	//----- nvinfo : EIATTR_MAX_THREADS
	.align		4
.L_1831:
        /*0058*/ 	.byte	0x04, 0x05
        /*005a*/ 	.short	(.L_1833 - .L_1832)
.L_1832:
        /*005c*/ 	.word	0x00000100
        /*0060*/ 	.word	0x00000001
        /*0064*/ 	.word	0x00000001
.L_1833:


//--------------------- .nv.info.tvmgen_default_fused_squeeze_concatenate_24_kernel --------------------------
	.section	.nv.info.tvmgen_default_fused_squeeze_concatenate_24_kernel,"",@"SHT_CUDA_INFO"
	.sectionflags	@""
	.align	4


	//----- nvinfo : EIATTR_CUDA_API_VERSION
	.align		4
        /*0000*/ 	.byte	0x04, 0x37
        /*0002*/ 	.short	(.L_1835 - .L_1834)
.L_1834:
        /*0004*/ 	.word	0x0000007e


	//----- nvinfo : EIATTR_SW2861232_WAR
	.align		4
.L_1835:
        /*0008*/ 	.byte	0x01, 0x35
	.zero		2


	//----- nvinfo : EIATTR_PARAM_CBANK
	.align		4
        /*000c*/ 	.byte	0x04, 0x0a
        /*000e*/ 	.short	(.L_1837 - .L_1836)
	.align		4
.L_1836:
        /*0010*/ 	.word	index@(.nv.constant0.tvmgen_default_fused_squeeze_concatenate_24_kernel)
        /*0014*/ 	.short	0x0160
        /*0016*/ 	.short	0x0018


	//----- nvinfo : EIATTR_CBANK_PARAM_SIZE
	.align		4
.L_1837:
        /*0018*/ 	.byte	0x03, 0x19
        /*001a*/ 	.short	0x0018


	//----- nvinfo : EIATTR_KPARAM_INFO
	.align		4
        /*001c*/ 	.byte	0x04, 0x17
        /*001e*/ 	.short	(.L_1839 - .L_1838)
.L_1838:
        /*0020*/ 	.word	0x00000000
        /*0024*/ 	.short	0x0002
        /*0026*/ 	.short	0x0010
        /*0028*/ 	.byte	0x00, 0xf0, 0x21, 0x00


	//----- nvinfo : EIATTR_KPARAM_INFO
	.align		4
.L_1839:
        /*002c*/ 	.byte	0x04, 0x17
        /*002e*/ 	.short	(.L_1841 - .L_1840)
.L_1840:
        /*0030*/ 	.word	0x00000000
        /*0034*/ 	.short	0x0001
        /*0036*/ 	.short	0x0008
        /*0038*/ 	.byte	0x00, 0xf0, 0x21, 0x00


	//----- nvinfo : EIATTR_KPARAM_INFO
	.align		4
.L_1841:
        /*003c*/ 	.byte	0x04, 0x17
        /*003e*/ 	.short	(.L_1843 - .L_1842)
.L_1842:
        /*0040*/ 	.word	0x00000000
        /*0044*/ 	.short	0x0000
        /*0046*/ 	.short	0x0000
        /*0048*/ 	.byte	0x00, 0xf0, 0x21, 0x00


	//----- nvinfo : EIATTR_MAXREG_COUNT
	.align		4
.L_1843:
        /*004c*/ 	.byte	0x03, 0x1b
        /*004e*/ 	.short	0x00ff


	//----- nvinfo : EIATTR_EXIT_INSTR_OFFSETS
	.align		4
        /*0050*/ 	.byte	0x04, 0x1c
        /*0052*/ 	.short	(.L_1845 - .L_1844)


	//   ....[0]....
.L_1844:
        /*0054*/ 	.word	0x000000b0


	//----- nvinfo : EIATTR_MAX_THREADS
	.align		4
.L_1845:
        /*0058*/ 	.byte	0x04, 0x05
        /*005a*/ 	.short	(.L_1847 - .L_1846)
.L_1846:
        /*005c*/ 	.word	0x0000009c
        /*0060*/ 	.word	0x00000001
        /*0064*/ 	.word	0x00000001
.L_1847:


//--------------------- .nv.info.tvmgen_default_fused_squeeze_concatenate_33_kernel --------------------------
	.section	.nv.info.tvmgen_default_fused_squeeze_concatenate_33_kernel,"",@"SHT_CUDA_INFO"
	.sectionflags	@""
	.align	4


	//----- nvinfo : EIATTR_CUDA_API_VERSION
	.align		4
        /*0000*/ 	.byte	0x04, 0x37
        /*0002*/ 	.short	(.L_1849 - .L_1848)
.L_1848:
        /*0004*/ 	.word	0x0000007e


	//----- nvinfo : EIATTR_SW2861232_WAR
	.align		4
.L_1849:
        /*0008*/ 	.byte	0x01, 0x35
	.zero		2


	//----- nvinfo : EIATTR_PARAM_CBANK
	.align		4
        /*000c*/ 	.byte	0x04, 0x0a
        /*000e*/ 	.short	(.L_1851 - .L_1850)
	.align		4
.L_1850:
        /*0010*/ 	.word	index@(.nv.constant0.tvmgen_default_fused_squeeze_concatenate_33_kernel)
        /*0014*/ 	.short	0x0160
        /*0016*/ 	.short	0x0018


	//----- nvinfo : EIATTR_CBANK_PARAM_SIZE
	.align		4
.L_1851:
        /*0018*/ 	.byte	0x03, 0x19
        /*001a*/ 	.short	0x0018


	//----- nvinfo : EIATTR_KPARAM_INFO
	.align		4
        /*001c*/ 	.byte	0x04, 0x17
        /*001e*/ 	.short	(.L_1853 - .L_1852)
.L_1852:
        /*0020*/ 	.word	0x00000000
        /*0024*/ 	.short	0x0002
        /*0026*/ 	.short	0x0010
        /*0028*/ 	.byte	0x00, 0xf0, 0x21, 0x00


	//----- nvinfo : EIATTR_KPARAM_INFO
	.align		4
.L_1853:
        /*002c*/ 	.byte	0x04, 0x17
        /*002e*/ 	.short	(.L_1855 - .L_1854)
.L_1854:
        /*0030*/ 	.word	0x00000000
        /*0034*/ 	.short	0x0001
        /*0036*/ 	.short	0x0008
        /*0038*/ 	.byte	0x00, 0xf0, 0x21, 0x00


	//----- nvinfo : EIATTR_KPARAM_INFO
	.align		4
.L_1855:
        /*003c*/ 	.byte	0x04, 0x17
        /*003e*/ 	.short	(.L_1857 - .L_1856)
.L_1856:
        /*0040*/ 	.word	0x00000000
        /*0044*/ 	.short	0x0000
        /*0046*/ 	.short	0x0000
        /*0048*/ 	.byte	0x00, 0xf0, 0x21, 0x00


	//----- nvinfo : EIATTR_MAXREG_COUNT
	.align		4
.L_1857:
        /*004c*/ 	.byte	0x03, 0x1b
        /*004e*/ 	.short	0x00ff


	//----- nvinfo : EIATTR_EXIT_INSTR_OFFSETS
	.align		4
        /*0050*/ 	.byte	0x04, 0x1c
        /*0052*/ 	.short	(.L_1859 - .L_1858)


	//   ....[0]....
.L_1858:
        /*0054*/ 	.word	0x000000b0


	//----- nvinfo : EIATTR_MAX_THREADS
	.align		4
.L_1859:
        /*0058*/ 	.byte	0x04, 0x05
        /*005a*/ 	.short	(.L_1861 - .L_1860)
.L_1860:
        /*005c*/ 	.word	0x00000100
        /*0060*/ 	.word	0x00000001
        /*0064*/ 	.word	0x00000001
.L_1861:


//--------------------- .nv.info.tvmgen_default_fused_transpose_split_kernel_12 --------------------------
	.section	.nv.info.tvmgen_default_fused_transpose_split_kernel_12,"",@"SHT_CUDA_INFO"
	.sectionflags	@""
	.align	4


	//----- nvinfo : EIATTR_CUDA_API_VERSION
	.align		4
        /*0000*/ 	.byte	0x04, 0x37
        /*0002*/ 	.short	(.L_1863 - .L_1862)
.L_1862:
        /*0004*/ 	.word	0x0000007e


	//----- nvinfo : EIATTR_SW2861232_WAR
	.align		4
.L_1863:
        /*0008*/ 	.byte	0x01, 0x35
	.zero		2


	//----- nvinfo : EIATTR_PARAM_CBANK
	.align		4
        /*000c*/ 	.byte	0x04, 0x0a
        /*000e*/ 	.short	(.L_1865 - .L_1864)
	.align		4
.L_1864:
        /*0010*/ 	.word	index@(.nv.constant0.tvmgen_default_fused_transpose_split_kernel_12)
        /*0014*/ 	.short	0x0160
        /*0016*/ 	.short	0x0010


	//----- nvinfo : EIATTR_CBANK_PARAM_SIZE
	.align		4
.L_1865:
        /*0018*/ 	.byte	0x03, 0x19
        /*001a*/ 	.short	0x0010


	//----- nvinfo : EIATTR_KPARAM_INFO
	.align		4
        /*001c*/ 	.byte	0x04, 0x17
        /*001e*/ 	.short	(.L_1867 - .L_1866)
.L_1866:
        /*0020*/ 	.word	0x00000000
        /*0024*/ 	.short	0x0001
        /*0026*/ 	.short	0x0008
        /*0028*/ 	.byte	0x00, 0xf0, 0x21, 0x00


	//----- nvinfo : EIATTR_KPARAM_INFO
	.align		4
.L_1867:
        /*002c*/ 	.byte	0x04, 0x17
        /*002e*/ 	.short	(.L_1869 - .L_1868)
.L_1868:
        /*0030*/ 	.word	0x00000000
        /*0034*/ 	.short	0x0000
        /*0036*/ 	.short	0x0000
        /*0038*/ 	.byte	0x00, 0xf0, 0x21, 0x00


	//----- nvinfo : EIATTR_MAXREG_COUNT
	.align		4
.L_1869:
        /*003c*/ 	.byte	0x03, 0x1b
        /*003e*/ 	.short	0x00ff


	//----- nvinfo : EIATTR_EXIT_INSTR_OFFSETS
	.align		4
        /*0040*/ 	.byte	0x04, 0x1c
        /*0042*/ 	.short	(.L_1871 - .L_1870)


	//   ....[0]....
.L_1870:
        /*0044*/ 	.word	0x00000080


	//----- nvinfo : EIATTR_MAX_THREADS
	.align		4
.L_1871:
        /*0048*/ 	.byte	0x04, 0x05
        /*004a*/ 	.short	(.L_1873 - .L_1872)
.L_1872:
        /*004c*/ 	.word	0x0000001c
        /*0050*/ 	.word	0x00000001
        /*0054*/ 	.word	0x00000001
.L_1873:


//--------------------- .nv.info.tvmgen_default_fused_transpose_split_kernel_16 --------------------------
	.section	.nv.info.tvmgen_default_fused_transpose_split_kernel_16,"",@"SHT_CUDA_INFO"
	.sectionflags	@""
	.align	4


	//----- nvinfo : EIATTR_CUDA_API_VERSION
	.align		4
        /*0000*/ 	.byte	0x04, 0x37
        /*0002*/ 	.short	(.L_1875 - .L_1874)
.L_1874:
        /*0004*/ 	.word	0x0000007e


	//----- nvinfo : EIATTR_SW2861232_WAR
	.align		4
.L_1875:
        /*0008*/ 	.byte	0x01, 0x35
	.zero		2


	//----- nvinfo : EIATTR_PARAM_CBANK
	.align		4
        /*000c*/ 	.byte	0x04, 0x0a
        /*000e*/ 	.short	(.L_1877 - .L_1876)
	.align		4
.L_1876:
        /*0010*/ 	.word	index@(.nv.constant0.tvmgen_default_fused_transpose_split_kernel_16)
        /*0014*/ 	.short	0x0160
        /*0016*/ 	.short	0x0010


	//----- nvinfo : EIATTR_CBANK_PARAM_SIZE
	.align		4
.L_1877:
        /*0018*/ 	.byte	0x03, 0x19
        /*001a*/ 	.short	0x0010


	//----- nvinfo : EIATTR_KPARAM_INFO
	.align		4
        /*001c*/ 	.byte	0x04, 0x17
        /*001e*/ 	.short	(.L_1879 - .L_1878)
.L_1878:
        /*0020*/ 	.word	0x00000000
        /*0024*/ 	.short	0x0001
        /*0026*/ 	.short	0x0008
        /*0028*/ 	.byte	0x00, 0xf0, 0x21, 0x00


	//----- nvinfo : EIATTR_KPARAM_INFO
	.align		4
.L_1879:
        /*002c*/ 	.byte	0x04, 0x17
        /*002e*/ 	.short	(.L_1881 - .L_1880)
.L_1880:
        /*0030*/ 	.word	0x00000000
        /*0034*/ 	.short	0x0000
        /*0036*/ 	.short	0x0000
        /*0038*/ 	.byte	0x00, 0xf0, 0x21, 0x00


	//----- nvinfo : EIATTR_MAXREG_COUNT
	.align		4
.L_1881:
        /*003c*/ 	.byte	0x03, 0x1b
        /*003e*/ 	.short	0x00ff


	//----- nvinfo : EIATTR_EXIT_INSTR_OFFSETS
	.align		4
        /*0040*/ 	.byte	0x04, 0x1c
        /*0042*/ 	.short	(.L_1883 - .L_1882)


	//   ....[0]....
.L_1882:
        /*0044*/ 	.word	0x00000080


	//----- nvinfo : EIATTR_MAX_THREADS
	.align		4
.L_1883:
        /*0048*/ 	.byte	0x04, 0x05
        /*004a*/ 	.short	(.L_1885 - .L_1884)
.L_1884:
        /*004c*/ 	.word	0x0000001c
        /*0050*/ 	.word	0x00000001
        /*0054*/ 	.word	0x00000001
.L_1885:


//--------------------- .nv.info.tvmgen_default_fused_squeeze_concatenate_49_kernel --------------------------
	.section	.nv.info.tvmgen_default_fused_squeeze_concatenate_49_kernel,"",@"SHT_CUDA_INFO"
	.sectionflags	@""
	.align	4


	//----- nvinfo : EIATTR_CUDA_API_VERSION
	.align		4
        /*0000*/ 	.byte	0x04, 0x37
        /*0002*/ 	.short	(.L_1887 - .L_1886)
.L_1886:
        /*0004*/ 	.word	0x0000007e


	//----- nvinfo : EIATTR_SW2861232_WAR
	.align		4
.L_1887:
        /*0008*/ 	.byte	0x01, 0x35
	.zero		2


	//----- nvinfo : EIATTR_PARAM_CBANK
	.align		4
        /*000c*/ 	.byte	0x04, 0x0a
        /*000e*/ 	.short	(.L_1889 - .L_1888)
	.align		4
.L_1888:
        /*0010*/ 	.word	index@(.nv.constant0.tvmgen_default_fused_squeeze_concatenate_49_kernel)
        /*0014*/ 	.short	0x0160
        /*0016*/ 	.short	0x0018


	//----- nvinfo : EIATTR_CBANK_PARAM_SIZE
	.align		4
.L_1889:
        /*0018*/ 	.byte	0x03, 0x19
        /*001a*/ 	.short	0x0018


	//----- nvinfo : EIATTR_KPARAM_INFO
	.align		4
        /*001c*/ 	.byte	0x04, 0x17
        /*001e*/ 	.short	(.L_1891 - .L_1890)
.L_1890:
        /*0020*/ 	.word	0x00000000
        /*0024*/ 	.short	0x0002
        /*0026*/ 	.short	0x0010
        /*0028*/ 	.byte	0x00, 0xf0, 0x21, 0x00


	//----- nvinfo : EIATTR_KPARAM_INFO
	.align		4
.L_1891:
        /*002c*/ 	.byte	0x04, 0x17
        /*002e*/ 	.short	(.L_1893 - .L_1892)
.L_1892:
        /*0030*/ 	.word	0x00000000
        /*0034*/ 	.short	0x0001
        /*0036*/ 	.short	0x0008
        /*0038*/ 	.byte	0x00, 0xf0, 0x21, 0x00


	//----- nvinfo : EIATTR_KPARAM_INFO
	.align		4
.L_1893:
        /*003c*/ 	.byte	0x04, 0x17
        /*003e*/ 	.short	(.L_1895 - .L_1894)
.L_1894:
        /*0040*/ 	.word	0x00000000
        /*0044*/ 	.short	0x0000
        /*0046*/ 	.short	0x0000
        /*0048*/ 	.byte	0x00, 0xf0, 0x21, 0x00


	//----- nvinfo : EIATTR_MAXREG_COUNT
	.align		4
.L_1895:
        /*004c*/ 	.byte	0x03, 0x1b
        /*004e*/ 	.short	0x00ff


	//----- nvinfo : EIATTR_EXIT_INSTR_OFFSETS
	.align		4
        /*0050*/ 	.byte	0x04, 0x1c
        /*0052*/ 	.short	(.L_1897 - .L_1896)


	//   ....[0]....
.L_1896:
        /*0054*/ 	.word	0x000000b0


	//----- nvinfo : EIATTR_MAX_THREADS
	.align		4
.L_1897:
        /*0058*/ 	.byte	0x04, 0x05
        /*005a*/ 	.short	(.L_1899 - .L_1898)
.L_1898:
        /*005c*/ 	.word	0x00000100
        /*0060*/ 	.word	0x00000001
        /*0064*/ 	.word	0x00000001
.L_1899:


//--------------------- .nv.info.tvmgen_default_fused_squeeze_concatenate_43_kernel --------------------------
	.section	.nv.info.tvmgen_default_fused_squeeze_concatenate_43_kernel,"",@"SHT_CUDA_INFO"
	.sectionflags	@""
	.align	4


	//----- nvinfo : EIATTR_CUDA_API_VERSION
	.align		4
        /*0000*/ 	.byte	0x04, 0x37
        /*0002*/ 	.short	(.L_1901 - .L_1900)
.L_1900:
        /*0004*/ 	.word	0x0000007e


	//----- nvinfo : EIATTR_SW2861232_WAR
	.align		4
.L_1901:
        /*0008*/ 	.byte	0x01, 0x35
	.zero		2


	//----- nvinfo : EIATTR_PARAM_CBANK
	.align		4
        /*000c*/ 	.byte	0x04, 0x0a
        /*000e*/ 	.short	(.L_1903 - .L_1902)
	.align		4
.L_1902:
        /*0010*/ 	.word	index@(.nv.constant0.tvmgen_default_fused_squeeze_concatenate_43_kernel)
        /*0014*/ 	.short	0x0160
        /*0016*/ 	.short	0x0018


	//----- nvinfo : EIATTR_CBANK_PARAM_SIZE
	.align		4
.L_1903:
        /*0018*/ 	.byte	0x03, 0x19
        /*001a*/ 	.short	0x0018


	//----- nvinfo : EIATTR_KPARAM_INFO
	.align		4
        /*001c*/ 	.byte	0x04, 0x17
        /*001e*/ 	.short	(.L_1905 - .L_1904)
.L_1904:
        /*0020*/ 	.word	0x00000000
        /*0024*/ 	.short	0x0002
        /*0026*/ 	.short	0x0010
        /*0028*/ 	.byte	0x00, 0xf0, 0x21, 0x00


	//----- nvinfo : EIATTR_KPARAM_INFO
	.align		4
.L_1905:
        /*002c*/ 	.byte	0x04, 0x17
        /*002e*/ 	.short	(.L_1907 - .L_1906)
.L_1906:
        /*0030*/ 	.word	0x00000000
        /*0034*/ 	.short	0x0001
        /*0036*/ 	.short	0x0008
        /*0038*/ 	.byte	0x00, 0xf0, 0x21, 0x00


	//----- nvinfo : EIATTR_KPARAM_INFO
	.align		4
.L_1907:
        /*003c*/ 	.byte	0x04, 0x17
        /*003e*/ 	.short	(.L_1909 - .L_1908)
.L_1908:
        /*0040*/ 	.word	0x00000000
        /*0044*/ 	.short	0x0000
        /*0046*/ 	.short	0x0000
        /*0048*/ 	.byte	0x00, 0xf0, 0x21, 0x00


	//----- nvinfo : EIATTR_MAXREG_COUNT
	.align		4
.L_1909:
        /*004c*/ 	.byte	0x03, 0x1b
        /*004e*/ 	.short	0x00ff


	//----- nvinfo : EIATTR_EXIT_INSTR_OFFSETS
	.align		4
        /*0050*/ 	.byte	0x04, 0x1c
        /*0052*/ 	.short	(.L_1911 - .L_1910)


	//   ....[0]....
.L_1910:
        /*0054*/ 	.word	0x000000b0


	//----- nvinfo : EIATTR_MAX_THREADS
	.align		4
.L_1911:
        /*0058*/ 	.byte	0x04, 0x05
        /*005a*/ 	.short	(.L_1913 - .L_1912)
.L_1912:
        /*005c*/ 	.word	0x00000100
        /*0060*/ 	.word	0x00000001
        /*0064*/ 	.word	0x00000001
.L_1913:


//--------------------- .nv.info.tvmgen_default_fused_split_sigmoid_sigmoid_multiply_sigmoid_tanh_multiply_add_tanh_multiply_sta_2bcd01aae566f75b__kernel_3 --------------------------
	.section	.nv.info.tvmgen_default_fused_split_sigmoid_sigmoid_multiply_sigmoid_tanh_multiply_add_tanh_multiply_sta_2bcd01aae566f75b__kernel_3,"",@"SHT_CUDA_INFO"
	.sectionflags	@""
	.align	4


	//----- nvinfo : EIATTR_CUDA_API_VERSION
	.align		4
        /*0000*/ 	.byte	0x04, 0x37
        /*0002*/ 	.short	(.L_1915 - .L_1914)
.L_1914:
        /*0004*/ 	.word	0x0000007e


	//----- nvinfo : EIATTR_SW2861232_WAR
	.align		4
.L_1915:
        /*0008*/ 	.byte	0x01, 0x35
	.zero		2


	//----- nvinfo : EIATTR_PARAM_CBANK
	.align		4
        /*000c*/ 	.byte	0x04, 0x0a
        /*000e*/ 	.short	(.L_1917 - .L_1916)
	.align		4
.L_1916:
        /*0010*/ 	.word	index@(.nv.constant0.tvmgen_default_fused_split_sigmoid_sigmoid_multiply_sigmoid_tanh_multiply_add_tanh_multiply_sta_2bcd01aae566f75b__kernel_3)
        /*0014*/ 	.short	0x0160
        /*0016*/ 	.short	0x0010


	//----- nvinfo : EIATTR_CBANK_PARAM_SIZE
	.align		4
.L_1917:
        /*0018*/ 	.byte	0x03, 0x19
        /*001a*/ 	.short	0x0010


	//----- nvinfo : EIATTR_KPARAM_INFO
	.align		4
        /*001c*/ 	.byte	0x04, 0x17
        /*001e*/ 	.short	(.L_1919 - .L_1918)
.L_1918:
        /*0020*/ 	.word	0x00000000
        /*0024*/ 	.short	0x0001
        /*0026*/ 	.short	0x0008
        /*0028*/ 	.byte	0x00, 0xf0, 0x21, 0x00


	//----- nvinfo : EIATTR_KPARAM_INFO
	.align		4
.L_1919:
        /*002c*/ 	.byte	0x04, 0x17
        /*002e*/ 	.short	(.L_1921 - .L_1920)
.L_1920:
        /*0030*/ 	.word	0x00000000
        /*0034*/ 	.short	0x0000
        /*0036*/ 	.short	0x0000
        /*0038*/ 	.byte	0x00, 0xf0, 0x21, 0x00


	//----- nvinfo : EIATTR_MAXREG_COUNT
	.align		4
.L_1921:
        /*003c*/ 	.byte	0x03, 0x1b
        /*003e*/ 	.short	0x00ff


	//----- nvinfo : EIATTR_EXIT_INSTR_OFFSETS
	.align		4
        /*0040*/ 	.byte	0x04, 0x1c
        /*0042*/ 	.short	(.L_1923 - .L_1922)


	//   ....[0]....
.L_1922:
        /*0044*/ 	.word	0x00000080


	//----- nvinfo : EIATTR_MAX_THREADS
	.align		4
.L_1923:
        /*0048*/ 	.byte	0x04, 0x05
        /*004a*/ 	.short	(.L_1925 - .L_1924)
.L_1924:
        /*004c*/ 	.word	0x00000080
        /*0050*/ 	.word	0x00000001
        /*0054*/ 	.word	0x00000001
.L_1925:


//--------------------- .nv.info.tvmgen_default_fused_split_sigmoid_sigmoid_multiply_sigmoid_tanh_multiply_add_tanh_multiply_sta_2bcd01aae566f75b__kernel_19 --------------------------
	.section	.nv.info.tvmgen_default_fused_split_sigmoid_sigmoid_multiply_sigmoid_tanh_multiply_add_tanh_multiply_sta_2bcd01aae566f75b__kernel_19,"",@"SHT_CUDA_INFO"
	.sectionflags	@""
	.align	4


	//----- nvinfo : EIATTR_CUDA_API_VERSION
	.align		4
        /*0000*/ 	.byte	0x04, 0x37
        /*0002*/ 	.short	(.L_1927 - .L_1926)
.L_1926:
        /*0004*/ 	.word	0x0000007e


	//----- nvinfo : EIATTR_SW2861232_WAR
	.align		4
.L_1927:
        /*0008*/ 	.byte	0x01, 0x35
	.zero		2


	//----- nvinfo : EIATTR_PARAM_CBANK
	.align		4
        /*000c*/ 	.byte	0x04, 0x0a
        /*000e*/ 	.short	(.L_1929 - .L_1928)
	.align		4
.L_1928:
        /*0010*/ 	.word	index@(.nv.constant0.tvmgen_default_fused_split_sigmoid_sigmoid_multiply_sigmoid_tanh_multiply_add_tanh_multiply_sta_2bcd01aae566f75b__kernel_19)
        /*0014*/ 	.short	0x0160
        /*0016*/ 	.short	0x0010


	//----- nvinfo : EIATTR_CBANK_PARAM_SIZE
	.align		4
.L_1929:
        /*0018*/ 	.byte	0x03, 0x19
        /*001a*/ 	.short	0x0010


	//----- nvinfo : EIATTR_KPARAM_INFO
	.align		4
        /*001c*/ 	.byte	0x04, 0x17
        /*001e*/ 	.short	(.L_1931 - .L_1930)
.L_1930:
        /*0020*/ 	.word	0x00000000
        /*0024*/ 	.short	0x0001
        /*0026*/ 	.short	0x0008
        /*0028*/ 	.byte	0x00, 0xf0, 0x21, 0x00


	//----- nvinfo : EIATTR_KPARAM_INFO
	.align		4
.L_1931:
        /*002c*/ 	.byte	0x04, 0x17
        /*002e*/ 	.short	(.L_1933 - .L_1932)
.L_1932:
        /*0030*/ 	.word	0x00000000
        /*0034*/ 	.short	0x0000
        /*0036*/ 	.short	0x0000
        /*0038*/ 	.byte	0x00, 0xf0, 0x21, 0x00


	//----- nvinfo : EIATTR_MAXREG_COUNT
	.align		4
.L_1933:
        /*003c*/ 	.byte	0x03, 0x1b
        /*003e*/ 	.short	0x00ff


	//----- nvinfo : EIATTR_EXIT_INSTR_OFFSETS
	.align		4
        /*0040*/ 	.byte	0x04, 0x1c
        /*0042*/ 	.short	(.L_1935 - .L_1934)


	//   ....[0]....
.L_1934:
        /*0044*/ 	.word	0x00000080


	//----- nvinfo : EIATTR_MAX_THREADS
	.align		4
.L_1935:
        /*0048*/ 	.byte	0x04, 0x05
        /*004a*/ 	.short	(.L_1937 - .L_1936)
.L_1936:
        /*004c*/ 	.word	0x00000080
        /*0050*/ 	.word	0x00000001
        /*0054*/ 	.word	0x00000001
.L_1937:


//--------------------- .nv.info.tvmgen_default_fused_sigmoid_multiply_sigmoid_tanh_multiply_add_kernel --------------------------
	.section	.nv.info.tvmgen_default_fused_sigmoid_multiply_sigmoid_tanh_multiply_add_kernel,"",@"SHT_CUDA_INFO"
	.sectionflags	@""
	.align	4


	//----- nvinfo : EIATTR_CUDA_API_VERSION
	.align		4
        /*0000*/ 	.byte	0x04, 0x37
        /*0002*/ 	.short	(.L_1939 - .L_1938)
.L_1938:
        /*0004*/ 	.word	0x0000007e


	//----- nvinfo : EIATTR_SW2861232_WAR
	.align		4
.L_1939:
        /*0008*/ 	.byte	0x01, 0x35
	.zero		2


	//----- nvinfo : EIATTR_PARAM_CBANK
	.align		4
        /*000c*/ 	.byte	0x04, 0x0a
        /*000e*/ 	.short	(.L_1941 - .L_1940)
	.align		4
.L_1940:
        /*0010*/ 	.word	index@(.nv.constant0.tvmgen_default_fused_sigmoid_multiply_sigmoid_tanh_multiply_add_kernel)
        /*0014*/ 	.short	0x0160
        /*0016*/ 	.short	0x0028


	//----- nvinfo : EIATTR_CBANK_PARAM_SIZE
	.align		4
.L_1941:
        /*0018*/ 	.byte	0x03, 0x19
        /*001a*/ 	.short	0x0028


	//----- nvinfo : EIATTR_KPARAM_INFO
	.align		4
        /*001c*/ 	.byte	0x04, 0x17
        /*001e*/ 	.short	(.L_1943 - .L_1942)
.L_1942:
        /*0020*/ 	.word	0x00000000
        /*0024*/ 	.short	0x0004
        /*0026*/ 	.short	0x0020
        /*0028*/ 	.byte	0x00, 0xf0, 0x21, 0x00


	//----- nvinfo : EIATTR_KPARAM_INFO
	.align		4
.L_1943:
        /*002c*/ 	.byte	0x04, 0x17
        /*002e*/ 	.short	(.L_1945 - .L_1944)
.L_1944:
        /*0030*/ 	.word	0x00000000
        /*0034*/ 	.short	0x0003
        /*0036*/ 	.short	0x0018
        /*0038*/ 	.byte	0x00, 0xf0, 0x21, 0x00


	//----- nvinfo : EIATTR_KPARAM_INFO
	.align		4
.L_1945:
        /*003c*/ 	.byte	0x04, 0x17
        /*003e*/ 	.short	(.L_1947 - .L_1946)
.L_1946:
        /*0040*/ 	.word	0x00000000
        /*0044*/ 	.short	0x0002
        /*0046*/ 	.short	0x0010
        /*0048*/ 	.byte	0x00, 0xf0, 0x21, 0x00


	//----- nvinfo : EIATTR_KPARAM_INFO
	.align		4
.L_1947:
        /*004c*/ 	.byte	0x04, 0x17
        /*004e*/ 	.short	(.L_1949 - .L_1948)
.L_1948:
        /*0050*/ 	.word	0x00000000
        /*0054*/ 	.short	0x0001
        /*0056*/ 	.short	0x0008
        /*0058*/ 	.byte	0x00, 0xf0, 0x21, 0x00


	//----- nvinfo : EIATTR_KPARAM_INFO
	.align		4
.L_1949:
        /*005c*/ 	.byte	0x04, 0x17
        /*005e*/ 	.short	(.L_1951 - .L_1950)
.L_1950:
        /*0060*/ 	.word	0x00000000
        /*0064*/ 	.short	0x0000
        /*0066*/ 	.short	0x0000
        /*0068*/ 	.byte	0x00, 0xf0, 0x21, 0x00


	//----- nvinfo : EIATTR_MAXREG_COUNT
	.align		4
.L_1951:
        /*006c*/ 	.byte	0x03, 0x1b
        /*006e*/ 	.short	0x00ff


	//----- nvinfo : EIATTR_EXIT_INSTR_OFFSETS
	.align		4
        /*0070*/ 	.byte	0x04, 0x1c
        /*0072*/ 	.short	(.L_1953 - .L_1952)


	//   ....[0]....
.L_1952:
        /*0074*/ 	.word	0x000004c0


	//----- nvinfo : EIATTR_MAX_THREADS
	.align		4
.L_1953:
        /*0078*/ 	.byte	0x04, 0x05
        /*007a*/ 	.short	(.L_1955 - .L_1954)
.L_1954:
        /*007c*/ 	.word	0x00000080
        /*0080*/ 	.word	0x00000001
        /*0084*/ 	.word	0x00000001


	//----- nvinfo : EIATTR_CRS_STACK_SIZE
	.align		4
.L_1955:
        /*0088*/ 	.byte	0x04, 0x1e
        /*008a*/ 	.short	(.L_1957 - .L_1956)
.L_1956:
        /*008c*/ 	.word	0x00000000
.L_1957:


//--------------------- .nv.info.tvmgen_default_fused_squeeze_concatenate_5_kernel --------------------------
	.section	.nv.info.tvmgen_default_fused_squeeze_concatenate_5_kernel,"",@"SHT_CUDA_INFO"
	.sectionflags	@""
	.align	4


	//----- nvinfo : EIATTR_CUDA_API_VERSION
	.align		4
        /*0000*/ 	.byte	0x04, 0x37
        /*0002*/ 	.short	(.L_1959 - .L_1958)
.L_1958:
        /*0004*/ 	.word	0x0000007e


	//----- nvinfo : EIATTR_SW2861232_WAR
	.align		4
.L_1959:
        /*0008*/ 	.byte	0x01, 0x35
	.zero		2


	//----- nvinfo : EIATTR_PARAM_CBANK
	.align		4
        /*000c*/ 	.byte	0x04, 0x0a
        /*000e*/ 	.short	(.L_1961 - .L_1960)
	.align		4
.L_1960:
        /*0010*/ 	.word	index@(.nv.constant0.tvmgen_default_fused_squeeze_concatenate_5_kernel)
        /*0014*/ 	.short	0x0160
        /*0016*/ 	.short	0x0018


	//----- nvinfo : EIATTR_CBANK_PARAM_SIZE
	.align		4
.L_1961:
        /*0018*/ 	.byte	0x03, 0x19
        /*001a*/ 	.short	0x0018


	//----- nvinfo : EIATTR_KPARAM_INFO
	.align		4
        /*001c*/ 	.byte	0x04, 0x17
        /*001e*/ 	.short	(.L_1963 - .L_1962)
.L_1962:
        /*0020*/ 	.word	0x00000000
        /*0024*/ 	.short	0x0002
        /*0026*/ 	.short	0x0010
        /*0028*/ 	.byte	0x00, 0xf0, 0x21, 0x00


	//----- nvinfo : EIATTR_KPARAM_INFO
	.align		4
.L_1963:
        /*002c*/ 	.byte	0x04, 0x17
        /*002e*/ 	.short	(.L_1965 - .L_1964)
.L_1964:
        /*0030*/ 	.word	0x00000000
        /*0034*/ 	.short	0x0001
        /*0036*/ 	.short	0x0008
        /*0038*/ 	.byte	0x00, 0xf0, 0x21, 0x00


	//----- nvinfo : EIATTR_KPARAM_INFO
	.align		4
.L_1965:
        /*003c*/ 	.byte	0x04, 0x17
        /*003e*/ 	.short	(.L_1967 - .L_1966)
.L_1966:
        /*0040*/ 	.word	0x00000000
        /*0044*/ 	.short	0x0000
        /*0046*/ 	.short	0x0000
        /*0048*/ 	.byte	0x00, 0xf0, 0x21, 0x00


	//----- nvinfo : EIATTR_MAXREG_COUNT
	.align		4
.L_1967:
        /*004c*/ 	.byte	0x03, 0x1b
        /*004e*/ 	.short	0x00ff


	//----- nvinfo : EIATTR_EXIT_INSTR_OFFSETS
	.align		4
        /*0050*/ 	.byte	0x04, 0x1c
        /*0052*/ 	.short	(.L_1969 - .L_1968)


	//   ....[0]....
.L_1968:
        /*0054*/ 	.word	0x000000b0


	//----- nvinfo : EIATTR_MAX_THREADS
	.align		4
.L_1969:
        /*0058*/ 	.byte	0x04, 0x05
        /*005a*/ 	.short	(.L_1971 - .L_1970)
.L_1970:
        /*005c*/ 	.word	0x0000009c
        /*0060*/ 	.word	0x00000001
        /*0064*/ 	.word	0x00000001
.L_1971:


//--------------------- .nv.info.tvmgen_default_fused_split_sigmoid_sigmoid_multiply_sigmoid_tanh_multiply_add_tanh_multiply_sta_2bcd01aae566f75b__kernel_4 --------------------------
	.section	.nv.info.tvmgen_default_fused_split_sigmoid_sigmoid_multiply_sigmoid_tanh_multiply_add_tanh_multiply_sta_2bcd01aae566f75b__kernel_4,"",@"SHT_CUDA_INFO"
	.sectionflags	@""
	.align	4


	//----- nvinfo : EIATTR_CUDA_API_VERSION
	.align		4
        /*0000*/ 	.byte	0x04, 0x37
        /*0002*/ 	.short	(.L_1973 - .L_1972)
.L_1972:
        /*0004*/ 	.word	0x0000007e


	//----- nvinfo : EIATTR_SW2861232_WAR
	.align		4
.L_1973:
        /*0008*/ 	.byte	0x01, 0x35
	.zero		2


	//----- nvinfo : EIATTR_PARAM_CBANK
	.align		4
        /*000c*/ 	.byte	0x04, 0x0a
        /*000e*/ 	.short	(.L_1975 - .L_1974)
	.align		4
.L_1974:
        /*0010*/ 	.word	index@(.nv.constant0.tvmgen_default_fused_split_sigmoid_sigmoid_multiply_sigmoid_tanh_multiply_add_tanh_multiply_sta_2bcd01aae566f75b__kernel_4)
        /*0014*/ 	.short	0x0160
        /*0016*/ 	.short	0x0010


	//----- nvinfo : EIATTR_CBANK_PARAM_SIZE
	.align		4
.L_1975:
        /*0018*/ 	.byte	0x03, 0x19
        /*001a*/ 	.short	0x0010


	//----- nvinfo : EIATTR_KPARAM_INFO
	.align		4
        /*001c*/ 	.byte	0x04, 0x17
        /*001e*/ 	.short	(.L_1977 - .L_1976)
.L_1976:
        /*0020*/ 	.word	0x00000000
        /*0024*/ 	.short	0x0001
        /*0026*/ 	.short	0x0008
        /*0028*/ 	.byte	0x00, 0xf0, 0x21, 0x00


	//----- nvinfo : EIATTR_KPARAM_INFO
	.align		4
.L_1977:
        /*002c*/ 	.byte	0x04, 0x17
        /*002e*/ 	.short	(.L_1979 - .L_1978)
.L_1978:
        /*0030*/ 	.word	0x00000000
        /*0034*/ 	.short	0x0000
        /*0036*/ 	.short	0x0000
        /*0038*/ 	.byte	0x00, 0xf0, 0x21, 0x00


	//----- nvinfo : EIATTR_MAXREG_COUNT
	.align		4
.L_1979:
        /*003c*/ 	.byte	0x03, 0x1b
        /*003e*/ 	.short	0x00ff


	//----- nvinfo : EIATTR_EXIT_INSTR_OFFSETS
	.align		4
        /*0040*/ 	.byte	0x04, 0x1c
        /*0042*/ 	.short	(.L_1981 - .L_1980)


	//   ....[0]....
.L_1980:
        /*0044*/ 	.word	0x00000080


	//----- nvinfo : EIATTR_MAX_THREADS
	.align		4
.L_1981:
        /*0048*/ 	.byte	0x04, 0x05
        /*004a*/ 	.short	(.L_1983 - .L_1982)
.L_1982:
        /*004c*/ 	.word	0x00000080
        /*0050*/ 	.word	0x00000001
        /*0054*/ 	.word	0x00000001
.L_1983:


//--------------------- .nv.info.tvmgen_default_fused_transpose_split_kernel_11 --------------------------
	.section	.nv.info.tvmgen_default_fused_transpose_split_kernel_11,"",@"SHT_CUDA_INFO"
	.sectionflags	@""
	.align	4


	//----- nvinfo : EIATTR_CUDA_API_VERSION
	.align		4
        /*0000*/ 	.byte	0x04, 0x37
        /*0002*/ 	.short	(.L_1985 - .L_1984)
.L_1984:
        /*0004*/ 	.word	0x0000007e


	//----- nvinfo : EIATTR_SW2861232_WAR
	.align		4
.L_1985:
        /*0008*/ 	.byte	0x01, 0x35
	.zero		2


	//----- nvinfo : EIATTR_PARAM_CBANK
	.align		4
        /*000c*/ 	.byte	0x04, 0x0a
        /*000e*/ 	.short	(.L_1987 - .L_1986)
	.align		4
.L_1986:
        /*0010*/ 	.word	index@(.nv.constant0.tvmgen_default_fused_transpose_split_kernel_11)
        /*0014*/ 	.short	0x0160
        /*0016*/ 	.short	0x0010


	//----- nvinfo : EIATTR_CBANK_PARAM_SIZE
	.align		4
.L_1987:
        /*0018*/ 	.byte	0x03, 0x19
        /*001a*/ 	.short	0x0010


	//----- nvinfo : EIATTR_KPARAM_INFO
	.align		4
        /*001c*/ 	.byte	0x04, 0x17
        /*001e*/ 	.short	(.L_1989 - .L_1988)
.L_1988:
        /*0020*/ 	.word	0x00000000
        /*0024*/ 	.short	0x0001
        /*0026*/ 	.short	0x0008
        /*0028*/ 	.byte	0x00, 0xf0, 0x21, 0x00


	//----- nvinfo : EIATTR_KPARAM_INFO
	.align		4
.L_1989:
        /*002c*/ 	.byte	0x04, 0x17
        /*002e*/ 	.short	(.L_1991 - .L_1990)
.L_1990:
        /*0030*/ 	.word	0x00000000
        /*0034*/ 	.short	0x0000
        /*0036*/ 	.short	0x0000
        /*0038*/ 	.byte	0x00, 0xf0, 0x21, 0x00


	//----- nvinfo : EIATTR_MAXREG_COUNT
	.align		4
.L_1991:
        /*003c*/ 	.byte	0x03, 0x1b
        /*003e*/ 	.short	0x00ff


	//----- nvinfo : EIATTR_EXIT_INSTR_OFFSETS
	.align		4
        /*0040*/ 	.byte	0x04, 0x1c
        /*0042*/ 	.short	(.L_1993 - .L_1992)


	//   ....[0]....
.L_1992:
        /*0044*/ 	.word	0x00000080


	//----- nvinfo : EIATTR_MAX_THREADS
	.align		4
.L_1993:
        /*0048*/ 	.byte	0x04, 0x05
        /*004a*/ 	.short	(.L_1995 - .L_1994)
.L_1994:
        /*004c*/ 	.word	0x0000001c
        /*0050*/ 	.word	0x00000001
        /*0054*/ 	.word	0x00000001
.L_1995:


//--------------------- .nv.info.tvmgen_default_fused_transpose_split_kernel_9 --------------------------
	.section	.nv.info.tvmgen_default_fused_transpose_split_kernel_9,"",@"SHT_CUDA_INFO"
	.sectionflags	@""
	.align	4


	//----- nvinfo : EIATTR_CUDA_API_VERSION
	.align		4
        /*0000*/ 	.byte	0x04, 0x37
        /*0002*/ 	.short	(.L_1997 - .L_1996)
.L_1996:
        /*0004*/ 	.word	0x0000007e


	//----- nvinfo : EIATTR_SW2861232_WAR
	.align		4
.L_1997:
        /*0008*/ 	.byte	0x01, 0x35
	.zero		2


	//----- nvinfo : EIATTR_PARAM_CBANK
	.align		4
        /*000c*/ 	.byte	0x04, 0x0a
        /*000e*/ 	.short	(.L_1999 - .L_1998)
	.align		4
.L_1998:
        /*0010*/ 	.word	index@(.nv.constant0.tvmgen_default_fused_transpose_split_kernel_9)
        /*0014*/ 	.short	0x0160
        /*0016*/ 	.short	0x0010


	//----- nvinfo : EIATTR_CBANK_PARAM_SIZE
	.align		4
.L_1999:
        /*0018*/ 	.byte	0x03, 0x19
        /*001a*/ 	.short	0x0010


	//----- nvinfo : EIATTR_KPARAM_INFO
	.align		4
        /*001c*/ 	.byte	0x04, 0x17
        /*001e*/ 	.short	(.L_2001 - .L_2000)
.L_2000:
        /*0020*/ 	.word	0x00000000
        /*0024*/ 	.short	0x0001
        /*0026*/ 	.short	0x0008
        /*0028*/ 	.byte	0x00, 0xf0, 0x21, 0x00


	//----- nvinfo : EIATTR_KPARAM_INFO
	.align		4
.L_2001:
        /*002c*/ 	.byte	0x04, 0x17
        /*002e*/ 	.short	(.L_2003 - .L_2002)
.L_2002:
        /*0030*/ 	.word	0x00000000
        /*0034*/ 	.short	0x0000
        /*0036*/ 	.short	0x0000
        /*0038*/ 	.byte	0x00, 0xf0, 0x21, 0x00


	//----- nvinfo : EIATTR_MAXREG_COUNT
	.align		4
.L_2003:
        /*003c*/ 	.byte	0x03, 0x1b
        /*003e*/ 	.short	0x00ff


	//----- nvinfo : EIATTR_EXIT_INSTR_OFFSETS
	.align		4
        /*0040*/ 	.byte	0x04, 0x1c
        /*0042*/ 	.short	(.L_2005 - .L_2004)


	//   ....[0]....
.L_2004:
        /*0044*/ 	.word	0x00000080


	//----- nvinfo : EIATTR_MAX_THREADS
	.align		4
.L_2005:
        /*0048*/ 	.byte	0x04, 0x05
        /*004a*/ 	.short	(.L_2007 - .L_2006)
.L_2006:
        /*004c*/ 	.word	0x0000001c
        /*0050*/ 	.word	0x00000001
        /*0054*/ 	.word	0x00000001
.L_2007:


//--------------------- .nv.info.tvmgen_default_fused_squeeze_concatenate_23_kernel --------------------------
	.section	.nv.info.tvmgen_default_fused_squeeze_concatenate_23_kernel,"",@"SHT_CUDA_INFO"
	.sectionflags	@""
	.align	4


	//----- nvinfo : EIATTR_CUDA_API_VERSION
	.align		4
        /*0000*/ 	.byte	0x04, 0x37
        /*0002*/ 	.short	(.L_2009 - .L_2008)
.L_2008:
        /*0004*/ 	.word	0x0000007e


	//----- nvinfo : EIATTR_SW2861232_WAR
	.align		4
.L_2009:
        /*0008*/ 	.byte	0x01, 0x35
	.zero		2


	//----- nvinfo : EIATTR_PARAM_CBANK
	.align		4
        /*000c*/ 	.byte	0x04, 0x0a
        /*000e*/ 	.short	(.L_2011 - .L_2010)
	.align		4
.L_2010:
        /*0010*/ 	.word	index@(.nv.constant0.tvmgen_default_fused_squeeze_concatenate_23_kernel)
        /*0014*/ 	.short	0x0160
        /*0016*/ 	.short	0x0018


	//----- nvinfo : EIATTR_CBANK_PARAM_SIZE
	.align		4
.L_2011:
        /*0018*/ 	.byte	0x03, 0x19
        /*001a*/ 	.short	0x0018


	//----- nvinfo : EIATTR_KPARAM_INFO
	.align		4
        /*001c*/ 	.byte	0x04, 0x17
        /*001e*/ 	.short	(.L_2013 - .L_2012)
.L_2012:
        /*0020*/ 	.word	0x00000000
        /*0024*/ 	.short	0x0002
        /*0026*/ 	.short	0x0010
        /*0028*/ 	.byte	0x00, 0xf0, 0x21, 0x00


	//----- nvinfo : EIATTR_KPARAM_INFO
	.align		4
.L_2013:
        /*002c*/ 	.byte	0x04, 0x17
        /*002e*/ 	.short	(.L_2015 - .L_2014)
.L_2014:
        /*0030*/ 	.word	0x00000000
        /*0034*/ 	.short	0x0001
        /*0036*/ 	.short	0x0008
        /*0038*/ 	.byte	0x00, 0xf0, 0x21, 0x00


	//----- nvinfo : EIATTR_KPARAM_INFO
	.align		4
.L_2015:
        /*003c*/ 	.byte	0x04, 0x17
        /*003e*/ 	.short	(.L_2017 - .L_2016)
.L_2016:
        /*0040*/ 	.word	0x00000000
        /*0044*/ 	.short	0x0000
        /*0046*/ 	.short	0x0000
        /*0048*/ 	.byte	0x00, 0xf0, 0x21, 0x00


	//----- nvinfo : EIATTR_MAXREG_COUNT
	.align		4
.L_2017:
        /*004c*/ 	.byte	0x03, 0x1b
        /*004e*/ 	.short	0x00ff


	//----- nvinfo : EIATTR_EXIT_INSTR_OFFSETS
	.align		4
        /*0050*/ 	.byte	0x04, 0x1c
        /*0052*/ 	.short	(.L_2019 - .L_2018)


	//   ....[0]....
.L_2018:
        /*0054*/ 	.word	0x000000b0


	//----- nvinfo : EIATTR_MAX_THREADS
	.align		4
.L_2019:
        /*0058*/ 	.byte	0x04, 0x05
        /*005a*/ 	.short	(.L_2021 - .L_2020)
.L_2020:
        /*005c*/ 	.word	0x0000009c
        /*0060*/ 	.word	0x00000001
        /*0064*/ 	.word	0x00000001
.L_2021:


//--------------------- .nv.info.tvmgen_default_fused_split_sigmoid_sigmoid_multiply_sigmoid_tanh_multiply_add_tanh_multiply_sta_2bcd01aae566f75b__kernel_12 --------------------------
	.section	.nv.info.tvmgen_default_fused_split_sigmoid_sigmoid_multiply_sigmoid_tanh_multiply_add_tanh_multiply_sta_2bcd01aae566f75b__kernel_12,"",@"SHT_CUDA_INFO"
	.sectionflags	@""
	.align	4


	//----- nvinfo : EIATTR_CUDA_API_VERSION
	.align		4
        /*0000*/ 	.byte	0x04, 0x37
        /*0002*/ 	.short	(.L_2023 - .L_2022)
.L_2022:
        /*0004*/ 	.word	0x0000007e


	//----- nvinfo : EIATTR_SW2861232_WAR
	.align		4
.L_2023:
        /*0008*/ 	.byte	0x01, 0x35
	.zero		2


	//----- nvinfo : EIATTR_PARAM_CBANK
	.align		4
        /*000c*/ 	.byte	0x04, 0x0a
        /*000e*/ 	.short	(.L_2025 - .L_2024)
	.align		4
.L_2024:
        /*0010*/ 	.word	index@(.nv.constant0.tvmgen_default_fused_split_sigmoid_sigmoid_multiply_sigmoid_tanh_multiply_add_tanh_multiply_sta_2bcd01aae566f75b__kernel_12)
        /*0014*/ 	.short	0x0160
        /*0016*/ 	.short	0x0010


	//----- nvinfo : EIATTR_CBANK_PARAM_SIZE
	.align		4
.L_2025:
        /*0018*/ 	.byte	0x03, 0x19
        /*001a*/ 	.short	0x0010


	//----- nvinfo : EIATTR_KPARAM_INFO
	.align		4
        /*001c*/ 	.byte	0x04, 0x17
        /*001e*/ 	.short	(.L_2027 - .L_2026)
.L_2026:
        /*0020*/ 	.word	0x00000000
        /*0024*/ 	.short	0x0001
        /*0026*/ 	.short	0x0008
        /*0028*/ 	.byte	0x00, 0xf0, 0x21, 0x00


	//----- nvinfo : EIATTR_KPARAM_INFO
	.align		4
.L_2027:
        /*002c*/ 	.byte	0x04, 0x17
        /*002e*/ 	.short	(.L_2029 - .L_2028)
.L_2028:
        /*0030*/ 	.word	0x00000000
        /*0034*/ 	.short	0x0000
        /*0036*/ 	.short	0x0000
        /*0038*/ 	.byte	0x00, 0xf0, 0x21, 0x00


	//----- nvinfo : EIATTR_MAXREG_COUNT
	.align		4
.L_2029:
        /*003c*/ 	.byte	0x03, 0x1b
        /*003e*/ 	.short	0x00ff


	//----- nvinfo : EIATTR_EXIT_INSTR_OFFSETS
	.align		4
        /*0040*/ 	.byte	0x04, 0x1c
        /*0042*/ 	.short	(.L_2031 - .L_2030)


	//   ....[0]....
.L_2030:
        /*0044*/ 	.word	0x00000080


	//----- nvinfo : EIATTR_MAX_THREADS
	.align		4
.L_2031:
        /*0048*/ 	.byte	0x04, 0x05
        /*004a*/ 	.short	(.L_2033 - .L_2032)
.L_2032:
        /*004c*/ 	.word	0x00000080
        /*0050*/ 	.word	0x00000001
        /*0054*/ 	.word	0x00000001
.L_2033:


//--------------------- .nv.info.tvmgen_default_fused_split_sigmoid_sigmoid_multiply_sigmoid_tanh_multiply_add_tanh_multiply_sta_2bcd01aae566f75b__kernel_17 --------------------------
	.section	.nv.info.tvmgen_default_fused_split_sigmoid_sigmoid_multiply_sigmoid_tanh_multiply_add_tanh_multiply_sta_2bcd01aae566f75b__kernel_17,"",@"SHT_CUDA_INFO"
	.sectionflags	@""
	.align	4


	//----- nvinfo : EIATTR_CUDA_API_VERSION
	.align		4
        /*0000*/ 	.byte	0x04, 0x37
        /*0002*/ 	.short	(.L_2035 - .L_2034)
.L_2034:
        /*0004*/ 	.word	0x0000007e


	//----- nvinfo : EIATTR_SW2861232_WAR
	.align		4
.L_2035:
        /*0008*/ 	.byte	0x01, 0x35
	.zero		2


	//----- nvinfo : EIATTR_PARAM_CBANK
	.align		4
        /*000c*/ 	.byte	0x04, 0x0a
        /*000e*/ 	.short	(.L_2037 - .L_2036)
	.align		4
.L_2036:
        /*0010*/ 	.word	index@(.nv.constant0.tvmgen_default_fused_split_sigmoid_sigmoid_multiply_sigmoid_tanh_multiply_add_tanh_multiply_sta_2bcd01aae566f75b__kernel_17)
        /*0014*/ 	.short	0x0160
        /*0016*/ 	.short	0x0010


	//----- nvinfo : EIATTR_CBANK_PARAM_SIZE
	.align		4
.L_2037:
        /*0018*/ 	.byte	0x03, 0x19
        /*001a*/ 	.short	0x0010


	//----- nvinfo : EIATTR_KPARAM_INFO
	.align		4
        /*001c*/ 	.byte	0x04, 0x17
        /*001e*/ 	.short	(.L_2039 - .L_2038)
.L_2038:
        /*0020*/ 	.word	0x00000000
        /*0024*/ 	.short	0x0001
        /*0026*/ 	.short	0x0008
        /*0028*/ 	.byte	0x00, 0xf0, 0x21, 0x00


	//----- nvinfo : EIATTR_KPARAM_INFO
	.align		4
.L_2039:
        /*002c*/ 	.byte	0x04, 0x17
        /*002e*/ 	.short	(.L_2041 - .L_2040)
.L_2040:
        /*0030*/ 	.word	0x00000000
        /*0034*/ 	.short	0x0000
        /*0036*/ 	.short	0x0000
        /*0038*/ 	.byte	0x00, 0xf0, 0x21, 0x00


	//----- nvinfo : EIATTR_MAXREG_COUNT
	.align		4
.L_2041:
        /*003c*/ 	.byte	0x03, 0x1b
        /*003e*/ 	.short	0x00ff


	//----- nvinfo : EIATTR_EXIT_INSTR_OFFSETS
	.align		4
        /*0040*/ 	.byte	0x04, 0x1c
        /*0042*/ 	.short	(.L_2043 - .L_2042)


	//   ....[0]....
.L_2042:
        /*0044*/ 	.word	0x00000080


	//----- nvinfo : EIATTR_MAX_THREADS
	.align		4
.L_2043:
        /*0048*/ 	.byte	0x04, 0x05
        /*004a*/ 	.short	(.L_2045 - .L_2044)
.L_2044:
        /*004c*/ 	.word	0x00000080
        /*0050*/ 	.word	0x00000001
        /*0054*/ 	.word	0x00000001
.L_2045:


//--------------------- .nv.info.tvmgen_default_fused_squeeze_concatenate_46_kernel --------------------------
	.section	.nv.info.tvmgen_default_fused_squeeze_concatenate_46_kernel,"",@"SHT_CUDA_INFO"
	.sectionflags	@""
	.align	4


	//----- nvinfo : EIATTR_CUDA_API_VERSION
	.align		4
        /*0000*/ 	.byte	0x04, 0x37
        /*0002*/ 	.short	(.L_2047 - .L_2046)
.L_2046:
        /*0004*/ 	.word	0x0000007e


	//----- nvinfo : EIATTR_SW2861232_WAR
	.align		4
.L_2047:
        /*0008*/ 	.byte	0x01, 0x35
	.zero		2


	//----- nvinfo : EIATTR_PARAM_CBANK
	.align		4
        /*000c*/ 	.byte	0x04, 0x0a
        /*000e*/ 	.short	(.L_2049 - .L_2048)
	.align		4
.L_2048:
        /*0010*/ 	.word	index@(.nv.constant0.tvmgen_default_fused_squeeze_concatenate_46_kernel)
        /*0014*/ 	.short	0x0160
        /*0016*/ 	.short	0x0018


	//----- nvinfo : EIATTR_CBANK_PARAM_SIZE
	.align		4
.L_2049:
        /*0018*/ 	.byte	0x03, 0x19
        /*001a*/ 	.short	0x0018


	//----- nvinfo : EIATTR_KPARAM_INFO
	.align		4
        /*001c*/ 	.byte	0x04, 0x17
        /*001e*/ 	.short	(.L_2051 - .L_2050)
.L_2050:
        /*0020*/ 	.word	0x00000000
        /*0024*/ 	.short	0x0002
        /*0026*/ 	.short	0x0010
        /*0028*/ 	.byte	0x00, 0xf0, 0x21, 0x00


	//----- nvinfo : EIATTR_KPARAM_INFO
	.align		4
.L_2051:
        /*002c*/ 	.byte	0x04, 0x17
        /*002e*/ 	.short	(.L_2053 - .L_2052)
.L_2052:
        /*0030*/ 	.word	0x00000000
        /*0034*/ 	.short	0x0001
        /*0036*/ 	.short	0x0008
        /*0038*/ 	.byte	0x00, 0xf0, 0x21, 0x00


	//----- nvinfo : EIATTR_KPARAM_INFO
	.align		4
.L_2053:
        /*003c*/ 	.byte	0x04, 0x17
        /*003e*/ 	.short	(.L_2055 - .L_2054)
.L_2054:
        /*0040*/ 	.word	0x00000000
        /*0044*/ 	.short	0x0000
        /*0046*/ 	.short	0x0000
        /*0048*/ 	.byte	0x00, 0xf0, 0x21, 0x00


	//----- nvinfo : EIATTR_MAXREG_COUNT
	.align		4
.L_2055:
        /*004c*/ 	.byte	0x03, 0x1b
        /*004e*/ 	.short	0x00ff


	//----- nvinfo : EIATTR_EXIT_INSTR_OFFSETS
	.align		4
        /*0050*/ 	.byte	0x04, 0x1c
        /*0052*/ 	.short	(.L_2057 - .L_2056)


	//   ....[0]....
.L_2056:
        /*0054*/ 	.word	0x000000b0


	//----- nvinfo : EIATTR_MAX_THREADS
	.align		4
.L_2057:
        /*0058*/ 	.byte	0x04, 0x05
        /*005a*/ 	.short	(.L_2059 - .L_2058)
.L_2058:
        /*005c*/ 	.word	0x00000100
        /*0060*/ 	.word	0x00000001
        /*0064*/ 	.word	0x00000001
.L_2059:


//--------------------- .nv.info.tvmgen_default_fused_squeeze_concatenate_48_kernel --------------------------
	.section	.nv.info.tvmgen_default_fused_squeeze_concatenate_48_kernel,"",@"SHT_CUDA_INFO"
	.sectionflags	@""
	.align	4


	//----- nvinfo : EIATTR_CUDA_API_VERSION
	.align		4
        /*0000*/ 	.byte	0x04, 0x37
        /*0002*/ 	.short	(.L_2061 - .L_2060)
.L_2060:
        /*0004*/ 	.word	0x0000007e


	//----- nvinfo : EIATTR_SW2861232_WAR
	.align		4
.L_2061:
        /*0008*/ 	.byte	0x01, 0x35
	.zero		2


	//----- nvinfo : EIATTR_PARAM_CBANK
	.align		4
        /*000c*/ 	.byte	0x04, 0x0a
        /*000e*/ 	.short	(.L_2063 - .L_2062)
	.align		4
.L_2062:
        /*0010*/ 	.word	index@(.nv.constant0.tvmgen_default_fused_squeeze_concatenate_48_kernel)
        /*0014*/ 	.short	0x0160
        /*0016*/ 	.short	0x0018


	//----- nvinfo : EIATTR_CBANK_PARAM_SIZE
	.align		4
.L_2063:
        /*0018*/ 	.byte	0x03, 0x19
        /*001a*/ 	.short	0x0018


	//----- nvinfo : EIATTR_KPARAM_INFO
	.align		4
        /*001c*/ 	.byte	0x04, 0x17
        /*001e*/ 	.short	(.L_2065 - .L_2064)
.L_2064:
        /*0020*/ 	.word	0x00000000
        /*0024*/ 	.short	0x0002
        /*0026*/ 	.short	0x0010
        /*0028*/ 	.byte	0x00, 0xf0, 0x21, 0x00


	//----- nvinfo : EIATTR_KPARAM_INFO
	.align		4
.L_2065:
        /*002c*/ 	.byte	0x04, 0x17
        /*002e*/ 	.short	(.L_2067 - .L_2066)
.L_2066:
        /*0030*/ 	.word	0x00000000
        /*0034*/ 	.short	0x0001
        /*0036*/ 	.short	0x0008
        /*0038*/ 	.byte	0x00, 0xf0, 0x21, 0x00


	//----- nvinfo : EIATTR_KPARAM_INFO
	.align		4
.L_2067:
        /*003c*/ 	.byte	0x04, 0x17
        /*003e*/ 	.short	(.L_2069 - .L_2068)
.L_2068:
        /*0040*/ 	.word	0x00000000
        /*0044*/ 	.short	0x0000
        /*0046*/ 	.short	0x0000
        /*0048*/ 	.byte	0x00, 0xf0, 0x21, 0x00


	//----- nvinfo : EIATTR_MAXREG_COUNT
	.align		4
.L_2069:
        /*004c*/ 	.byte	0x03, 0x1b
        /*004e*/ 	.short	0x00ff


	//----- nvinfo : EIATTR_EXIT_INSTR_OFFSETS
	.align		4
        /*0050*/ 	.byte	0x04, 0x1c
        /*0052*/ 	.short	(.L_2071 - .L_2070)


	//   ....[0]....
.L_2070:
        /*0054*/ 	.word	0x000000b0


	//----- nvinfo : EIATTR_MAX_THREADS
	.align		4
.L_2071:
        /*0058*/ 	.byte	0x04, 0x05
        /*005a*/ 	.short	(.L_2073 - .L_2072)
.L_2072:
        /*005c*/ 	.word	0x00000100
        /*0060*/ 	.word	0x00000001
        /*0064*/ 	.word	0x00000001
.L_2073:


//--------------------- .nv.info.tvmgen_default_fused_transpose_split_kernel_4 --------------------------
	.section	.nv.info.tvmgen_default_fused_transpose_split_kernel_4,"",@"SHT_CUDA_INFO"
	.sectionflags	@""
	.align	4


	//----- nvinfo : EIATTR_CUDA_API_VERSION
	.align		4
        /*0000*/ 	.byte	0x04, 0x37
        /*0002*/ 	.short	(.L_2075 - .L_2074)
.L_2074:
        /*0004*/ 	.word	0x0000007e


	//----- nvinfo : EIATTR_SW2861232_WAR
	.align		4
.L_2075:
        /*0008*/ 	.byte	0x01, 0x35
	.zero		2


	//----- nvinfo : EIATTR_PARAM_CBANK
	.align		4
        /*000c*/ 	.byte	0x04, 0x0a
        /*000e*/ 	.short	(.L_2077 - .L_2076)
	.align		4
.L_2076:
        /*0010*/ 	.word	index@(.nv.constant0.tvmgen_default_fused_transpose_split_kernel_4)
        /*0014*/ 	.short	0x0160
        /*0016*/ 	.short	0x0010


	//----- nvinfo : EIATTR_CBANK_PARAM_SIZE
	.align		4
.L_2077:
        /*0018*/ 	.byte	0x03, 0x19
        /*001a*/ 	.short	0x0010


	//----- nvinfo : EIATTR_KPARAM_INFO
	.align		4
        /*001c*/ 	.byte	0x04, 0x17
        /*001e*/ 	.short	(.L_2079 - .L_2078)
.L_2078:
        /*0020*/ 	.word	0x00000000
        /*0024*/ 	.short	0x0001
        /*0026*/ 	.short	0x0008
        /*0028*/ 	.byte	0x00, 0xf0, 0x21, 0x00


	//----- nvinfo : EIATTR_KPARAM_INFO
	.align		4
.L_2079:
        /*002c*/ 	.byte	0x04, 0x17
        /*002e*/ 	.short	(.L_2081 - .L_2080)
.L_2080:
        /*0030*/ 	.word	0x00000000
        /*0034*/ 	.short	0x0000
        /*0036*/ 	.short	0x0000
        /*0038*/ 	.byte	0x00, 0xf0, 0x21, 0x00


	//----- nvinfo : EIATTR_MAXREG_COUNT
	.align		4
.L_2081:
        /*003c*/ 	.byte	0x03, 0x1b
        /*003e*/ 	.short	0x00ff


	//----- nvinfo : EIATTR_EXIT_INSTR_OFFSETS
	.align		4
        /*0040*/ 	.byte	0x04, 0x1c
        /*0042*/ 	.short	(.L_2083 - .L_2082)


	//   ....[0]....
.L_2082:
        /*0044*/ 	.word	0x00000080


	//----- nvinfo : EIATTR_MAX_THREADS
	.align		4
.L_2083:
        /*0048*/ 	.byte	0x04, 0x05
        /*004a*/ 	.short	(.L_2085 - .L_2084)
.L_2084:
        /*004c*/ 	.word	0x0000001c
        /*0050*/ 	.word	0x00000001
        /*0054*/ 	.word	0x00000001
.L_2085:


//--------------------- .nv.info.tvmgen_default_fused_transpose_split_kernel_5 --------------------------
	.section	.nv.info.tvmgen_default_fused_transpose_split_kernel_5,"",@"SHT_CUDA_INFO"
	.sectionflags	@""
	.align	4


	//----- nvinfo : EIATTR_CUDA_API_VERSION
	.align		4
        /*0000*/ 	.byte	0x04, 0x37
        /*0002*/ 	.short	(.L_2087 - .L_2086)
.L_2086:
        /*0004*/ 	.word	0x0000007e


	//----- nvinfo : EIATTR_SW2861232_WAR
	.align		4
.L_2087:
        /*0008*/ 	.byte	0x01, 0x35
	.zero		2


	//----- nvinfo : EIATTR_PARAM_CBANK
	.align		4
        /*000c*/ 	.byte	0x04, 0x0a
        /*000e*/ 	.short	(.L_2089 - .L_2088)
	.align		4
.L_2088:
        /*0010*/ 	.word	index@(.nv.constant0.tvmgen_default_fused_transpose_split_kernel_5)
        /*0014*/ 	.short	0x0160
        /*0016*/ 	.short	0x0010


	//----- nvinfo : EIATTR_CBANK_PARAM_SIZE
	.align		4
.L_2089:
        /*0018*/ 	.byte	0x03, 0x19
        /*001a*/ 	.short	0x0010


	//----- nvinfo : EIATTR_KPARAM_INFO
	.align		4
        /*001c*/ 	.byte	0x04, 0x17
        /*001e*/ 	.short	(.L_2091 - .L_2090)
.L_2090:
        /*0020*/ 	.word	0x00000000
        /*0024*/ 	.short	0x0001
        /*0026*/ 	.short	0x0008
        /*0028*/ 	.byte	0x00, 0xf0, 0x21, 0x00


	//----- nvinfo : EIATTR_KPARAM_INFO
	.align		4
.L_2091:
        /*002c*/ 	.byte	0x04, 0x17
        /*002e*/ 	.short	(.L_2093 - .L_2092)
.L_2092:
        /*0030*/ 	.word	0x00000000
        /*0034*/ 	.short	0x0000
        /*0036*/ 	.short	0x0000
        /*0038*/ 	.byte	0x00, 0xf0, 0x21, 0x00


	//----- nvinfo : EIATTR_MAXREG_COUNT
	.align		4
.L_2093:
        /*003c*/ 	.byte	0x03, 0x1b
        /*003e*/ 	.short	0x00ff


	//----- nvinfo : EIATTR_EXIT_INSTR_OFFSETS
	.align		4
        /*0040*/ 	.byte	0x04, 0x1c
        /*0042*/ 	.short	(.L_2095 - .L_2094)


	//   ....[0]....
.L_2094:
        /*0044*/ 	.word	0x00000080


	//----- nvinfo : EIATTR_MAX_THREADS
	.align		4
.L_2095:
        /*0048*/ 	.byte	0x04, 0x05
        /*004a*/ 	.short	(.L_2097 - .L_2096)
.L_2096:
        /*004c*/ 	.word	0x0000001c
        /*0050*/ 	.word	0x00000001
        /*0054*/ 	.word	0x00000001
.L_2097:


//--------------------- .nv.info.tvmgen_default_fused_squeeze_concatenate_2_kernel --------------------------
	.section	.nv.info.tvmgen_default_fused_squeeze_concatenate_2_kernel,"",@"SHT_CUDA_INFO"
	.sectionflags	@""
	.align	4


	//----- nvinfo : EIATTR_CUDA_API_VERSION
	.align		4
        /*0000*/ 	.byte	0x04, 0x37
        /*0002*/ 	.short	(.L_2099 - .L_2098)
.L_2098:
        /*0004*/ 	.word	0x0000007e


	//----- nvinfo : EIATTR_SW2861232_WAR
	.align		4
.L_2099:
        /*0008*/ 	.byte	0x01, 0x35
	.zero		2


	//----- nvinfo : EIATTR_PARAM_CBANK
	.align		4
        /*000c*/ 	.byte	0x04, 0x0a
        /*000e*/ 	.short	(.L_2101 - .L_2100)
	.align		4
.L_2100:
        /*0010*/ 	.word	index@(.nv.constant0.tvmgen_default_fused_squeeze_concatenate_2_kernel)
        /*0014*/ 	.short	0x0160
        /*0016*/ 	.short	0x0018


	//----- nvinfo : EIATTR_CBANK_PARAM_SIZE
	.align		4
.L_2101:
        /*0018*/ 	.byte	0x03, 0x19
        /*001a*/ 	.short	0x0018


	//----- nvinfo : EIATTR_KPARAM_INFO
	.align		4
        /*001c*/ 	.byte	0x04, 0x17
        /*001e*/ 	.short	(.L_2103 - .L_2102)
.L_2102:
        /*0020*/ 	.word	0x00000000
        /*0024*/ 	.short	0x0002
        /*0026*/ 	.short	0x0010
        /*0028*/ 	.byte	0x00, 0xf0, 0x21, 0x00


	//----- nvinfo : EIATTR_KPARAM_INFO
	.align		4
.L_2103:
        /*002c*/ 	.byte	0x04, 0x17
        /*002e*/ 	.short	(.L_2105 - .L_2104)
.L_2104:
        /*0030*/ 	.word	0x00000000
        /*0034*/ 	.short	0x0001
        /*0036*/ 	.short	0x0008
        /*0038*/ 	.byte	0x00, 0xf0, 0x21, 0x00


	//----- nvinfo : EIATTR_KPARAM_INFO
	.align		4
.L_2105:
        /*003c*/ 	.byte	0x04, 0x17
        /*003e*/ 	.short	(.L_2107 - .L_2106)
.L_2106:
        /*0040*/ 	.word	0x00000000
        /*0044*/ 	.short	0x0000
        /*0046*/ 	.short	0x0000
        /*0048*/ 	.byte	0x00, 0xf0, 0x21, 0x00


	//----- nvinfo : EIATTR_MAXREG_COUNT
	.align		4
.L_2107:
        /*004c*/ 	.byte	0x03, 0x1b
        /*004e*/ 	.short	0x00ff


	//----- nvinfo : EIATTR_EXIT_INSTR_OFFSETS
	.align		4
        /*0050*/ 	.byte	0x04, 0x1c
        /*0052*/ 	.short	(.L_2109 - .L_2108)


	//   ....[0]....
.L_2108:
        /*0054*/ 	.word	0x000000b0


	//----- nvinfo : EIATTR_MAX_THREADS
	.align		4
.L_2109:
        /*0058*/ 	.byte	0x04, 0x05
        /*005a*/ 	.short	(.L_2111 - .L_2110)
.L_2110:
        /*005c*/ 	.word	0x0000009c
        /*0060*/ 	.word	0x00000001
        /*0064*/ 	.word	0x00000001
.L_2111:


//--------------------- .nv.info.tvmgen_default_fused_squeeze_concatenate_22_kernel --------------------------
	.section	.nv.info.tvmgen_default_fused_squeeze_concatenate_22_kernel,"",@"SHT_CUDA_INFO"
	.sectionflags	@""
	.align	4


	//----- nvinfo : EIATTR_CUDA_API_VERSION
	.align		4
        /*0000*/ 	.byte	0x04, 0x37
        /*0002*/ 	.short	(.L_2113 - .L_2112)
.L_2112:
        /*0004*/ 	.word	0x0000007e


	//----- nvinfo : EIATTR_SW2861232_WAR
	.align		4
.L_2113:
        /*0008*/ 	.byte	0x01, 0x35
	.zero		2


	//----- nvinfo : EIATTR_PARAM_CBANK
	.align		4
        /*000c*/ 	.byte	0x04, 0x0a
        /*000e*/ 	.short	(.L_2115 - .L_2114)
	.align		4
.L_2114:
        /*0010*/ 	.word	index@(.nv.constant0.tvmgen_default_fused_squeeze_concatenate_22_kernel)
        /*0014*/ 	.short	0x0160
        /*0016*/ 	.short	0x0018


	//----- nvinfo : EIATTR_CBANK_PARAM_SIZE
	.align		4
.L_2115:
        /*0018*/ 	.byte	0x03, 0x19
        /*001a*/ 	.short	0x0018


	//----- nvinfo : EIATTR_KPARAM_INFO
	.align		4
        /*001c*/ 	.byte	0x04, 0x17
        /*001e*/ 	.short	(.L_2117 - .L_2116)
.L_2116:
        /*0020*/ 	.word	0x00000000
        /*0024*/ 	.short	0x0002
        /*0026*/ 	.short	0x0010
        /*0028*/ 	.byte	0x00, 0xf0, 0x21, 0x00


	//----- nvinfo : EIATTR_KPARAM_INFO
	.align		4
.L_2117:
        /*002c*/ 	.byte	0x04, 0x17
        /*002e*/ 	.short	(.L_2119 - .L_2118)
.L_2118:
        /*0030*/ 	.word	0x00000000
        /*0034*/ 	.short	0x0001
        /*0036*/ 	.short	0x0008
        /*0038*/ 	.byte	0x00, 0xf0, 0x21, 0x00


	//----- nvinfo : EIATTR_KPARAM_INFO
	.align		4
.L_2119:
        /*003c*/ 	.byte	0x04, 0x17
        /*003e*/ 	.short	(.L_2121 - .L_2120)
.L_2120:
        /*0040*/ 	.word	0x00000000
        /*0044*/ 	.short	0x0000
        /*0046*/ 	.short	0x0000
        /*0048*/ 	.byte	0x00, 0xf0, 0x21, 0x00


	//----- nvinfo : EIATTR_MAXREG_COUNT
	.align		4
.L_2121:
        /*004c*/ 	.byte	0x03, 0x1b
        /*004e*/ 	.short	0x00ff


	//----- nvinfo : EIATTR_EXIT_INSTR_OFFSETS
	.align		4
        /*0050*/ 	.byte	0x04, 0x1c
        /*0052*/ 	.short	(.L_2123 - .L_2122)


	//   ....[0]....
.L_2122:
        /*0054*/ 	.word	0x000000b0


	//----- nvinfo : EIATTR_MAX_THREADS
	.align		4
.L_2123:
        /*0058*/ 	.byte	0x04, 0x05
        /*005a*/ 	.short	(.L_2125 - .L_2124)
.L_2124:
        /*005c*/ 	.word	0x0000009c
        /*0060*/ 	.word	0x00000001
        /*0064*/ 	.word	0x00000001
.L_2125:


//--------------------- .nv.info.tvmgen_default_fused_squeeze_concatenate_38_kernel --------------------------
	.section	.nv.info.tvmgen_default_fused_squeeze_concatenate_38_kernel,"",@"SHT_CUDA_INFO"
	.sectionflags	@""
	.align	4


	//----- nvinfo : EIATTR_CUDA_API_VERSION
	.align		4
        /*0000*/ 	.byte	0x04, 0x37
        /*0002*/ 	.short	(.L_2127 - .L_2126)
.L_2126:
        /*0004*/ 	.word	0x0000007e


	//----- nvinfo : EIATTR_SW2861232_WAR
	.align		4
.L_2127:
        /*0008*/ 	.byte	0x01, 0x35
	.zero		2


	//----- nvinfo : EIATTR_PARAM_CBANK
	.align		4
        /*000c*/ 	.byte	0x04, 0x0a
        /*000e*/ 	.short	(.L_2129 - .L_2128)
	.align		4
.L_2128:
        /*0010*/ 	.word	index@(.nv.constant0.tvmgen_default_fused_squeeze_concatenate_38_kernel)
        /*0014*/ 	.short	0x0160
        /*0016*/ 	.short	0x0018


	//----- nvinfo : EIATTR_CBANK_PARAM_SIZE
	.align		4
.L_2129:
        /*0018*/ 	.byte	0x03, 0x19
        /*001a*/ 	.short	0x0018


	//----- nvinfo : EIATTR_KPARAM_INFO
	.align		4
        /*001c*/ 	.byte	0x04, 0x17
        /*001e*/ 	.short	(.L_2131 - .L_2130)
.L_2130:
        /*0020*/ 	.word	0x00000000
        /*0024*/ 	.short	0x0002
        /*0026*/ 	.short	0x0010
        /*0028*/ 	.byte	0x00, 0xf0, 0x21, 0x00


	//----- nvinfo : EIATTR_KPARAM_INFO
	.align		4
.L_2131:
        /*002c*/ 	.byte	0x04, 0x17
        /*002e*/ 	.short	(.L_2133 - .L_2132)
.L_2132:
        /*0030*/ 	.word	0x00000000
        /*0034*/ 	.short	0x0001
        /*0036*/ 	.short	0x0008
        /*0038*/ 	.byte	0x00, 0xf0, 0x21, 0x00


	//----- nvinfo : EIATTR_KPARAM_INFO
	.align		4
.L_2133:
        /*003c*/ 	.byte	0x04, 0x17
        /*003e*/ 	.short	(.L_2135 - .L_2134)
.L_2134:
        /*0040*/ 	.word	0x00000000
        /*0044*/ 	.short	0x0000
        /*0046*/ 	.short	0x0000
        /*0048*/ 	.byte	0x00, 0xf0, 0x21, 0x00


	//----- nvinfo : EIATTR_MAXREG_COUNT
	.align		4
.L_2135:
        /*004c*/ 	.byte	0x03, 0x1b
        /*004e*/ 	.short	0x00ff


	//----- nvinfo : EIATTR_EXIT_INSTR_OFFSETS
	.align		4
        /*0050*/ 	.byte	0x04, 0x1c
        /*0052*/ 	.short	(.L_2137 - .L_2136)


	//   ....[0]....
.L_2136:
        /*0054*/ 	.word	0x000000b0


	//----- nvinfo : EIATTR_MAX_THREADS
	.align		4
.L_2137:
        /*0058*/ 	.byte	0x04, 0x05
        /*005a*/ 	.short	(.L_2139 - .L_2138)
.L_2138:
        /*005c*/ 	.word	0x00000100
        /*0060*/ 	.word	0x00000001
        /*0064*/ 	.word	0x00000001
.L_2139:


//--------------------- .nv.info.tvmgen_default_fused_squeeze_concatenate_17_kernel --------------------------
	.section	.nv.info.tvmgen_default_fused_squeeze_concatenate_17_kernel,"",@"SHT_CUDA_INFO"
	.sectionflags	@""
	.align	4


	//----- nvinfo : EIATTR_CUDA_API_VERSION
	.align		4
        /*0000*/ 	.byte	0x04, 0x37
        /*0002*/ 	.short	(.L_2141 - .L_2140)
.L_2140:
        /*0004*/ 	.word	0x0000007e


	//----- nvinfo : EIATTR_SW2861232_WAR
	.align		4
.L_2141:
        /*0008*/ 	.byte	0x01, 0x35
	.zero		2


	//----- nvinfo : EIATTR_PARAM_CBANK
	.align		4
        /*000c*/ 	.byte	0x04, 0x0a
        /*000e*/ 	.short	(.L_2143 - .L_2142)
	.align		4
.L_2142:
        /*0010*/ 	.word	index@(.nv.constant0.tvmgen_default_fused_squeeze_concatenate_17_kernel)
        /*0014*/ 	.short	0x0160
        /*0016*/ 	.short	0x0018


	//----- nvinfo : EIATTR_CBANK_PARAM_SIZE
	.align		4
.L_2143:
        /*0018*/ 	.byte	0x03, 0x19
        /*001a*/ 	.short	0x0018


	//----- nvinfo : EIATTR_KPARAM_INFO
	.align		4
        /*001c*/ 	.byte	0x04, 0x17
        /*001e*/ 	.short	(.L_2145 - .L_2144)
.L_2144:
        /*0020*/ 	.word	0x00000000
        /*0024*/ 	.short	0x0002
        /*0026*/ 	.short	0x0010
        /*0028*/ 	.byte	0x00, 0xf0, 0x21, 0x00


	//----- nvinfo : EIATTR_KPARAM_INFO
	.align		4
.L_2145:
        /*002c*/ 	.byte	0x04, 0x17
        /*002e*/ 	.short	(.L_2147 - .L_2146)
.L_2146:
        /*0030*/ 	.word	0x00000000
        /*0034*/ 	.short	0x0001
        /*0036*/ 	.short	0x0008
        /*0038*/ 	.byte	0x00, 0xf0, 0x21, 0x00


	//----- nvinfo : EIATTR_KPARAM_INFO
	.align		4
.L_2147:
        /*003c*/ 	.byte	0x04, 0x17
        /*003e*/ 	.short	(.L_2149 - .L_2148)
.L_2148:
        /*0040*/ 	.word	0x00000000
        /*0044*/ 	.short	0x0000
        /*0046*/ 	.short	0x0000
        /*0048*/ 	.byte	0x00, 0xf0, 0x21, 0x00


	//----- nvinfo : EIATTR_MAXREG_COUNT
	.align		4
.L_2149:
        /*004c*/ 	.byte	0x03, 0x1b
        /*004e*/ 	.short	0x00ff


	//----- nvinfo : EIATTR_EXIT_INSTR_OFFSETS
	.align		4
        /*0050*/ 	.byte	0x04, 0x1c
        /*0052*/ 	.short	(.L_2151 - .L_2150)


	//   ....[0]....
.L_2150:
        /*0054*/ 	.word	0x000000b0


	//----- nvinfo : EIATTR_MAX_THREADS
	.align		4
.L_2151:
        /*0058*/ 	.byte	0x04, 0x05
        /*005a*/ 	.short	(.L_2153 - .L_2152)
.L_2152:
        /*005c*/ 	.word	0x0000009c
        /*0060*/ 	.word	0x00000001
        /*0064*/ 	.word	0x00000001
.L_2153:


//--------------------- .nv.info.tvmgen_default_fused_split_sigmoid_sigmoid_multiply_sigmoid_tanh_multiply_add_tanh_multiply_sta_2bcd01aae566f75b__kernel_6 --------------------------
	.section	.nv.info.tvmgen_default_fused_split_sigmoid_sigmoid_multiply_sigmoid_tanh_multiply_add_tanh_multiply_sta_2bcd01aae566f75b__kernel_6,"",@"SHT_CUDA_INFO"
	.sectionflags	@""
	.align	4


	//----- nvinfo : EIATTR_CUDA_API_VERSION
	.align		4
        /*0000*/ 	.byte	0x04, 0x37
        /*0002*/ 	.short	(.L_2155 - .L_2154)
.L_2154:
        /*0004*/ 	.word	0x0000007e


	//----- nvinfo : EIATTR_SW2861232_WAR
	.align		4
.L_2155:
        /*0008*/ 	.byte	0x01, 0x35
	.zero		2


	//----- nvinfo : EIATTR_PARAM_CBANK
	.align		4
        /*000c*/ 	.byte	0x04, 0x0a
        /*000e*/ 	.short	(.L_2157 - .L_2156)
	.align		4
.L_2156:
        /*0010*/ 	.word	index@(.nv.constant0.tvmgen_default_fused_split_sigmoid_sigmoid_multiply_sigmoid_tanh_multiply_add_tanh_multiply_sta_2bcd01aae566f75b__kernel_6)
        /*0014*/ 	.short	0x0160
        /*0016*/ 	.short	0x0010


	//----- nvinfo : EIATTR_CBANK_PARAM_SIZE
	.align		4
.L_2157:
        /*0018*/ 	.byte	0x03, 0x19
        /*001a*/ 	.short	0x0010


	//----- nvinfo : EIATTR_KPARAM_INFO
	.align		4
        /*001c*/ 	.byte	0x04, 0x17
        /*001e*/ 	.short	(.L_2159 - .L_2158)
.L_2158:
        /*0020*/ 	.word	0x00000000
        /*0024*/ 	.short	0x0001
        /*0026*/ 	.short	0x0008
        /*0028*/ 	.byte	0x00, 0xf0, 0x21, 0x00


	//----- nvinfo : EIATTR_KPARAM_INFO
	.align		4
.L_2159:
        /*002c*/ 	.byte	0x04, 0x17
        /*002e*/ 	.short	(.L_2161 - .L_2160)
.L_2160:
        /*0030*/ 	.word	0x00000000
        /*0034*/ 	.short	0x0000
        /*0036*/ 	.short	0x0000
        /*0038*/ 	.byte	0x00, 0xf0, 0x21, 0x00


	//----- nvinfo : EIATTR_MAXREG_COUNT
	.align		4
.L_2161:
        /*003c*/ 	.byte	0x03, 0x1b
        /*003e*/ 	.short	0x00ff


	//----- nvinfo : EIATTR_EXIT_INSTR_OFFSETS
	.align		4
        /*0040*/ 	.byte	0x04, 0x1c
        /*0042*/ 	.short	(.L_2163 - .L_2162)


	//   ....[0]....
.L_2162:
        /*0044*/ 	.word	0x00000080


	//----- nvinfo : EIATTR_MAX_THREADS
	.align		4
.L_2163:
        /*0048*/ 	.byte	0x04, 0x05
        /*004a*/ 	.short	(.L_2165 - .L_2164)
.L_2164:
        /*004c*/ 	.word	0x00000080
        /*0050*/ 	.word	0x00000001
        /*0054*/ 	.word	0x00000001
.L_2165:


//--------------------- .nv.info.tvmgen_default_fused_squeeze_concatenate_35_kernel --------------------------
	.section	.nv.info.tvmgen_default_fused_squeeze_concatenate_35_kernel,"",@"SHT_CUDA_INFO"
	.sectionflags	@""
	.align	4


	//----- nvinfo : EIATTR_CUDA_API_VERSION
	.align		4
        /*0000*/ 	.byte	0x04, 0x37
        /*0002*/ 	.short	(.L_2167 - .L_2166)
.L_2166:
        /*0004*/ 	.word	0x0000007e


	//----- nvinfo : EIATTR_SW2861232_WAR
	.align		4
.L_2167:
        /*0008*/ 	.byte	0x01, 0x35
	.zero		2


	//----- nvinfo : EIATTR_PARAM_CBANK
	.align		4
        /*000c*/ 	.byte	0x04, 0x0a
        /*000e*/ 	.short	(.L_2169 - .L_2168)
	.align		4
.L_2168:
        /*0010*/ 	.word	index@(.nv.constant0.tvmgen_default_fused_squeeze_concatenate_35_kernel)
        /*0014*/ 	.short	0x0160
        /*0016*/ 	.short	0x0018


	//----- nvinfo : EIATTR_CBANK_PARAM_SIZE
	.align		4
.L_2169:
        /*0018*/ 	.byte	0x03, 0x19
        /*001a*/ 	.short	0x0018


	//----- nvinfo : EIATTR_KPARAM_INFO
	.align		4
        /*001c*/ 	.byte	0x04, 0x17
        /*001e*/ 	.short	(.L_2171 - .L_2170)
.L_2170:
        /*0020*/ 	.word	0x00000000
        /*0024*/ 	.short	0x0002
        /*0026*/ 	.short	0x0010
        /*0028*/ 	.byte	0x00, 0xf0, 0x21, 0x00


	//----- nvinfo : EIATTR_KPARAM_INFO
	.align		4
.L_2171:
        /*002c*/ 	.byte	0x04, 0x17
        /*002e*/ 	.short	(.L_2173 - .L_2172)
.L_2172:
        /*0030*/ 	.word	0x00000000
        /*0034*/ 	.short	0x0001
        /*0036*/ 	.short	0x0008
        /*0038*/ 	.byte	0x00, 0xf0, 0x21, 0x00


	//----- nvinfo : EIATTR_KPARAM_INFO
	.align		4
.L_2173:
        /*003c*/ 	.byte	0x04, 0x17
        /*003e*/ 	.short	(.L_2175 - .L_2174)
.L_2174:
        /*0040*/ 	.word	0x00000000
        /*0044*/ 	.short	0x0000
        /*0046*/ 	.short	0x0000
        /*0048*/ 	.byte	0x00, 0xf0, 0x21, 0x00


	//----- nvinfo : EIATTR_MAXREG_COUNT
	.align		4
.L_2175:
        /*004c*/ 	.byte	0x03, 0x1b
        /*004e*/ 	.short	0x00ff


	//----- nvinfo : EIATTR_EXIT_INSTR_OFFSETS
	.align		4
        /*0050*/ 	.byte	0x04, 0x1c
        /*0052*/ 	.short	(.L_2177 - .L_2176)


	//   ....[0]....
.L_2176:
        /*0054*/ 	.word	0x000000b0


	//----- nvinfo : EIATTR_MAX_THREADS
	.align		4
.L_2177:
        /*0058*/ 	.byte	0x04, 0x05
        /*005a*/ 	.short	(.L_2179 - .L_2178)
.L_2178:
        /*005c*/ 	.word	0x00000100
        /*0060*/ 	.word	0x00000001
        /*0064*/ 	.word	0x00000001
.L_2179:


//--------------------- .nv.info.tvmgen_default_fused_squeeze_concatenate_36_kernel --------------------------
	.section	.nv.info.tvmgen_default_fused_squeeze_concatenate_36_kernel,"",@"SHT_CUDA_INFO"
	.sectionflags	@""
	.align	4


	//----- nvinfo : EIATTR_CUDA_API_VERSION
	.align		4
        /*0000*/ 	.byte	0x04, 0x37
        /*0002*/ 	.short	(.L_2181 - .L_2180)
.L_2180:
        /*0004*/ 	.word	0x0000007e


	//----- nvinfo : EIATTR_SW2861232_WAR
	.align		4
.L_2181:
        /*0008*/ 	.byte	0x01, 0x35
	.zero		2


	//----- nvinfo : EIATTR_PARAM_CBANK
	.align		4
        /*000c*/ 	.byte	0x04, 0x0a
        /*000e*/ 	.short	(.L_2183 - .L_2182)
	.align		4
.L_2182:
        /*0010*/ 	.word	index@(.nv.constant0.tvmgen_default_fused_squeeze_concatenate_36_kernel)
        /*0014*/ 	.short	0x0160
        /*0016*/ 	.short	0x0018


	//----- nvinfo : EIATTR_CBANK_PARAM_SIZE
	.align		4
.L_2183:
        /*0018*/ 	.byte	0x03, 0x19
        /*001a*/ 	.short	0x0018


	//----- nvinfo : EIATTR_KPARAM_INFO
	.align		4
        /*001c*/ 	.byte	0x04, 0x17
        /*001e*/ 	.short	(.L_2185 - .L_2184)
.L_2184:
        /*0020*/ 	.word	0x00000000
        /*0024*/ 	.short	0x0002
        /*0026*/ 	.short	0x0010
        /*0028*/ 	.byte	0x00, 0xf0, 0x21, 0x00


	//----- nvinfo : EIATTR_KPARAM_INFO
	.align		4
.L_2185:
        /*002c*/ 	.byte	0x04, 0x17
        /*002e*/ 	.short	(.L_2187 - .L_2186)
.L_2186:
        /*0030*/ 	.word	0x00000000
        /*0034*/ 	.short	0x0001
        /*0036*/ 	.short	0x0008
        /*0038*/ 	.byte	0x00, 0xf0, 0x21, 0x00


	//----- nvinfo : EIATTR_KPARAM_INFO
	.align		4
.L_2187:
        /*003c*/ 	.byte	0x04, 0x17
        /*003e*/ 	.short	(.L_2189 - .L_2188)
.L_2188:
        /*0040*/ 	.word	0x00000000
        /*0044*/ 	.short	0x0000
        /*0046*/ 	.short	0x0000
        /*0048*/ 	.byte	0x00, 0xf0, 0x21, 0x00


	//----- nvinfo : EIATTR_MAXREG_COUNT
	.align		4
.L_2189:
        /*004c*/ 	.byte	0x03, 0x1b
        /*004e*/ 	.short	0x00ff


	//----- nvinfo : EIATTR_EXIT_INSTR_OFFSETS
	.align		4
        /*0050*/ 	.byte	0x04, 0x1c
        /*0052*/ 	.short	(.L_2191 - .L_2190)


	//   ....[0]....
.L_2190:
        /*0054*/ 	.word	0x000000b0


	//----- nvinfo : EIATTR_MAX_THREADS
	.align		4
.L_2191:
        /*0058*/ 	.byte	0x04, 0x05
        /*005a*/ 	.short	(.L_2193 - .L_2192)
.L_2192:
        /*005c*/ 	.word	0x00000100
        /*0060*/ 	.word	0x00000001
        /*0064*/ 	.word	0x00000001
.L_2193:


//--------------------- .nv.info.tvmgen_default_fused_nn_dense_add_1_kernel --------------------------
	.section	.nv.info.tvmgen_default_fused_nn_dense_add_1_kernel,"",@"SHT_CUDA_INFO"
	.sectionflags	@""
	.align	4


	//----- nvinfo : EIATTR_CUDA_API_VERSION
	.align		4
        /*0000*/ 	.byte	0x04, 0x37
        /*0002*/ 	.short	(.L_2195 - .L_2194)
.L_2194:
        /*0004*/ 	.word	0x0000007e


	//----- nvinfo : EIATTR_SW2861232_WAR
	.align		4
.L_2195:
        /*0008*/ 	.byte	0x01, 0x35
	.zero		2


	//----- nvinfo : EIATTR_PARAM_CBANK
	.align		4
        /*000c*/ 	.byte	0x04, 0x0a
        /*000e*/ 	.short	(.L_2197 - .L_2196)
	.align		4
.L_2196:
        /*0010*/ 	.word	index@(.nv.constant0.tvmgen_default_fused_nn_dense_add_1_kernel)
        /*0014*/ 	.short	0x0160
        /*0016*/ 	.short	0x0020


	//----- nvinfo : EIATTR_CBANK_PARAM_SIZE
	.align		4
.L_2197:
        /*0018*/ 	.byte	0x03, 0x19
        /*001a*/ 	.short	0x0020


	//----- nvinfo : EIATTR_KPARAM_INFO
	.align		4
        /*001c*/ 	.byte	0x04, 0x17
        /*001e*/ 	.short	(.L_2199 - .L_2198)
.L_2198:
        /*0020*/ 	.word	0x00000000
        /*0024*/ 	.short	0x0003
        /*0026*/ 	.short	0x0018
        /*0028*/ 	.byte	0x00, 0xf0, 0x21, 0x00


	//----- nvinfo : EIATTR_KPARAM_INFO
	.align		4
.L_2199:
        /*002c*/ 	.byte	0x04, 0x17
        /*002e*/ 	.short	(.L_2201 - .L_2200)
.L_2200:
        /*0030*/ 	.word	0x00000000
        /*0034*/ 	.short	0x0002
        /*0036*/ 	.short	0x0010
        /*0038*/ 	.byte	0x00, 0xf0, 0x21, 0x00


	//----- nvinfo : EIATTR_KPARAM_INFO
	.align		4
.L_2201:
        /*003c*/ 	.byte	0x04, 0x17
        /*003e*/ 	.short	(.L_2203 - .L_2202)
.L_2202:
        /*0040*/ 	.word	0x00000000
        /*0044*/ 	.short	0x0001
        /*0046*/ 	.short	0x0008
        /*0048*/ 	.byte	0x00, 0xf0, 0x21, 0x00


	//----- nvinfo : EIATTR_KPARAM_INFO
	.align		4
.L_2203:
        /*004c*/ 	.byte	0x04, 0x17
        /*004e*/ 	.short	(.L_2205 - .L_2204)
.L_2204:
        /*0050*/ 	.word	0x00000000
        /*0054*/ 	.short	0x0000
        /*0056*/ 	.short	0x0000
        /*0058*/ 	.byte	0x00, 0xf0, 0x21, 0x00


	//----- nvinfo : EIATTR_MAXREG_COUNT
	.align		4
.L_2205:
        /*005c*/ 	.byte	0x03, 0x1b
        /*005e*/ 	.short	0x00ff


	//----- nvinfo : EIATTR_COOP_GROUP_MASK_REGIDS
	.align		4
        /*0060*/ 	.byte	0x04, 0x29
        /*0062*/ 	.short	(.L_2207 - .L_2206)


	//   ....[0]....
.L_2206:
        /*0064*/ 	.word	0x05000007


	//   ....[1]....
        /*0068*/ 	.word	0x05000007


	//   ....[2]....
        /*006c*/ 	.word	0x05000007


	//   ....[3]....
        /*0070*/ 	.word	0x05000007


	//   ....[4]....
        /*0074*/ 	.word	0x05000007


	//   ....[5]....
        /*0078*/ 	.word	0x05000005


	//----- nvinfo : EIATTR_COOP_GROUP_INSTR_OFFSETS
	.align		4
.L_2207:
        /*007c*/ 	.byte	0x04, 0x28
        /*007e*/ 	.short	(.L_2209 - .L_2208)


	//   ....[0]....
.L_2208:
        /*0080*/ 	.word	0x00000180


	//   ....[1]....
        /*0084*/ 	.word	0x000001a0


	//   ....[2]....
        /*0088*/ 	.word	0x000001c0


	//   ....[3]....
        /*008c*/ 	.word	0x000001e0


	//   ....[4]....
        /*0090*/ 	.word	0x00000200


	//   ....[5]....
        /*0094*/ 	.word	0x00000270


	//----- nvinfo : EIATTR_EXIT_INSTR_OFFSETS
	.align		4
.L_2209:
        /*0098*/ 	.byte	0x04, 0x1c
        /*009a*/ 	.short	(.L_2211 - .L_2210)


	//   ....[0]....
.L_2210:
        /*009c*/ 	.word	0x000002e0


	//   ....[1]....
        /*00a0*/ 	.word	0x00000350


	//----- nvinfo : EIATTR_MAX_THREADS
	.align		4
.L_2211:
        /*00a4*/ 	.byte	0x04, 0x05
        /*00a6*/ 	.short	(.L_2213 - .L_2212)
.L_2212:
        /*00a8*/ 	.word	0x00000040
        /*00ac*/ 	.word	0x00000001
        /*00b0*/ 	.word	0x00000001
.L_2213:


//--------------------- .nv.info.tvmgen_default_fused_squeeze_concatenate_16_kernel --------------------------
	.section	.nv.info.tvmgen_default_fused_squeeze_concatenate_16_kernel,"",@"SHT_CUDA_INFO"
	.sectionflags	@""
	.align	4


	//----- nvinfo : EIATTR_CUDA_API_VERSION
	.align		4
        /*0000*/ 	.byte	0x04, 0x37
        /*0002*/ 	.short	(.L_2215 - .L_2214)
.L_2214:
        /*0004*/ 	.word	0x0000007e


	//----- nvinfo : EIATTR_SW2861232_WAR
	.align		4
.L_2215:
        /*0008*/ 	.byte	0x01, 0x35
	.zero		2


	//----- nvinfo : EIATTR_PARAM_CBANK
	.align		4
        /*000c*/ 	.byte	0x04, 0x0a
        /*000e*/ 	.short	(.L_2217 - .L_2216)
	.align		4
.L_2216:
        /*0010*/ 	.word	index@(.nv.constant0.tvmgen_default_fused_squeeze_concatenate_16_kernel)
        /*0014*/ 	.short	0x0160
        /*0016*/ 	.short	0x0018


	//----- nvinfo : EIATTR_CBANK_PARAM_SIZE
	.align		4
.L_2217:
        /*0018*/ 	.byte	0x03, 0x19
        /*001a*/ 	.short	0x0018


	//----- nvinfo : EIATTR_KPARAM_INFO
	.align		4
        /*001c*/ 	.byte	0x04, 0x17
        /*001e*/ 	.short	(.L_2219 - .L_2218)
.L_2218:
        /*0020*/ 	.word	0x00000000
        /*0024*/ 	.short	0x0002
        /*0026*/ 	.short	0x0010
        /*0028*/ 	.byte	0x00, 0xf0, 0x21, 0x00


	//----- nvinfo : EIATTR_KPARAM_INFO
	.align		4
.L_2219:
        /*002c*/ 	.byte	0x04, 0x17
        /*002e*/ 	.short	(.L_2221 - .L_2220)
.L_2220:
        /*0030*/ 	.word	0x00000000
        /*0034*/ 	.short	0x0001
        /*0036*/ 	.short	0x0008
        /*0038*/ 	.byte	0x00, 0xf0, 0x21, 0x00


	//----- nvinfo : EIATTR_KPARAM_INFO
	.align		4
.L_2221:
        /*003c*/ 	.byte	0x04, 0x17
        /*003e*/ 	.short	(.L_2223 - .L_2222)
.L_2222:
        /*0040*/ 	.word	0x00000000
        /*0044*/ 	.short	0x0000
        /*0046*/ 	.short	0x0000
        /*0048*/ 	.byte	0x00, 0xf0, 0x21, 0x00


	//----- nvinfo : EIATTR_MAXREG_COUNT
	.align		4
.L_2223:
        /*004c*/ 	.byte	0x03, 0x1b
        /*004e*/ 	.short	0x00ff


	//----- nvinfo : EIATTR_EXIT_INSTR_OFFSETS
	.align		4
        /*0050*/ 	.byte	0x04, 0x1c
        /*0052*/ 	.short	(.L_2225 - .L_2224)


	//   ....[0]....
.L_2224:
        /*0054*/ 	.word	0x000000b0


	//----- nvinfo : EIATTR_MAX_THREADS
	.align		4
.L_2225:
        /*0058*/ 	.byte	0x04, 0x05
        /*005a*/ 	.short	(.L_2227 - .L_2226)
.L_2226:
        /*005c*/ 	.word	0x0000009c
        /*0060*/ 	.word	0x00000001
        /*0064*/ 	.word	0x00000001
.L_2227:


//--------------------- .nv.info.tvmgen_default_fused_split_kernel_1 --------------------------
	.section	.nv.info.tvmgen_default_fused_split_kernel_1,"",@"SHT_CUDA_INFO"
	.sectionflags	@""
	.align	4


	//----- nvinfo : EIATTR_CUDA_API_VERSION
	.align		4
        /*0000*/ 	.byte	0x04, 0x37
        /*0002*/ 	.short	(.L_2229 - .L_2228)
.L_2228:
        /*0004*/ 	.word	0x0000007e


	//----- nvinfo : EIATTR_SW2861232_WAR
	.align		4
.L_2229:
        /*0008*/ 	.byte	0x01, 0x35
	.zero		2


	//----- nvinfo : EIATTR_PARAM_CBANK
	.align		4
        /*000c*/ 	.byte	0x04, 0x0a
        /*000e*/ 	.short	(.L_2231 - .L_2230)
	.align		4
.L_2230:
        /*0010*/ 	.word	index@(.nv.constant0.tvmgen_default_fused_split_kernel_1)
        /*0014*/ 	.short	0x0160
        /*0016*/ 	.short	0x0010


	//----- nvinfo : EIATTR_CBANK_PARAM_SIZE
	.align		4
.L_2231:
        /*0018*/ 	.byte	0x03, 0x19
        /*001a*/ 	.short	0x0010


	//----- nvinfo : EIATTR_KPARAM_INFO
	.align		4
        /*001c*/ 	.byte	0x04, 0x17
        /*001e*/ 	.short	(.L_2233 - .L_2232)
.L_2232:
        /*0020*/ 	.word	0x00000000
        /*0024*/ 	.short	0x0001
        /*0026*/ 	.short	0x0008
        /*0028*/ 	.byte	0x00, 0xf0, 0x21, 0x00


	//----- nvinfo : EIATTR_KPARAM_INFO
	.align		4
.L_2233:
        /*002c*/ 	.byte	0x04, 0x17
        /*002e*/ 	.short	(.L_2235 - .L_2234)
.L_2234:
        /*0030*/ 	.word	0x00000000
        /*0034*/ 	.short	0x0000
        /*0036*/ 	.short	0x0000
        /*0038*/ 	.byte	0x00, 0xf0, 0x21, 0x00


	//----- nvinfo : EIATTR_MAXREG_COUNT
	.align		4
.L_2235:
        /*003c*/ 	.byte	0x03, 0x1b
        /*003e*/ 	.short	0x00ff


	//----- nvinfo : EIATTR_EXIT_INSTR_OFFSETS
	.align		4
        /*0040*/ 	.byte	0x04, 0x1c
        /*0042*/ 	.short	(.L_2237 - .L_2236)


	//   ....[0]....
.L_2236:
        /*0044*/ 	.word	0x00000080


	//----- nvinfo : EIATTR_MAX_THREADS
	.align		4
.L_2237:
        /*0048*/ 	.byte	0x04, 0x05
        /*004a*/ 	.short	(.L_2239 - .L_2238)
.L_2238:
        /*004c*/ 	.word	0x00000080
        /*0050*/ 	.word	0x00000001
        /*0054*/ 	.word	0x00000001
.L_2239:


//--------------------- .nv.info.tvmgen_default_fused_squeeze_concatenate_55_kernel --------------------------
	.section	.nv.info.tvmgen_default_fused_squeeze_concatenate_55_kernel,"",@"SHT_CUDA_INFO"
	.sectionflags	@""
	.align	4


	//----- nvinfo : EIATTR_CUDA_API_VERSION
	.align		4
        /*0000*/ 	.byte	0x04, 0x37
        /*0002*/ 	.short	(.L_2241 - .L_2240)
.L_2240:
        /*0004*/ 	.word	0x0000007e


	//----- nvinfo : EIATTR_SW2861232_WAR
	.align		4
.L_2241:
        /*0008*/ 	.byte	0x01, 0x35
	.zero		2


	//----- nvinfo : EIATTR_PARAM_CBANK
	.align		4
        /*000c*/ 	.byte	0x04, 0x0a
        /*000e*/ 	.short	(.L_2243 - .L_2242)
	.align		4
.L_2242:
        /*0010*/ 	.word	index@(.nv.constant0.tvmgen_default_fused_squeeze_concatenate_55_kernel)
        /*0014*/ 	.short	0x0160
        /*0016*/ 	.short	0x0018


	//----- nvinfo : EIATTR_CBANK_PARAM_SIZE
	.align		4
.L_2243:
        /*0018*/ 	.byte	0x03, 0x19
        /*001a*/ 	.short	0x0018


	//----- nvinfo : EIATTR_KPARAM_INFO
	.align		4
        /*001c*/ 	.byte	0x04, 0x17
        /*001e*/ 	.short	(.L_2245 - .L_2244)
.L_2244:
        /*0020*/ 	.word	0x00000000
        /*0024*/ 	.short	0x0002
        /*0026*/ 	.short	0x0010
        /*0028*/ 	.byte	0x00, 0xf0, 0x21, 0x00


	//----- nvinfo : EIATTR_KPARAM_INFO
	.align		4
.L_2245:
        /*002c*/ 	.byte	0x04, 0x17
        /*002e*/ 	.short	(.L_2247 - .L_2246)
.L_2246:
        /*0030*/ 	.word	0x00000000
        /*0034*/ 	.short	0x0001
        /*0036*/ 	.short	0x0008
        /*0038*/ 	.byte	0x00, 0xf0, 0x21, 0x00


	//----- nvinfo : EIATTR_KPARAM_INFO
	.align		4
.L_2247:
        /*003c*/ 	.byte	0x04, 0x17
        /*003e*/ 	.short	(.L_2249 - .L_2248)
.L_2248:
        /*0040*/ 	.word	0x00000000
        /*0044*/ 	.short	0x0000
        /*0046*/ 	.short	0x0000
        /*0048*/ 	.byte	0x00, 0xf0, 0x21, 0x00


	//----- nvinfo : EIATTR_MAXREG_COUNT
	.align		4
.L_2249:
        /*004c*/ 	.byte	0x03, 0x1b
        /*004e*/ 	.short	0x00ff


	//----- nvinfo : EIATTR_EXIT_INSTR_OFFSETS
	.align		4
        /*0050*/ 	.byte	0x04, 0x1c
        /*0052*/ 	.short	(.L_2251 - .L_2250)


	//   ....[0]....
.L_2250:
        /*0054*/ 	.word	0x000000b0


	//----- nvinfo : EIATTR_MAX_THREADS
	.align		4
.L_2251:
        /*0058*/ 	.byte	0x04, 0x05
        /*005a*/ 	.short	(.L_2253 - .L_2252)
.L_2252:
        /*005c*/ 	.word	0x00000100
        /*0060*/ 	.word	0x00000001
        /*0064*/ 	.word	0x00000001
.L_2253:


//--------------------- .nv.info.tvmgen_default_fused_split_sigmoid_sigmoid_multiply_sigmoid_tanh_multiply_add_tanh_multiply_sta_2bcd01aae566f75b__kernel_5 --------------------------
	.section	.nv.info.tvmgen_default_fused_split_sigmoid_sigmoid_multiply_sigmoid_tanh_multiply_add_tanh_multiply_sta_2bcd01aae566f75b__kernel_5,"",@"SHT_CUDA_INFO"
	.sectionflags	@""
	.align	4


	//----- nvinfo : EIATTR_CUDA_API_VERSION
	.align		4
        /*0000*/ 	.byte	0x04, 0x37
        /*0002*/ 	.short	(.L_2255 - .L_2254)
.L_2254:
        /*0004*/ 	.word	0x0000007e


	//----- nvinfo : EIATTR_SW2861232_WAR
	.align		4
.L_2255:
        /*0008*/ 	.byte	0x01, 0x35
	.zero		2


	//----- nvinfo : EIATTR_PARAM_CBANK
	.align		4
        /*000c*/ 	.byte	0x04, 0x0a
        /*000e*/ 	.short	(.L_2257 - .L_2256)
	.align		4
.L_2256:
        /*0010*/ 	.word	index@(.nv.constant0.tvmgen_default_fused_split_sigmoid_sigmoid_multiply_sigmoid_tanh_multiply_add_tanh_multiply_sta_2bcd01aae566f75b__kernel_5)
        /*0014*/ 	.short	0x0160
        /*0016*/ 	.short	0x0010


	//----- nvinfo : EIATTR_CBANK_PARAM_SIZE
	.align		4
.L_2257:
        /*0018*/ 	.byte	0x03, 0x19
        /*001a*/ 	.short	0x0010


	//----- nvinfo : EIATTR_KPARAM_INFO
	.align		4
        /*001c*/ 	.byte	0x04, 0x17
        /*001e*/ 	.short	(.L_2259 - .L_2258)
.L_2258:
        /*0020*/ 	.word	0x00000000
        /*0024*/ 	.short	0x0001
        /*0026*/ 	.short	0x0008
        /*0028*/ 	.byte	0x00, 0xf0, 0x21, 0x00


	//----- nvinfo : EIATTR_KPARAM_INFO
	.align		4
.L_2259:
        /*002c*/ 	.byte	0x04, 0x17
        /*002e*/ 	.short	(.L_2261 - .L_2260)
.L_2260:
        /*0030*/ 	.word	0x00000000
        /*0034*/ 	.short	0x0000
        /*0036*/ 	.short	0x0000
        /*0038*/ 	.byte	0x00, 0xf0, 0x21, 0x00


	//----- nvinfo : EIATTR_MAXREG_COUNT
	.align		4
.L_2261:
        /*003c*/ 	.byte	0x03, 0x1b
        /*003e*/ 	.short	0x00ff


	//----- nvinfo : EIATTR_EXIT_INSTR_OFFSETS
	.align		4
        /*0040*/ 	.byte	0x04, 0x1c
        /*0042*/ 	.short	(.L_2263 - .L_2262)


	//   ....[0]....
.L_2262:
        /*0044*/ 	.word	0x00000080


	//----- nvinfo : EIATTR_MAX_THREADS
	.align		4
.L_2263:
        /*0048*/ 	.byte	0x04, 0x05
        /*004a*/ 	.short	(.L_2265 - .L_2264)
.L_2264:
        /*004c*/ 	.word	0x00000080
        /*0050*/ 	.word	0x00000001
        /*0054*/ 	.word	0x00000001
.L_2265:


//--------------------- .nv.info.tvmgen_default_fused_transpose_split_kernel_1 --------------------------
	.section	.nv.info.tvmgen_default_fused_transpose_split_kernel_1,"",@"SHT_CUDA_INFO"
	.sectionflags	@""
	.align	4


	//----- nvinfo : EIATTR_CUDA_API_VERSION
	.align		4
        /*0000*/ 	.byte	0x04, 0x37
        /*0002*/ 	.short	(.L_2267 - .L_2266)
.L_2266:
        /*0004*/ 	.word	0x0000007e


	//----- nvinfo : EIATTR_SW2861232_WAR
	.align		4
.L_2267:
        /*0008*/ 	.byte	0x01, 0x35
	.zero		2


	//----- nvinfo : EIATTR_PARAM_CBANK
	.align		4
        /*000c*/ 	.byte	0x04, 0x0a
        /*000e*/ 	.short	(.L_2269 - .L_2268)
	.align		4
.L_2268:
        /*0010*/ 	.word	index@(.nv.constant0.tvmgen_default_fused_transpose_split_kernel_1)
        /*0014*/ 	.short	0x0160
        /*0016*/ 	.short	0x0010


	//----- nvinfo : EIATTR_CBANK_PARAM_SIZE
	.align		4
.L_2269:
        /*0018*/ 	.byte	0x03, 0x19
        /*001a*/ 	.short	0x0010


	//----- nvinfo : EIATTR_KPARAM_INFO
	.align		4
        /*001c*/ 	.byte	0x04, 0x17
        /*001e*/ 	.short	(.L_2271 - .L_2270)
.L_2270:
        /*0020*/ 	.word	0x00000000
        /*0024*/ 	.short	0x0001
        /*0026*/ 	.short	0x0008
        /*0028*/ 	.byte	0x00, 0xf0, 0x21, 0x00


	//----- nvinfo : EIATTR_KPARAM_INFO
	.align		4
.L_2271:
        /*002c*/ 	.byte	0x04, 0x17
        /*002e*/ 	.short	(.L_2273 - .L_2272)
.L_2272:
        /*0030*/ 	.word	0x00000000
        /*0034*/ 	.short	0x0000
        /*0036*/ 	.short	0x0000
        /*0038*/ 	.byte	0x00, 0xf0, 0x21, 0x00


	//----- nvinfo : EIATTR_MAXREG_COUNT
	.align		4
.L_2273:
        /*003c*/ 	.byte	0x03, 0x1b
        /*003e*/ 	.short	0x00ff


	//----- nvinfo : EIATTR_EXIT_INSTR_OFFSETS
	.align		4
        /*0040*/ 	.byte	0x04, 0x1c
        /*0042*/ 	.short	(.L_2275 - .L_2274)


	//   ....[0]....
.L_2274:
        /*0044*/ 	.word	0x00000080


	//----- nvinfo : EIATTR_MAX_THREADS
	.align		4
.L_2275:
        /*0048*/ 	.byte	0x04, 0x05
        /*004a*/ 	.short	(.L_2277 - .L_2276)
.L_2276:
        /*004c*/ 	.word	0x0000001c
        /*0050*/ 	.word	0x00000001
        /*0054*/ 	.word	0x00000001
.L_2277:


//--------------------- .nv.info.tvmgen_default_fused_split_sigmoid_sigmoid_multiply_sigmoid_tanh_multiply_add_tanh_multiply_sta_2bcd01aae566f75b__kernel_18 --------------------------
	.section	.nv.info.tvmgen_default_fused_split_sigmoid_sigmoid_multiply_sigmoid_tanh_multiply_add_tanh_multiply_sta_2bcd01aae566f75b__kernel_18,"",@"SHT_CUDA_INFO"
	.sectionflags	@""
	.align	4


	//----- nvinfo : EIATTR_CUDA_API_VERSION
	.align		4
        /*0000*/ 	.byte	0x04, 0x37
        /*0002*/ 	.short	(.L_2279 - .L_2278)
.L_2278:
        /*0004*/ 	.word	0x0000007e


	//----- nvinfo : EIATTR_SW2861232_WAR
	.align		4
.L_2279:
        /*0008*/ 	.byte	0x01, 0x35
	.zero		2


	//----- nvinfo : EIATTR_PARAM_CBANK
	.align		4
        /*000c*/ 	.byte	0x04, 0x0a
        /*000e*/ 	.short	(.L_2281 - .L_2280)
	.align		4
.L_2280:
        /*0010*/ 	.word	index@(.nv.constant0.tvmgen_default_fused_split_sigmoid_sigmoid_multiply_sigmoid_tanh_multiply_add_tanh_multiply_sta_2bcd01aae566f75b__kernel_18)
        /*0014*/ 	.short	0x0160
        /*0016*/ 	.short	0x0010


	//----- nvinfo : EIATTR_CBANK_PARAM_SIZE
	.align		4
.L_2281:
        /*0018*/ 	.byte	0x03, 0x19
        /*001a*/ 	.short	0x0010


	//----- nvinfo : EIATTR_KPARAM_INFO
	.align		4
        /*001c*/ 	.byte	0x04, 0x17
        /*001e*/ 	.short	(.L_2283 - .L_2282)
.L_2282:
        /*0020*/ 	.word	0x00000000
        /*0024*/ 	.short	0x0001
        /*0026*/ 	.short	0x0008
        /*0028*/ 	.byte	0x00, 0xf0, 0x21, 0x00


	//----- nvinfo : EIATTR_KPARAM_INFO
	.align		4
.L_2283:
        /*002c*/ 	.byte	0x04, 0x17
        /*002e*/ 	.short	(.L_2285 - .L_2284)
.L_2284:
        /*0030*/ 	.word	0x00000000
        /*0034*/ 	.short	0x0000
        /*0036*/ 	.short	0x0000
        /*0038*/ 	.byte	0x00, 0xf0, 0x21, 0x00


	//----- nvinfo : EIATTR_MAXREG_COUNT
	.align		4
.L_2285:
        /*003c*/ 	.byte	0x03, 0x1b
        /*003e*/ 	.short	0x00ff


	//----- nvinfo : EIATTR_EXIT_INSTR_OFFSETS
	.align		4
        /*0040*/ 	.byte	0x04, 0x1c
        /*0042*/ 	.short	(.L_2287 - .L_2286)


	//   ....[0]....
.L_2286:
        /*0044*/ 	.word	0x00000080


	//----- nvinfo : EIATTR_MAX_THREADS
	.align		4
.L_2287:
        /*0048*/ 	.byte	0x04, 0x05
        /*004a*/ 	.short	(.L_2289 - .L_2288)
.L_2288:
        /*004c*/ 	.word	0x00000080
        /*0050*/ 	.word	0x00000001
        /*0054*/ 	.word	0x00000001
.L_2289:


//--------------------- .nv.info.tvmgen_default_fused_transpose_split_kernel_21 --------------------------
	.section	.nv.info.tvmgen_default_fused_transpose_split_kernel_21,"",@"SHT_CUDA_INFO"
	.sectionflags	@""
	.align	4


	//----- nvinfo : EIATTR_CUDA_API_VERSION
	.align		4
        /*0000*/ 	.byte	0x04, 0x37
        /*0002*/ 	.short	(.L_2291 - .L_2290)
.L_2290:
        /*0004*/ 	.word	0x0000007e


	//----- nvinfo : EIATTR_SW2861232_WAR
	.align		4
.L_2291:
        /*0008*/ 	.byte	0x01, 0x35
	.zero		2


	//----- nvinfo : EIATTR_PARAM_CBANK
	.align		4
        /*000c*/ 	.byte	0x04, 0x0a
        /*000e*/ 	.short	(.L_2293 - .L_2292)
	.align		4
.L_2292:
        /*0010*/ 	.word	index@(.nv.constant0.tvmgen_default_fused_transpose_split_kernel_21)
        /*0014*/ 	.short	0x0160
        /*0016*/ 	.short	0x0010


	//----- nvinfo : EIATTR_CBANK_PARAM_SIZE
	.align		4
.L_2293:
        /*0018*/ 	.byte	0x03, 0x19
        /*001a*/ 	.short	0x0010


	//----- nvinfo : EIATTR_KPARAM_INFO
	.align		4
        /*001c*/ 	.byte	0x04, 0x17
        /*001e*/ 	.short	(.L_2295 - .L_2294)
.L_2294:
        /*0020*/ 	.word	0x00000000
        /*0024*/ 	.short	0x0001
        /*0026*/ 	.short	0x0008
        /*0028*/ 	.byte	0x00, 0xf0, 0x21, 0x00


	//----- nvinfo : EIATTR_KPARAM_INFO
	.align		4
.L_2295:
        /*002c*/ 	.byte	0x04, 0x17
        /*002e*/ 	.short	(.L_2297 - .L_2296)
.L_2296:
        /*0030*/ 	.word	0x00000000
        /*0034*/ 	.short	0x0000
        /*0036*/ 	.short	0x0000
        /*0038*/ 	.byte	0x00, 0xf0, 0x21, 0x00


	//----- nvinfo : EIATTR_MAXREG_COUNT
	.align		4
.L_2297:
        /*003c*/ 	.byte	0x03, 0x1b
        /*003e*/ 	.short	0x00ff


	//----- nvinfo : EIATTR_EXIT_INSTR_OFFSETS
	.align		4
        /*0040*/ 	.byte	0x04, 0x1c
        /*0042*/ 	.short	(.L_2299 - .L_2298)


	//   ....[0]....
.L_2298:
        /*0044*/ 	.word	0x00000080


	//----- nvinfo : EIATTR_MAX_THREADS
	.align		4
.L_2299:
        /*0048*/ 	.byte	0x04, 0x05
        /*004a*/ 	.short	(.L_2301 - .L_2300)
.L_2300:
        /*004c*/ 	.word	0x0000001c
        /*0050*/ 	.word	0x00000001
        /*0054*/ 	.word	0x00000001
.L_2301:


//--------------------- .nv.info.tvmgen_default_fused_transpose_split_kernel_7 --------------------------
	.section	.nv.info.tvmgen_default_fused_transpose_split_kernel_7,"",@"SHT_CUDA_INFO"
	.sectionflags	@""
	.align	4


	//----- nvinfo : EIATTR_CUDA_API_VERSION
	.align		4
        /*0000*/ 	.byte	0x04, 0x37
        /*0002*/ 	.short	(.L_2303 - .L_2302)
.L_2302:
        /*0004*/ 	.word	0x0000007e


	//----- nvinfo : EIATTR_SW2861232_WAR
	.align		4
.L_2303:
        /*0008*/ 	.byte	0x01, 0x35
	.zero		2


	//----- nvinfo : EIATTR_PARAM_CBANK
	.align		4
        /*000c*/ 	.byte	0x04, 0x0a
        /*000e*/ 	.short	(.L_2305 - .L_2304)
	.align		4
.L_2304:
        /*0010*/ 	.word	index@(.nv.constant0.tvmgen_default_fused_transpose_split_kernel_7)
        /*0014*/ 	.short	0x0160
        /*0016*/ 	.short	0x0010


	//----- nvinfo : EIATTR_CBANK_PARAM_SIZE
	.align		4
.L_2305:
        /*0018*/ 	.byte	0x03, 0x19
        /*001a*/ 	.short	0x0010


	//----- nvinfo : EIATTR_KPARAM_INFO
	.align		4
        /*001c*/ 	.byte	0x04, 0x17
        /*001e*/ 	.short	(.L_2307 - .L_2306)
.L_2306:
        /*0020*/ 	.word	0x00000000
        /*0024*/ 	.short	0x0001
        /*0026*/ 	.short	0x0008
        /*0028*/ 	.byte	0x00, 0xf0, 0x21, 0x00


	//----- nvinfo : EIATTR_KPARAM_INFO
	.align		4
.L_2307:
        /*002c*/ 	.byte	0x04, 0x17
        /*002e*/ 	.short	(.L_2309 - .L_2308)
.L_2308:
        /*0030*/ 	.word	0x00000000
        /*0034*/ 	.short	0x0000
        /*0036*/ 	.short	0x0000
        /*0038*/ 	.byte	0x00, 0xf0, 0x21, 0x00


	//----- nvinfo : EIATTR_MAXREG_COUNT
	.align		4
.L_2309:
        /*003c*/ 	.byte	0x03, 0x1b
        /*003e*/ 	.short	0x00ff


	//----- nvinfo : EIATTR_EXIT_INSTR_OFFSETS
	.align		4
        /*0040*/ 	.byte	0x04, 0x1c
        /*0042*/ 	.short	(.L_2311 - .L_2310)


	//   ....[0]....
.L_2310:
        /*0044*/ 	.word	0x00000080


	//----- nvinfo : EIATTR_MAX_THREADS
	.align		4
.L_2311:
        /*0048*/ 	.byte	0x04, 0x05
        /*004a*/ 	.short	(.L_2313 - .L_2312)
.L_2312:
        /*004c*/ 	.word	0x0000001c
        /*0050*/ 	.word	0x00000001
        /*0054*/ 	.word	0x00000001
.L_2313:


//--------------------- .nv.info.tvmgen_default_fused_transpose_split_kernel_19 --------------------------
	.section	.nv.info.tvmgen_default_fused_transpose_split_kernel_19,"",@"SHT_CUDA_INFO"
	.sectionflags	@""
	.align	4


	//----- nvinfo : EIATTR_CUDA_API_VERSION
	.align		4
        /*0000*/ 	.byte	0x04, 0x37
        /*0002*/ 	.short	(.L_2315 - .L_2314)
.L_2314:
        /*0004*/ 	.word	0x0000007e


	//----- nvinfo : EIATTR_SW2861232_WAR
	.align		4
.L_2315:
        /*0008*/ 	.byte	0x01, 0x35
	.zero		2


	//----- nvinfo : EIATTR_PARAM_CBANK
	.align		4
        /*000c*/ 	.byte	0x04, 0x0a
        /*000e*/ 	.short	(.L_2317 - .L_2316)
	.align		4
.L_2316:
        /*0010*/ 	.word	index@(.nv.constant0.tvmgen_default_fused_transpose_split_kernel_19)
        /*0014*/ 	.short	0x0160
        /*0016*/ 	.short	0x0010


	//----- nvinfo : EIATTR_CBANK_PARAM_SIZE
	.align		4
.L_2317:
        /*0018*/ 	.byte	0x03, 0x19
        /*001a*/ 	.short	0x0010


	//----- nvinfo : EIATTR_KPARAM_INFO
	.align		4
        /*001c*/ 	.byte	0x04, 0x17
        /*001e*/ 	.short	(.L_2319 - .L_2318)
.L_2318:
        /*0020*/ 	.word	0x00000000
        /*0024*/ 	.short	0x0001
        /*0026*/ 	.short	0x0008
        /*0028*/ 	.byte	0x00, 0xf0, 0x21, 0x00


	//----- nvinfo : EIATTR_KPARAM_INFO
	.align		4
.L_2319:
        /*002c*/ 	.byte	0x04, 0x17
        /*002e*/ 	.short	(.L_2321 - .L_2320)
.L_2320:
        /*0030*/ 	.word	0x00000000
        /*0034*/ 	.short	0x0000
        /*0036*/ 	.short	0x0000
        /*0038*/ 	.byte	0x00, 0xf0, 0x21, 0x00


	//----- nvinfo : EIATTR_MAXREG_COUNT
	.align		4
.L_2321:
        /*003c*/ 	.byte	0x03, 0x1b
        /*003e*/ 	.short	0x00ff


	//----- nvinfo : EIATTR_EXIT_INSTR_OFFSETS
	.align		4
        /*0040*/ 	.byte	0x04, 0x1c
        /*0042*/ 	.short	(.L_2323 - .L_2322)


	//   ....[0]....
.L_2322:
        /*0044*/ 	.word	0x00000080


	//----- nvinfo : EIATTR_MAX_THREADS
	.align		4
.L_2323:
        /*0048*/ 	.byte	0x04, 0x05
        /*004a*/ 	.short	(.L_2325 - .L_2324)
.L_2324:
        /*004c*/ 	.word	0x0000001c
        /*0050*/ 	.word	0x00000001
        /*0054*/ 	.word	0x00000001
.L_2325:


//--------------------- .nv.info.tvmgen_default_fused_nn_dense_add_kernel --------------------------
	.section	.nv.info.tvmgen_default_fused_nn_dense_add_kernel,"",@"SHT_CUDA_INFO"
	.sectionflags	@""
	.align	4


	//----- nvinfo : EIATTR_CUDA_API_VERSION
	.align		4
        /*0000*/ 	.byte	0x04, 0x37
        /*0002*/ 	.short	(.L_2327 - .L_2326)
.L_2326:
        /*0004*/ 	.word	0x0000007e


	//----- nvinfo : EIATTR_SW2861232_WAR
	.align		4
.L_2327:
        /*0008*/ 	.byte	0x01, 0x35
	.zero		2


	//----- nvinfo : EIATTR_PARAM_CBANK
	.align		4
        /*000c*/ 	.byte	0x04, 0x0a
        /*000e*/ 	.short	(.L_2329 - .L_2328)
	.align		4
.L_2328:
        /*0010*/ 	.word	index@(.nv.constant0.tvmgen_default_fused_nn_dense_add_kernel)
        /*0014*/ 	.short	0x0160
        /*0016*/ 	.short	0x0020


	//----- nvinfo : EIATTR_CBANK_PARAM_SIZE
	.align		4
.L_2329:
        /*0018*/ 	.byte	0x03, 0x19
        /*001a*/ 	.short	0x0020


	//----- nvinfo : EIATTR_KPARAM_INFO
	.align		4
        /*001c*/ 	.byte	0x04, 0x17
        /*001e*/ 	.short	(.L_2331 - .L_2330)
.L_2330:
        /*0020*/ 	.word	0x00000000
        /*0024*/ 	.short	0x0003
        /*0026*/ 	.short	0x0018
        /*0028*/ 	.byte	0x00, 0xf0, 0x21, 0x00


	//----- nvinfo : EIATTR_KPARAM_INFO
	.align		4
.L_2331:
        /*002c*/ 	.byte	0x04, 0x17
        /*002e*/ 	.short	(.L_2333 - .L_2332)
.L_2332:
        /*0030*/ 	.word	0x00000000
        /*0034*/ 	.short	0x0002
        /*0036*/ 	.short	0x0010
        /*0038*/ 	.byte	0x00, 0xf0, 0x21, 0x00


	//----- nvinfo : EIATTR_KPARAM_INFO
	.align		4
.L_2333:
        /*003c*/ 	.byte	0x04, 0x17
        /*003e*/ 	.short	(.L_2335 - .L_2334)
.L_2334:
        /*0040*/ 	.word	0x00000000
        /*0044*/ 	.short	0x0001
        /*0046*/ 	.short	0x0008
        /*0048*/ 	.byte	0x00, 0xf0, 0x21, 0x00


	//----- nvinfo : EIATTR_KPARAM_INFO
	.align		4
.L_2335:
        /*004c*/ 	.byte	0x04, 0x17
        /*004e*/ 	.short	(.L_2337 - .L_2336)
.L_2336:
        /*0050*/ 	.word	0x00000000
        /*0054*/ 	.short	0x0000
        /*0056*/ 	.short	0x0000
        /*0058*/ 	.byte	0x00, 0xf0, 0x21, 0x00


	//----- nvinfo : EIATTR_MAXREG_COUNT
	.align		4
.L_2337:
        /*005c*/ 	.byte	0x03, 0x1b
        /*005e*/ 	.short	0x00ff


	//----- nvinfo : EIATTR_COOP_GROUP_MASK_REGIDS
	.align		4
        /*0060*/ 	.byte	0x04, 0x29
        /*0062*/ 	.short	(.L_2339 - .L_2338)


	//   ....[0]....
.L_2338:
        /*0064*/ 	.word	0x05000007


	//   ....[1]....
        /*0068*/ 	.word	0x05000007


	//   ....[2]....
        /*006c*/ 	.word	0x05000007


	//   ....[3]....
        /*0070*/ 	.word	0x05000007


	//   ....[4]....
        /*0074*/ 	.word	0x05000007


	//   ....[5]....
        /*0078*/ 	.word	0x05000005


	//----- nvinfo : EIATTR_COOP_GROUP_INSTR_OFFSETS
	.align		4
.L_2339:
        /*007c*/ 	.byte	0x04, 0x28
        /*007e*/ 	.short	(.L_2341 - .L_2340)


	//   ....[0]....
.L_2340:
        /*0080*/ 	.word	0x00000180


	//   ....[1]....
        /*0084*/ 	.word	0x000001a0


	//   ....[2]....
        /*0088*/ 	.word	0x000001c0


	//   ....[3]....
        /*008c*/ 	.word	0x000001e0


	//   ....[4]....
        /*0090*/ 	.word	0x00000210


	//   ....[5]....
        /*0094*/ 	.word	0x00000280


	//----- nvinfo : EIATTR_EXIT_INSTR_OFFSETS
	.align		4
.L_2341:
        /*0098*/ 	.byte	0x04, 0x1c
        /*009a*/ 	.short	(.L_2343 - .L_2342)


	//   ....[0]....
.L_2342:
        /*009c*/ 	.word	0x000002f0


	//   ....[1]....
        /*00a0*/ 	.word	0x00000360


	//----- nvinfo : EIATTR_MAX_THREADS
	.align		4
.L_2343:
        /*00a4*/ 	.byte	0x04, 0x05
        /*00a6*/ 	.short	(.L_2345 - .L_2344)
.L_2344:
        /*00a8*/ 	.word	0x00000040
        /*00ac*/ 	.word	0x00000001
        /*00b0*/ 	.word	0x00000001
.L_2345:


//--------------------- .nv.info.tvmgen_default_fused_squeeze_concatenate_26_kernel --------------------------
	.section	.nv.info.tvmgen_default_fused_squeeze_concatenate_26_kernel,"",@"SHT_CUDA_INFO"
	.sectionflags	@""
	.align	4


	//----- nvinfo : EIATTR_CUDA_API_VERSION
	.align		4
        /*0000*/ 	.byte	0x04, 0x37
        /*0002*/ 	.short	(.L_2347 - .L_2346)
.L_2346:
        /*0004*/ 	.word	0x0000007e


	//----- nvinfo : EIATTR_SW2861232_WAR
	.align		4
.L_2347:
        /*0008*/ 	.byte	0x01, 0x35
	.zero		2


	//----- nvinfo : EIATTR_PARAM_CBANK
	.align		4
        /*000c*/ 	.byte	0x04, 0x0a
        /*000e*/ 	.short	(.L_2349 - .L_2348)
	.align		4
.L_2348:
        /*0010*/ 	.word	index@(.nv.constant0.tvmgen_default_fused_squeeze_concatenate_26_kernel)
        /*0014*/ 	.short	0x0160
        /*0016*/ 	.short	0x0018


	//----- nvinfo : EIATTR_CBANK_PARAM_SIZE
	.align		4
.L_2349:
        /*0018*/ 	.byte	0x03, 0x19
        /*001a*/ 	.short	0x0018


	//----- nvinfo : EIATTR_KPARAM_INFO
	.align		4
        /*001c*/ 	.byte	0x04, 0x17
        /*001e*/ 	.short	(.L_2351 - .L_2350)
.L_2350:
        /*0020*/ 	.word	0x00000000
        /*0024*/ 	.short	0x0002
        /*0026*/ 	.short	0x0010
        /*0028*/ 	.byte	0x00, 0xf0, 0x21, 0x00


	//----- nvinfo : EIATTR_KPARAM_INFO
	.align		4
.L_2351:
        /*002c*/ 	.byte	0x04, 0x17
        /*002e*/ 	.short	(.L_2353 - .L_2352)
.L_2352:
        /*0030*/ 	.word	0x00000000
        /*0034*/ 	.short	0x0001
        /*0036*/ 	.short	0x0008
        /*0038*/ 	.byte	0x00, 0xf0, 0x21, 0x00


	//----- nvinfo : EIATTR_KPARAM_INFO
	.align		4
.L_2353:
        /*003c*/ 	.byte	0x04, 0x17
        /*003e*/ 	.short	(.L_2355 - .L_2354)
.L_2354:
        /*0040*/ 	.word	0x00000000
        /*0044*/ 	.short	0x0000
        /*0046*/ 	.short	0x0000
        /*0048*/ 	.byte	0x00, 0xf0, 0x21, 0x00


	//----- nvinfo : EIATTR_MAXREG_COUNT
	.align		4
.L_2355:
        /*004c*/ 	.byte	0x03, 0x1b
        /*004e*/ 	.short	0x00ff


	//----- nvinfo : EIATTR_EXIT_INSTR_OFFSETS
	.align		4
        /*0050*/ 	.byte	0x04, 0x1c
        /*0052*/ 	.short	(.L_2357 - .L_2356)


	//   ....[0]....
.L_2356:
        /*0054*/ 	.word	0x000000b0


	//----- nvinfo : EIATTR_MAX_THREADS
	.align		4
.L_2357:
        /*0058*/ 	.byte	0x04, 0x05
        /*005a*/ 	.short	(.L_2359 - .L_2358)
.L_2358:
        /*005c*/ 	.word	0x0000009c
        /*0060*/ 	.word	0x00000001
        /*0064*/ 	.word	0x00000001
.L_2359:


//--------------------- .nv.callgraph             --------------------------
	.section	.nv.callgraph,"",@"SHT_CUDA_CALLGRAPH"
	.align	4
	.sectionentsize	8
	.align		4
        /*0000*/ 	.word	0x00000000
	.align		4
        /*0004*/ 	.word	0xffffffff
	.align		4
        /*0008*/ 	.word	0x00000000
	.align		4
        /*000c*/ 	.word	0xfffffffe
	.align		4
        /*0010*/ 	.word	0x00000000
	.align		4
        /*0014*/ 	.word	0xfffffffd
	.align		4
        /*0018*/ 	.word	0x00000000
	.align		4
        /*001c*/ 	.word	0xfffffffc


//--------------------- .nv.rel.action            --------------------------
	.section	.nv.rel.action,"",@"SHT_CUDA_RELOCINFO"
	.align	8
	.sectionentsize	8
        /*0000*/ 	.byte	0x73, 0x00, 0x00, 0x00, 0x00, 0x00, 0x00, 0x00, 0x00, 0x00, 0x00, 0x11, 0x25, 0x00, 0x05, 0x36


//--------------------- .nv.constant0.tvmgen_default_fused_split_sigmoid_sigmoid_multiply_sigmoid_tanh_multiply_add_tanh_multiply_sta_2bcd01aae566f75b__kernel_26 --------------------------
	.section	.nv.constant0.tvmgen_default_fused_split_sigmoid_sigmoid_multiply_sigmoid_tanh_multiply_add_tanh_multiply_sta_2bcd01aae566f75b__kernel_26,"a",@progbits
	.sectionflags	@""
	.align	4
.nv.constant0.tvmgen_default_fused_split_sigmoid_sigmoid_multiply_sigmoid_tanh_multiply_add_tanh_multiply_sta_2bcd01aae566f75b__kernel_26:
	.zero		368


//--------------------- .nv.constant0.tvmgen_default_fused_split_sigmoid_sigmoid_multiply_sigmoid_tanh_multiply_add_tanh_multiply_sta_2bcd01aae566f75b__kernel_14 --------------------------
	.section	.nv.constant0.tvmgen_default_fused_split_sigmoid_sigmoid_multiply_sigmoid_tanh_multiply_add_tanh_multiply_sta_2bcd01aae566f75b__kernel_14,"a",@progbits
	.sectionflags	@""
	.align	4
.nv.constant0.tvmgen_default_fused_split_sigmoid_sigmoid_multiply_sigmoid_tanh_multiply_add_tanh_multiply_sta_2bcd01aae566f75b__kernel_14:
	.zero		368


//--------------------- .nv.constant0.tvmgen_default_fused_squeeze_concatenate_51_kernel --------------------------
	.section	.nv.constant0.tvmgen_default_fused_squeeze_concatenate_51_kernel,"a",@progbits
	.sectionflags	@""
	.align	4
.nv.constant0.tvmgen_default_fused_squeeze_concatenate_51_kernel:
	.zero		376


//--------------------- .nv.constant0.tvmgen_default_fused_split_sigmoid_sigmoid_multiply_sigmoid_tanh_multiply_add_tanh_multiply_sta_2bcd01aae566f75b__kernel --------------------------
	.section	.nv.constant0.tvmgen_default_fused_split_sigmoid_sigmoid_multiply_sigmoid_tanh_multiply_add_tanh_multiply_sta_2bcd01aae566f75b__kernel,"a",@progbits
	.sectionflags	@""
	.align	4
.nv.constant0.tvmgen_default_fused_split_sigmoid_sigmoid_multiply_sigmoid_tanh_multiply_add_tanh_multiply_sta_2bcd01aae566f75b__kernel:
	.zero		368


//--------------------- .nv.constant0.tvmgen_default_fused_squeeze_concatenate_14_kernel --------------------------
	.section	.nv.constant0.tvmgen_default_fused_squeeze_concatenate_14_kernel,"a",@progbits
	.sectionflags	@""
	.align	4
.nv.constant0.tvmgen_default_fused_squeeze_concatenate_14_kernel:
	.zero		376


//--------------------- .nv.constant0.tvmgen_default_fused_split_sigmoid_sigmoid_multiply_sigmoid_tanh_multiply_add_tanh_multiply_sta_2bcd01aae566f75b__kernel_7 --------------------------
	.section	.nv.constant0.tvmgen_default_fused_split_sigmoid_sigmoid_multiply_sigmoid_tanh_multiply_add_tanh_multiply_sta_2bcd01aae566f75b__kernel_7,"a",@progbits
	.sectionflags	@""
	.align	4
.nv.constant0.tvmgen_default_fused_split_sigmoid_sigmoid_multiply_sigmoid_tanh_multiply_add_tanh_multiply_sta_2bcd01aae566f75b__kernel_7:
	.zero		368


//--------------------- .nv.constant0.tvmgen_default_fused_transpose_split_kernel_22 --------------------------
	.section	.nv.constant0.tvmgen_default_fused_transpose_split_kernel_22,"a",@progbits
	.sectionflags	@""
	.align	4
.nv.constant0.tvmgen_default_fused_transpose_split_kernel_22:
	.zero		368


//--------------------- .nv.constant0.tvmgen_default_fused_squeeze_concatenate_39_kernel --------------------------
	.section	.nv.constant0.tvmgen_default_fused_squeeze_concatenate_39_kernel,"a",@progbits
	.sectionflags	@""
	.align	4
.nv.constant0.tvmgen_default_fused_squeeze_concatenate_39_kernel:
	.zero		376


//--------------------- .nv.constant0.tvmgen_default_fused_squeeze_concatenate_25_kernel --------------------------
	.section	.nv.constant0.tvmgen_default_fused_squeeze_concatenate_25_kernel,"a",@progbits
	.sectionflags	@""
	.align	4
.nv.constant0.tvmgen_default_fused_squeeze_concatenate_25_kernel:
	.zero		376


//--------------------- .nv.constant0.tvmgen_default_fused_squeeze_concatenate_44_kernel --------------------------
	.section	.nv.constant0.tvmgen_default_fused_squeeze_concatenate_44_kernel,"a",@progbits
	.sectionflags	@""
	.align	4
.nv.constant0.tvmgen_default_fused_squeeze_concatenate_44_kernel:
	.zero		376


//--------------------- .nv.constant0.tvmgen_default_fused_transpose_split_kernel_26 --------------------------
	.section	.nv.constant0.tvmgen_default_fused_transpose_split_kernel_26,"a",@progbits
	.sectionflags	@""
	.align	4
.nv.constant0.tvmgen_default_fused_transpose_split_kernel_26:
	.zero		368


//--------------------- .nv.constant0.tvmgen_default_fused_split_kernel --------------------------
	.section	.nv.constant0.tvmgen_default_fused_split_kernel,"a",@progbits
	.sectionflags	@""
	.align	4
.nv.constant0.tvmgen_default_fused_split_kernel:
	.zero		368


//--------------------- .nv.constant0.tvmgen_default_fused_squeeze_concatenate_8_kernel --------------------------
	.section	.nv.constant0.tvmgen_default_fused_squeeze_concatenate_8_kernel,"a",@progbits
	.sectionflags	@""
	.align	4
.nv.constant0.tvmgen_default_fused_squeeze_concatenate_8_kernel:
	.zero		376


//--------------------- .nv.constant0.tvmgen_default_fused_transpose_split_kernel_13 --------------------------
	.section	.nv.constant0.tvmgen_default_fused_transpose_split_kernel_13,"a",@progbits
	.sectionflags	@""
	.align	4
.nv.constant0.tvmgen_default_fused_transpose_split_kernel_13:
	.zero		368


//--------------------- .nv.constant0.tvmgen_default_fused_split_sigmoid_sigmoid_multiply_sigmoid_tanh_multiply_add_tanh_multiply_sta_2bcd01aae566f75b__kernel_22 --------------------------
	.section	.nv.constant0.tvmgen_default_fused_split_sigmoid_sigmoid_multiply_sigmoid_tanh_multiply_add_tanh_multiply_sta_2bcd01aae566f75b__kernel_22,"a",@progbits
	.sectionflags	@""
	.align	4
.nv.constant0.tvmgen_default_fused_split_sigmoid_sigmoid_multiply_sigmoid_tanh_multiply_add_tanh_multiply_sta_2bcd01aae566f75b__kernel_22:
	.zero		368


//--------------------- .nv.constant0.tvmgen_default_fused_transpose_split_kernel_24 --------------------------
	.section	.nv.constant0.tvmgen_default_fused_transpose_split_kernel_24,"a",@progbits
	.sectionflags	@""
	.align	4
.nv.constant0.tvmgen_default_fused_transpose_split_kernel_24:
	.zero		368


//--------------------- .nv.constant0.tvmgen_default_fused_split_sigmoid_sigmoid_multiply_sigmoid_tanh_multiply_add_tanh_multiply_sta_2bcd01aae566f75b__kernel_10 --------------------------
	.section	.nv.constant0.tvmgen_default_fused_split_sigmoid_sigmoid_multiply_sigmoid_tanh_multiply_add_tanh_multiply_sta_2bcd01aae566f75b__kernel_10,"a",@progbits
	.sectionflags	@""
	.align	4
.nv.constant0.tvmgen_default_fused_split_sigmoid_sigmoid_multiply_sigmoid_tanh_multiply_add_tanh_multiply_sta_2bcd01aae566f75b__kernel_10:
	.zero		368


//--------------------- .nv.constant0.tvmgen_default_fused_squeeze_concatenate_27_kernel --------------------------
	.section	.nv.constant0.tvmgen_default_fused_squeeze_concatenate_27_kernel,"a",@progbits
	.sectionflags	@""
	.align	4
.nv.constant0.tvmgen_default_fused_squeeze_concatenate_27_kernel:
	.zero		376


//--------------------- .nv.constant0.tvmgen_default_fused_split_sigmoid_sigmoid_multiply_sigmoid_tanh_multiply_add_tanh_multiply_sta_2bcd01aae566f75b__kernel_1 --------------------------
	.section	.nv.constant0.tvmgen_default_fused_split_sigmoid_sigmoid_multiply_sigmoid_tanh_multiply_add_tanh_multiply_sta_2bcd01aae566f75b__kernel_1,"a",@progbits
	.sectionflags	@""
	.align	4
.nv.constant0.tvmgen_default_fused_split_sigmoid_sigmoid_multiply_sigmoid_tanh_multiply_add_tanh_multiply_sta_2bcd01aae566f75b__kernel_1:
	.zero		368


//--------------------- .nv.constant0.tvmgen_default_fused_transpose_split_kernel_17 --------------------------
	.section	.nv.constant0.tvmgen_default_fused_transpose_split_kernel_17,"a",@progbits
	.sectionflags	@""
	.align	4
.nv.constant0.tvmgen_default_fused_transpose_split_kernel_17:
	.zero		368


//--------------------- .nv.constant0.tvmgen_default_fused_squeeze_concatenate_21_kernel --------------------------
	.section	.nv.constant0.tvmgen_default_fused_squeeze_concatenate_21_kernel,"a",@progbits
	.sectionflags	@""
	.align	4
.nv.constant0.tvmgen_default_fused_squeeze_concatenate_21_kernel:
	.zero		376


//--------------------- .nv.constant0.tvmgen_default_fused_transpose_split_kernel_6 --------------------------
	.section	.nv.constant0.tvmgen_default_fused_transpose_split_kernel_6,"a",@progbits
	.sectionflags	@""
	.align	4
.nv.constant0.tvmgen_default_fused_transpose_split_kernel_6:
	.zero		368


//--------------------- .nv.constant0.tvmgen_default_fused_squeeze_concatenate_4_kernel --------------------------
	.section	.nv.constant0.tvmgen_default_fused_squeeze_concatenate_4_kernel,"a",@progbits
	.sectionflags	@""
	.align	4
.nv.constant0.tvmgen_default_fused_squeeze_concatenate_4_kernel:
	.zero		376


//--------------------- .nv.constant0.tvmgen_default_fused_squeeze_concatenate_45_kernel --------------------------
	.section	.nv.constant0.tvmgen_default_fused_squeeze_concatenate_45_kernel,"a",@progbits
	.sectionflags	@""
	.align	4
.nv.constant0.tvmgen_default_fused_squeeze_concatenate_45_kernel:
	.zero		376


//--------------------- .nv.constant0.tvmgen_default_fused_split_sigmoid_sigmoid_multiply_sigmoid_tanh_multiply_add_tanh_multiply_sta_2bcd01aae566f75b__kernel_24 --------------------------
	.section	.nv.constant0.tvmgen_default_fused_split_sigmoid_sigmoid_multiply_sigmoid_tanh_multiply_add_tanh_multiply_sta_2bcd01aae566f75b__kernel_24,"a",@progbits
	.sectionflags	@""
	.align	4
.nv.constant0.tvmgen_default_fused_split_sigmoid_sigmoid_multiply_sigmoid_tanh_multiply_add_tanh_multiply_sta_2bcd01aae566f75b__kernel_24:
	.zero		368


//--------------------- .nv.constant0.tvmgen_default_fused_transpose_split_kernel --------------------------
	.section	.nv.constant0.tvmgen_default_fused_transpose_split_kernel,"a",@progbits
	.sectionflags	@""
	.align	4
.nv.constant0.tvmgen_default_fused_transpose_split_kernel:
	.zero		368


//--------------------- .nv.constant0.tvmgen_default_fused_split_sigmoid_sigmoid_multiply_sigmoid_tanh_multiply_add_tanh_multiply_sta_2bcd01aae566f75b__kernel_15 --------------------------
	.section	.nv.constant0.tvmgen_default_fused_split_sigmoid_sigmoid_multiply_sigmoid_tanh_multiply_add_tanh_multiply_sta_2bcd01aae566f75b__kernel_15,"a",@progbits
	.sectionflags	@""
	.align	4
.nv.constant0.tvmgen_default_fused_split_sigmoid_sigmoid_multiply_sigmoid_tanh_multiply_add_tanh_multiply_sta_2bcd01aae566f75b__kernel_15:
	.zero		368


//--------------------- .nv.constant0.tvmgen_default_fused_transpose_split_kernel_15 --------------------------
	.section	.nv.constant0.tvmgen_default_fused_transpose_split_kernel_15,"a",@progbits
	.sectionflags	@""
	.align	4
.nv.constant0.tvmgen_default_fused_transpose_split_kernel_15:
	.zero		368


//--------------------- .nv.constant0.tvmgen_default_fused_squeeze_concatenate_30_kernel --------------------------
	.section	.nv.constant0.tvmgen_default_fused_squeeze_concatenate_30_kernel,"a",@progbits
	.sectionflags	@""
	.align	4
.nv.constant0.tvmgen_default_fused_squeeze_concatenate_30_kernel:
	.zero		376


//--------------------- .nv.constant0.tvmgen_default_fused_split_kernel_2 --------------------------
	.section	.nv.constant0.tvmgen_default_fused_split_kernel_2,"a",@progbits
	.sectionflags	@""
	.align	4
.nv.constant0.tvmgen_default_fused_split_kernel_2:
	.zero		368


//--------------------- .nv.constant0.tvmgen_default_fused_split_sigmoid_sigmoid_multiply_sigmoid_tanh_multiply_add_tanh_multiply_sta_2bcd01aae566f75b__kernel_11 --------------------------
	.section	.nv.constant0.tvmgen_default_fused_split_sigmoid_sigmoid_multiply_sigmoid_tanh_multiply_add_tanh_multiply_sta_2bcd01aae566f75b__kernel_11,"a",@progbits
	.sectionflags	@""
	.align	4
.nv.constant0.tvmgen_default_fused_split_sigmoid_sigmoid_multiply_sigmoid_tanh_multiply_add_tanh_multiply_sta_2bcd01aae566f75b__kernel_11:
	.zero		368


//--------------------- .nv.constant0.tvmgen_default_fused_squeeze_concatenate_34_kernel --------------------------
	.section	.nv.constant0.tvmgen_default_fused_squeeze_concatenate_34_kernel,"a",@progbits
	.sectionflags	@""
	.align	4
.nv.constant0.tvmgen_default_fused_squeeze_concatenate_34_kernel:
	.zero		376


//--------------------- .nv.constant0.tvmgen_default_fused_squeeze_concatenate_9_kernel --------------------------
	.section	.nv.constant0.tvmgen_default_fused_squeeze_concatenate_9_kernel,"a",@progbits
	.sectionflags	@""
	.align	4
.nv.constant0.tvmgen_default_fused_squeeze_concatenate_9_kernel:
	.zero		376


//--------------------- .nv.constant0.tvmgen_default_fused_squeeze_concatenate_52_kernel --------------------------
	.section	.nv.constant0.tvmgen_default_fused_squeeze_concatenate_52_kernel,"a",@progbits
	.sectionflags	@""
	.align	4
.nv.constant0.tvmgen_default_fused_squeeze_concatenate_52_kernel:
	.zero		376


//--------------------- .nv.constant0.tvmgen_default_fused_squeeze_concatenate_50_kernel --------------------------
	.section	.nv.constant0.tvmgen_default_fused_squeeze_concatenate_50_kernel,"a",@progbits
	.sectionflags	@""
	.align	4
.nv.constant0.tvmgen_default_fused_squeeze_concatenate_50_kernel:
	.zero		376


//--------------------- .nv.constant0.tvmgen_default_fused_transpose_split_kernel_3 --------------------------
	.section	.nv.constant0.tvmgen_default_fused_transpose_split_kernel_3,"a",@progbits
	.sectionflags	@""
	.align	4
.nv.constant0.tvmgen_default_fused_transpose_split_kernel_3:
	.zero		368


//--------------------- .nv.constant0.tvmgen_default_fused_transpose_split_kernel_10 --------------------------
	.section	.nv.constant0.tvmgen_default_fused_transpose_split_kernel_10,"a",@progbits
	.sectionflags	@""
	.align	4
.nv.constant0.tvmgen_default_fused_transpose_split_kernel_10:
	.zero		368


//--------------------- .nv.constant0.tvmgen_default_fused_transpose_split_kernel_2 --------------------------
	.section	.nv.constant0.tvmgen_default_fused_transpose_split_kernel_2,"a",@progbits
	.sectionflags	@""
	.align	4
.nv.constant0.tvmgen_default_fused_transpose_split_kernel_2:
	.zero		368


//--------------------- .nv.constant0.tvmgen_default_fused_transpose_split_kernel_18 --------------------------
	.section	.nv.constant0.tvmgen_default_fused_transpose_split_kernel_18,"a",@progbits
	.sectionflags	@""
	.align	4
.nv.constant0.tvmgen_default_fused_transpose_split_kernel_18:
	.zero		368


//--------------------- .nv.constant0.tvmgen_default_fused_squeeze_concatenate_54_kernel --------------------------
	.section	.nv.constant0.tvmgen_default_fused_squeeze_concatenate_54_kernel,"a",@progbits
	.sectionflags	@""
	.align	4
.nv.constant0.tvmgen_default_fused_squeeze_concatenate_54_kernel:
	.zero		376


//--------------------- .nv.constant0.tvmgen_default_fused_squeeze_concatenate_19_kernel --------------------------
	.section	.nv.constant0.tvmgen_default_fused_squeeze_concatenate_19_kernel,"a",@progbits
	.sectionflags	@""
	.align	4
.nv.constant0.tvmgen_default_fused_squeeze_concatenate_19_kernel:
	.zero		376


//--------------------- .nv.constant0.tvmgen_default_fused_split_sigmoid_sigmoid_multiply_sigmoid_tanh_multiply_add_tanh_multiply_sta_2bcd01aae566f75b__kernel_23 --------------------------
	.section	.nv.constant0.tvmgen_default_fused_split_sigmoid_sigmoid_multiply_sigmoid_tanh_multiply_add_tanh_multiply_sta_2bcd01aae566f75b__kernel_23,"a",@progbits
	.sectionflags	@""
	.align	4
.nv.constant0.tvmgen_default_fused_split_sigmoid_sigmoid_multiply_sigmoid_tanh_multiply_add_tanh_multiply_sta_2bcd01aae566f75b__kernel_23:
	.zero		368


//--------------------- .nv.constant0.tvmgen_default_fused_squeeze_concatenate_13_kernel --------------------------
	.section	.nv.constant0.tvmgen_default_fused_squeeze_concatenate_13_kernel,"a",@progbits
	.sectionflags	@""
	.align	4
.nv.constant0.tvmgen_default_fused_squeeze_concatenate_13_kernel:
	.zero		376


//--------------------- .nv.constant0.tvmgen_default_fused_squeeze_concatenate_32_kernel --------------------------
	.section	.nv.constant0.tvmgen_default_fused_squeeze_concatenate_32_kernel,"a",@progbits
	.sectionflags	@""
	.align	4
.nv.constant0.tvmgen_default_fused_squeeze_concatenate_32_kernel:
	.zero		376


//--------------------- .nv.constant0.tvmgen_default_fused_squeeze_concatenate_15_kernel --------------------------
	.section	.nv.constant0.tvmgen_default_fused_squeeze_concatenate_15_kernel,"a",@progbits
	.sectionflags	@""
	.align	4
.nv.constant0.tvmgen_default_fused_squeeze_concatenate_15_kernel:
	.zero		376


//--------------------- .nv.constant0.tvmgen_default_fused_split_sigmoid_sigmoid_multiply_sigmoid_tanh_multiply_add_tanh_multiply_sta_2bcd01aae566f75b__kernel_25 --------------------------
	.section	.nv.constant0.tvmgen_default_fused_split_sigmoid_sigmoid_multiply_sigmoid_tanh_multiply_add_tanh_multiply_sta_2bcd01aae566f75b__kernel_25,"a",@progbits
	.sectionflags	@""
	.align	4
.nv.constant0.tvmgen_default_fused_split_sigmoid_sigmoid_multiply_sigmoid_tanh_multiply_add_tanh_multiply_sta_2bcd01aae566f75b__kernel_25:
	.zero		368


//--------------------- .nv.constant0.tvmgen_default_fused_split_sigmoid_sigmoid_multiply_sigmoid_tanh_multiply_add_tanh_multiply_sta_2bcd01aae566f75b__kernel_20 --------------------------
	.section	.nv.constant0.tvmgen_default_fused_split_sigmoid_sigmoid_multiply_sigmoid_tanh_multiply_add_tanh_multiply_sta_2bcd01aae566f75b__kernel_20,"a",@progbits
	.sectionflags	@""
	.align	4
.nv.constant0.tvmgen_default_fused_split_sigmoid_sigmoid_multiply_sigmoid_tanh_multiply_add_tanh_multiply_sta_2bcd01aae566f75b__kernel_20:
	.zero		368


//--------------------- .nv.constant0.tvmgen_default_fused_squeeze_concatenate_37_kernel --------------------------
	.section	.nv.constant0.tvmgen_default_fused_squeeze_concatenate_37_kernel,"a",@progbits
	.sectionflags	@""
	.align	4
.nv.constant0.tvmgen_default_fused_squeeze_concatenate_37_kernel:
	.zero		376


//--------------------- .nv.constant0.tvmgen_default_fused_squeeze_concatenate_31_kernel --------------------------
	.section	.nv.constant0.tvmgen_default_fused_squeeze_concatenate_31_kernel,"a",@progbits
	.sectionflags	@""
	.align	4
.nv.constant0.tvmgen_default_fused_squeeze_concatenate_31_kernel:
	.zero		376


//--------------------- .nv.constant0.tvmgen_default_fused_squeeze_concatenate_3_kernel --------------------------
	.section	.nv.constant0.tvmgen_default_fused_squeeze_concatenate_3_kernel,"a",@progbits
	.sectionflags	@""
	.align	4
.nv.constant0.tvmgen_default_fused_squeeze_concatenate_3_kernel:
	.zero		376


//--------------------- .nv.constant0.tvmgen_default_fused_squeeze_concatenate_20_kernel --------------------------
	.section	.nv.constant0.tvmgen_default_fused_squeeze_concatenate_20_kernel,"a",@progbits
	.sectionflags	@""
	.align	4
.nv.constant0.tvmgen_default_fused_squeeze_concatenate_20_kernel:
	.zero		376


//--------------------- .nv.constant0.tvmgen_default_fused_split_sigmoid_sigmoid_multiply_sigmoid_tanh_multiply_add_tanh_multiply_sta_4e0306112785fa15__kernel --------------------------
	.section	.nv.constant0.tvmgen_default_fused_split_sigmoid_sigmoid_multiply_sigmoid_tanh_multiply_add_tanh_multiply_sta_4e0306112785fa15__kernel,"a",@progbits
	.sectionflags	@""
	.align	4
.nv.constant0.tvmgen_default_fused_split_sigmoid_sigmoid_multiply_sigmoid_tanh_multiply_add_tanh_multiply_sta_4e0306112785fa15__kernel:
	.zero		376


//--------------------- .nv.constant0.tvmgen_default_fused_split_sigmoid_sigmoid_multiply_sigmoid_tanh_multiply_add_tanh_multiply_sta_2bcd01aae566f75b__kernel_8 --------------------------
	.section	.nv.constant0.tvmgen_default_fused_split_sigmoid_sigmoid_multiply_sigmoid_tanh_multiply_add_tanh_multiply_sta_2bcd01aae566f75b__kernel_8,"a",@progbits
	.sectionflags	@""
	.align	4
.nv.constant0.tvmgen_default_fused_split_sigmoid_sigmoid_multiply_sigmoid_tanh_multiply_add_tanh_multiply_sta_2bcd01aae566f75b__kernel_8:
	.zero		368


//--------------------- .nv.constant0.tvmgen_default_fused_squeeze_concatenate_12_kernel --------------------------
	.section	.nv.constant0.tvmgen_default_fused_squeeze_concatenate_12_kernel,"a",@progbits
	.sectionflags	@""
	.align	4
.nv.constant0.tvmgen_default_fused_squeeze_concatenate_12_kernel:
	.zero		376


//--------------------- .nv.constant0.tvmgen_default_fused_squeeze_concatenate_47_kernel --------------------------
	.section	.nv.constant0.tvmgen_default_fused_squeeze_concatenate_47_kernel,"a",@progbits
	.sectionflags	@""
	.align	4
.nv.constant0.tvmgen_default_fused_squeeze_concatenate_47_kernel:
	.zero		376


//--------------------- .nv.constant0.tvmgen_default_fused_nn_dense_add_2_kernel --------------------------
	.section	.nv.constant0.tvmgen_default_fused_nn_dense_add_2_kernel,"a",@progbits
	.sectionflags	@""
	.align	4
.nv.constant0.tvmgen_default_fused_nn_dense_add_2_kernel:
	.zero		384


//--------------------- .nv.constant0.tvmgen_default_fused_squeeze_concatenate_41_kernel --------------------------
	.section	.nv.constant0.tvmgen_default_fused_squeeze_concatenate_41_kernel,"a",@progbits
	.sectionflags	@""
	.align	4
.nv.constant0.tvmgen_default_fused_squeeze_concatenate_41_kernel:
	.zero		376


//--------------------- .nv.constant0.tvmgen_default_fused_squeeze_concatenate_40_kernel --------------------------
	.section	.nv.constant0.tvmgen_default_fused_squeeze_concatenate_40_kernel,"a",@progbits
	.sectionflags	@""
	.align	4
.nv.constant0.tvmgen_default_fused_squeeze_concatenate_40_kernel:
	.zero		376


//--------------------- .nv.constant0.tvmgen_default_fused_transpose_split_kernel_8 --------------------------
	.section	.nv.constant0.tvmgen_default_fused_transpose_split_kernel_8,"a",@progbits
	.sectionflags	@""
	.align	4
.nv.constant0.tvmgen_default_fused_transpose_split_kernel_8:
	.zero		368


//--------------------- .nv.constant0.tvmgen_default_fused_transpose_split_kernel_20 --------------------------
	.section	.nv.constant0.tvmgen_default_fused_transpose_split_kernel_20,"a",@progbits
	.sectionflags	@""
	.align	4
.nv.constant0.tvmgen_default_fused_transpose_split_kernel_20:
	.zero		368


//--------------------- .nv.constant0.tvmgen_default_fused_squeeze_concatenate_18_kernel --------------------------
	.section	.nv.constant0.tvmgen_default_fused_squeeze_concatenate_18_kernel,"a",@progbits
	.sectionflags	@""
	.align	4
.nv.constant0.tvmgen_default_fused_squeeze_concatenate_18_kernel:
	.zero		376


//--------------------- .nv.constant0.tvmgen_default_fused_squeeze_concatenate_kernel --------------------------
	.section	.nv.constant0.tvmgen_default_fused_squeeze_concatenate_kernel,"a",@progbits
	.sectionflags	@""
	.align	4
.nv.constant0.tvmgen_default_fused_squeeze_concatenate_kernel:
	.zero		376


//--------------------- .nv.constant0.tvmgen_default_fused_split_sigmoid_sigmoid_multiply_sigmoid_tanh_multiply_add_tanh_multiply_sta_2bcd01aae566f75b__kernel_27 --------------------------
	.section	.nv.constant0.tvmgen_default_fused_split_sigmoid_sigmoid_multiply_sigmoid_tanh_multiply_add_tanh_multiply_sta_2bcd01aae566f75b__kernel_27,"a",@progbits
	.sectionflags	@""
	.align	4
.nv.constant0.tvmgen_default_fused_split_sigmoid_sigmoid_multiply_sigmoid_tanh_multiply_add_tanh_multiply_sta_2bcd01aae566f75b__kernel_27:
	.zero		376


//--------------------- .nv.constant0.tvmgen_default_fused_transpose_split_kernel_25 --------------------------
	.section	.nv.constant0.tvmgen_default_fused_transpose_split_kernel_25,"a",@progbits
	.sectionflags	@""
	.align	4
.nv.constant0.tvmgen_default_fused_transpose_split_kernel_25:
	.zero		368


//--------------------- .nv.constant0.tvmgen_default_fused_split_kernel_3 --------------------------
	.section	.nv.constant0.tvmgen_default_fused_split_kernel_3,"a",@progbits
	.sectionflags	@""
	.align	4
.nv.constant0.tvmgen_default_fused_split_kernel_3:
	.zero		368


//--------------------- .nv.constant0.tvmgen_default_fused_split_sigmoid_sigmoid_multiply_sigmoid_tanh_multiply_add_tanh_multiply_sta_2bcd01aae566f75b__kernel_2 --------------------------
	.section	.nv.constant0.tvmgen_default_fused_split_sigmoid_sigmoid_multiply_sigmoid_tanh_multiply_add_tanh_multiply_sta_2bcd01aae566f75b__kernel_2,"a",@progbits
	.sectionflags	@""
	.align	4
.nv.constant0.tvmgen_default_fused_split_sigmoid_sigmoid_multiply_sigmoid_tanh_multiply_add_tanh_multiply_sta_2bcd01aae566f75b__kernel_2:
	.zero		368


//--------------------- .nv.constant0.tvmgen_default_fused_split_sigmoid_sigmoid_multiply_sigmoid_tanh_multiply_add_tanh_multiply_sta_2bcd01aae566f75b__kernel_13 --------------------------
	.section	.nv.constant0.tvmgen_default_fused_split_sigmoid_sigmoid_multiply_sigmoid_tanh_multiply_add_tanh_multiply_sta_2bcd01aae566f75b__kernel_13,"a",@progbits
	.sectionflags	@""
	.align	4
.nv.constant0.tvmgen_default_fused_split_sigmoid_sigmoid_multiply_sigmoid_tanh_multiply_add_tanh_multiply_sta_2bcd01aae566f75b__kernel_13:
	.zero		368


//--------------------- .nv.constant0.tvmgen_default_fused_squeeze_concatenate_11_kernel --------------------------
	.section	.nv.constant0.tvmgen_default_fused_squeeze_concatenate_11_kernel,"a",@progbits
	.sectionflags	@""
	.align	4
.nv.constant0.tvmgen_default_fused_squeeze_concatenate_11_kernel:
	.zero		376


//--------------------- .nv.constant0.tvmgen_default_fused_split_sigmoid_sigmoid_multiply_sigmoid_tanh_multiply_add_tanh_multiply_sta_2bcd01aae566f75b__kernel_9 --------------------------
	.section	.nv.constant0.tvmgen_default_fused_split_sigmoid_sigmoid_multiply_sigmoid_tanh_multiply_add_tanh_multiply_sta_2bcd01aae566f75b__kernel_9,"a",@progbits
	.sectionflags	@""
	.align	4
.nv.constant0.tvmgen_default_fused_split_sigmoid_sigmoid_multiply_sigmoid_tanh_multiply_add_tanh_multiply_sta_2bcd01aae566f75b__kernel_9:
	.zero		368


//--------------------- .nv.constant0.tvmgen_default_fused_squeeze_concatenate_53_kernel --------------------------
	.section	.nv.constant0.tvmgen_default_fused_squeeze_concatenate_53_kernel,"a",@progbits
	.sectionflags	@""
	.align	4
.nv.constant0.tvmgen_default_fused_squeeze_concatenate_53_kernel:
	.zero		376


//--------------------- .nv.constant0.tvmgen_default_fused_squeeze_concatenate_42_kernel --------------------------
	.section	.nv.constant0.tvmgen_default_fused_squeeze_concatenate_42_kernel,"a",@progbits
	.sectionflags	@""
	.align	4
.nv.constant0.tvmgen_default_fused_squeeze_concatenate_42_kernel:
	.zero		376


//--------------------- .nv.constant0.tvmgen_default_fused_squeeze_concatenate_1_kernel --------------------------
	.section	.nv.constant0.tvmgen_default_fused_squeeze_concatenate_1_kernel,"a",@progbits
	.sectionflags	@""
	.align	4
.nv.constant0.tvmgen_default_fused_squeeze_concatenate_1_kernel:
	.zero		376


//--------------------- .nv.constant0.tvmgen_default_fused_transpose_split_kernel_27 --------------------------
	.section	.nv.constant0.tvmgen_default_fused_transpose_split_kernel_27,"a",@progbits
	.sectionflags	@""
	.align	4
.nv.constant0.tvmgen_default_fused_transpose_split_kernel_27:
	.zero		368


//--------------------- .nv.constant0.tvmgen_default_fused_split_sigmoid_sigmoid_multiply_sigmoid_tanh_multiply_add_tanh_multiply_sta_2bcd01aae566f75b__kernel_21 --------------------------
	.section	.nv.constant0.tvmgen_default_fused_split_sigmoid_sigmoid_multiply_sigmoid_tanh_multiply_add_tanh_multiply_sta_2bcd01aae566f75b__kernel_21,"a",@progbits
	.sectionflags	@""
	.align	4
.nv.constant0.tvmgen_default_fused_split_sigmoid_sigmoid_multiply_sigmoid_tanh_multiply_add_tanh_multiply_sta_2bcd01aae566f75b__kernel_21:
	.zero		368


//--------------------- .nv.constant0.tvmgen_default_fused_squeeze_concatenate_10_kernel --------------------------
	.section	.nv.constant0.tvmgen_default_fused_squeeze_concatenate_10_kernel,"a",@progbits
	.sectionflags	@""
	.align	4
.nv.constant0.tvmgen_default_fused_squeeze_concatenate_10_kernel:
	.zero		376


//--------------------- .nv.constant0.tvmgen_default_fused_squeeze_concatenate_6_kernel --------------------------
	.section	.nv.constant0.tvmgen_default_fused_squeeze_concatenate_6_kernel,"a",@progbits
	.sectionflags	@""
	.align	4
.nv.constant0.tvmgen_default_fused_squeeze_concatenate_6_kernel:
	.zero		376


//--------------------- .nv.constant0.tvmgen_default_fused_squeeze_concatenate_7_kernel --------------------------
	.section	.nv.constant0.tvmgen_default_fused_squeeze_concatenate_7_kernel,"a",@progbits
	.sectionflags	@""
	.align	4
.nv.constant0.tvmgen_default_fused_squeeze_concatenate_7_kernel:
	.zero		376


//--------------------- .nv.constant0.tvmgen_default_fused_transpose_split_kernel_23 --------------------------
	.section	.nv.constant0.tvmgen_default_fused_transpose_split_kernel_23,"a",@progbits
	.sectionflags	@""
	.align	4
.nv.constant0.tvmgen_default_fused_transpose_split_kernel_23:
	.zero		368


//--------------------- .nv.constant0.tvmgen_default_fused_squeeze_concatenate_28_kernel --------------------------
	.section	.nv.constant0.tvmgen_default_fused_squeeze_concatenate_28_kernel,"a",@progbits
	.sectionflags	@""
	.align	4
.nv.constant0.tvmgen_default_fused_squeeze_concatenate_28_kernel:
	.zero		376


//--------------------- .nv.constant0.tvmgen_default_fused_split_sigmoid_sigmoid_multiply_sigmoid_tanh_multiply_add_tanh_multiply_sta_2bcd01aae566f75b__kernel_16 --------------------------
	.section	.nv.constant0.tvmgen_default_fused_split_sigmoid_sigmoid_multiply_sigmoid_tanh_multiply_add_tanh_multiply_sta_2bcd01aae566f75b__kernel_16,"a",@progbits
	.sectionflags	@""
	.align	4
.nv.constant0.tvmgen_default_fused_split_sigmoid_sigmoid_multiply_sigmoid_tanh_multiply_add_tanh_multiply_sta_2bcd01aae566f75b__kernel_16:
	.zero		368


//--------------------- .nv.constant0.tvmgen_default_fused_sigmoid_tanh_multiply_kernel --------------------------
	.section	.nv.constant0.tvmgen_default_fused_sigmoid_tanh_multiply_kernel,"a",@progbits
	.sectionflags	@""
	.align	4
.nv.constant0.tvmgen_default_fused_sigmoid_tanh_multiply_kernel:
	.zero		376


//--------------------- .nv.constant0.tvmgen_default_fused_transpose_split_kernel_14 --------------------------
	.section	.nv.constant0.tvmgen_default_fused_transpose_split_kernel_14,"a",@progbits
	.sectionflags	@""
	.align	4
.nv.constant0.tvmgen_default_fused_transpose_split_kernel_14:
	.zero		368


//--------------------- .nv.constant0.tvmgen_default_fused_squeeze_concatenate_29_kernel --------------------------
	.section	.nv.constant0.tvmgen_default_fused_squeeze_concatenate_29_kernel,"a",@progbits
	.sectionflags	@""
	.align	4
.nv.constant0.tvmgen_default_fused_squeeze_concatenate_29_kernel:
	.zero		376


//--------------------- .nv.constant0.tvmgen_default_fused_squeeze_concatenate_24_kernel --------------------------
	.section	.nv.constant0.tvmgen_default_fused_squeeze_concatenate_24_kernel,"a",@progbits
	.sectionflags	@""
	.align	4
.nv.constant0.tvmgen_default_fused_squeeze_concatenate_24_kernel:
	.zero		376


//--------------------- .nv.constant0.tvmgen_default_fused_squeeze_concatenate_33_kernel --------------------------
	.section	.nv.constant0.tvmgen_default_fused_squeeze_concatenate_33_kernel,"a",@progbits
	.sectionflags	@""
	.align	4
.nv.constant0.tvmgen_default_fused_squeeze_concatenate_33_kernel:
	.zero		376


//--------------------- .nv.constant0.tvmgen_default_fused_transpose_split_kernel_12 --------------------------
	.section	.nv.constant0.tvmgen_default_fused_transpose_split_kernel_12,"a",@progbits
	.sectionflags	@""
	.align	4
.nv.constant0.tvmgen_default_fused_transpose_split_kernel_12:
	.zero		368


//--------------------- .nv.constant0.tvmgen_default_fused_transpose_split_kernel_16 --------------------------
	.section	.nv.constant0.tvmgen_default_fused_transpose_split_kernel_16,"a",@progbits
	.sectionflags	@""
	.align	4
.nv.constant0.tvmgen_default_fused_transpose_split_kernel_16:
	.zero		368


//--------------------- .nv.constant0.tvmgen_default_fused_squeeze_concatenate_49_kernel --------------------------
	.section	.nv.constant0.tvmgen_default_fused_squeeze_concatenate_49_kernel,"a",@progbits
	.sectionflags	@""
	.align	4
.nv.constant0.tvmgen_default_fused_squeeze_concatenate_49_kernel:
	.zero		376


//--------------------- .nv.constant0.tvmgen_default_fused_squeeze_concatenate_43_kernel --------------------------
	.section	.nv.constant0.tvmgen_default_fused_squeeze_concatenate_43_kernel,"a",@progbits
	.sectionflags	@""
	.align	4
.nv.constant0.tvmgen_default_fused_squeeze_concatenate_43_kernel:
	.zero		376


//--------------------- .nv.constant0.tvmgen_default_fused_split_sigmoid_sigmoid_multiply_sigmoid_tanh_multiply_add_tanh_multiply_sta_2bcd01aae566f75b__kernel_3 --------------------------
	.section	.nv.constant0.tvmgen_default_fused_split_sigmoid_sigmoid_multiply_sigmoid_tanh_multiply_add_tanh_multiply_sta_2bcd01aae566f75b__kernel_3,"a",@progbits
	.sectionflags	@""
	.align	4
.nv.constant0.tvmgen_default_fused_split_sigmoid_sigmoid_multiply_sigmoid_tanh_multiply_add_tanh_multiply_sta_2bcd01aae566f75b__kernel_3:
	.zero		368


//--------------------- .nv.constant0.tvmgen_default_fused_split_sigmoid_sigmoid_multiply_sigmoid_tanh_multiply_add_tanh_multiply_sta_2bcd01aae566f75b__kernel_19 --------------------------
	.section	.nv.constant0.tvmgen_default_fused_split_sigmoid_sigmoid_multiply_sigmoid_tanh_multiply_add_tanh_multiply_sta_2bcd01aae566f75b__kernel_19,"a",@progbits
	.sectionflags	@""
	.align	4
.nv.constant0.tvmgen_default_fused_split_sigmoid_sigmoid_multiply_sigmoid_tanh_multiply_add_tanh_multiply_sta_2bcd01aae566f75b__kernel_19:
	.zero		368


//--------------------- .nv.constant0.tvmgen_default_fused_sigmoid_multiply_sigmoid_tanh_multiply_add_kernel --------------------------
	.section	.nv.constant0.tvmgen_default_fused_sigmoid_multiply_sigmoid_tanh_multiply_add_kernel,"a",@progbits
	.sectionflags	@""
	.align	4
.nv.constant0.tvmgen_default_fused_sigmoid_multiply_sigmoid_tanh_multiply_add_kernel:
	.zero		392


//--------------------- .nv.constant0.tvmgen_default_fused_squeeze_concatenate_5_kernel --------------------------
	.section	.nv.constant0.tvmgen_default_fused_squeeze_concatenate_5_kernel,"a",@progbits
	.sectionflags	@""
	.align	4
.nv.constant0.tvmgen_default_fused_squeeze_concatenate_5_kernel:
	.zero		376


//--------------------- .nv.constant0.tvmgen_default_fused_split_sigmoid_sigmoid_multiply_sigmoid_tanh_multiply_add_tanh_multiply_sta_2bcd01aae566f75b__kernel_4 --------------------------
	.section	.nv.constant0.tvmgen_default_fused_split_sigmoid_sigmoid_multiply_sigmoid_tanh_multiply_add_tanh_multiply_sta_2bcd01aae566f75b__kernel_4,"a",@progbits
	.sectionflags	@""
	.align	4
.nv.constant0.tvmgen_default_fused_split_sigmoid_sigmoid_multiply_sigmoid_tanh_multiply_add_tanh_multiply_sta_2bcd01aae566f75b__kernel_4:
	.zero		368


//--------------------- .nv.constant0.tvmgen_default_fused_transpose_split_kernel_11 --------------------------
	.section	.nv.constant0.tvmgen_default_fused_transpose_split_kernel_11,"a",@progbits
	.sectionflags	@""
	.align	4
.nv.constant0.tvmgen_default_fused_transpose_split_kernel_11:
	.zero		368


//--------------------- .nv.constant0.tvmgen_default_fused_transpose_split_kernel_9 --------------------------
	.section	.nv.constant0.tvmgen_default_fused_transpose_split_kernel_9,"a",@progbits
	.sectionflags	@""
	.align	4
.nv.constant0.tvmgen_default_fused_transpose_split_kernel_9:
	.zero		368


//--------------------- .nv.constant0.tvmgen_default_fused_squeeze_concatenate_23_kernel --------------------------
	.section	.nv.constant0.tvmgen_default_fused_squeeze_concatenate_23_kernel,"a",@progbits
	.sectionflags	@""
	.align	4
.nv.constant0.tvmgen_default_fused_squeeze_concatenate_23_kernel:
	.zero		376


//--------------------- .nv.constant0.tvmgen_default_fused_split_sigmoid_sigmoid_multiply_sigmoid_tanh_multiply_add_tanh_multiply_sta_2bcd01aae566f75b__kernel_12 --------------------------
	.section	.nv.constant0.tvmgen_default_fused_split_sigmoid_sigmoid_multiply_sigmoid_tanh_multiply_add_tanh_multiply_sta_2bcd01aae566f75b__kernel_12,"a",@progbits
	.sectionflags	@""
	.align	4
.nv.constant0.tvmgen_default_fused_split_sigmoid_sigmoid_multiply_sigmoid_tanh_multiply_add_tanh_multiply_sta_2bcd01aae566f75b__kernel_12:
	.zero		368


//--------------------- .nv.constant0.tvmgen_default_fused_split_sigmoid_sigmoid_multiply_sigmoid_tanh_multiply_add_tanh_multiply_sta_2bcd01aae566f75b__kernel_17 --------------------------
	.section	.nv.constant0.tvmgen_default_fused_split_sigmoid_sigmoid_multiply_sigmoid_tanh_multiply_add_tanh_multiply_sta_2bcd01aae566f75b__kernel_17,"a",@progbits
	.sectionflags	@""
	.align	4
.nv.constant0.tvmgen_default_fused_split_sigmoid_sigmoid_multiply_sigmoid_tanh_multiply_add_tanh_multiply_sta_2bcd01aae566f75b__kernel_17:
	.zero		368


//--------------------- .nv.constant0.tvmgen_default_fused_squeeze_concatenate_46_kernel --------------------------
	.section	.nv.constant0.tvmgen_default_fused_squeeze_concatenate_46_kernel,"a",@progbits
	.sectionflags	@""
	.align	4
.nv.constant0.tvmgen_default_fused_squeeze_concatenate_46_kernel:
	.zero		376


//--------------------- .nv.constant0.tvmgen_default_fused_squeeze_concatenate_48_kernel --------------------------
	.section	.nv.constant0.tvmgen_default_fused_squeeze_concatenate_48_kernel,"a",@progbits
	.sectionflags	@""
	.align	4
.nv.constant0.tvmgen_default_fused_squeeze_concatenate_48_kernel:
	.zero		376


//--------------------- .nv.constant0.tvmgen_default_fused_transpose_split_kernel_4 --------------------------
	.section	.nv.constant0.tvmgen_default_fused_transpose_split_kernel_4,"a",@progbits
	.sectionflags	@""
	.align	4
.nv.constant0.tvmgen_default_fused_transpose_split_kernel_4:
	.zero		368


//--------------------- .nv.constant0.tvmgen_default_fused_transpose_split_kernel_5 --------------------------
	.section	.nv.constant0.tvmgen_default_fused_transpose_split_kernel_5,"a",@progbits
	.sectionflags	@""
	.align	4
.nv.constant0.tvmgen_default_fused_transpose_split_kernel_5:
	.zero		368


//--------------------- .nv.constant0.tvmgen_default_fused_squeeze_concatenate_2_kernel --------------------------
	.section	.nv.constant0.tvmgen_default_fused_squeeze_concatenate_2_kernel,"a",@progbits
	.sectionflags	@""
	.align	4
.nv.constant0.tvmgen_default_fused_squeeze_concatenate_2_kernel:
	.zero		376


//--------------------- .nv.constant0.tvmgen_default_fused_squeeze_concatenate_22_kernel --------------------------
	.section	.nv.constant0.tvmgen_default_fused_squeeze_concatenate_22_kernel,"a",@progbits
	.sectionflags	@""
	.align	4
.nv.constant0.tvmgen_default_fused_squeeze_concatenate_22_kernel:
	.zero		376


//--------------------- .nv.constant0.tvmgen_default_fused_squeeze_concatenate_38_kernel --------------------------
	.section	.nv.constant0.tvmgen_default_fused_squeeze_concatenate_38_kernel,"a",@progbits
	.sectionflags	@""
	.align	4
.nv.constant0.tvmgen_default_fused_squeeze_concatenate_38_kernel:
	.zero		376


//--------------------- .nv.constant0.tvmgen_default_fused_squeeze_concatenate_17_kernel --------------------------
	.section	.nv.constant0.tvmgen_default_fused_squeeze_concatenate_17_kernel,"a",@progbits
	.sectionflags	@""
	.align	4
.nv.constant0.tvmgen_default_fused_squeeze_concatenate_17_kernel:
	.zero		376


//--------------------- .nv.constant0.tvmgen_default_fused_split_sigmoid_sigmoid_multiply_sigmoid_tanh_multiply_add_tanh_multiply_sta_2bcd01aae566f75b__kernel_6 --------------------------
	.section	.nv.constant0.tvmgen_default_fused_split_sigmoid_sigmoid_multiply_sigmoid_tanh_multiply_add_tanh_multiply_sta_2bcd01aae566f75b__kernel_6,"a",@progbits
	.sectionflags	@""
	.align	4
.nv.constant0.tvmgen_default_fused_split_sigmoid_sigmoid_multiply_sigmoid_tanh_multiply_add_tanh_multiply_sta_2bcd01aae566f75b__kernel_6:
	.zero		368


//--------------------- .nv.constant0.tvmgen_default_fused_squeeze_concatenate_35_kernel --------------------------
	.section	.nv.constant0.tvmgen_default_fused_squeeze_concatenate_35_kernel,"a",@progbits
	.sectionflags	@""
	.align	4
.nv.constant0.tvmgen_default_fused_squeeze_concatenate_35_kernel:
	.zero		376


//--------------------- .nv.constant0.tvmgen_default_fused_squeeze_concatenate_36_kernel --------------------------
	.section	.nv.constant0.tvmgen_default_fused_squeeze_concatenate_36_kernel,"a",@progbits
	.sectionflags	@""
	.align	4
.nv.constant0.tvmgen_default_fused_squeeze_concatenate_36_kernel:
	.zero		376


//--------------------- .nv.constant0.tvmgen_default_fused_nn_dense_add_1_kernel --------------------------
	.section	.nv.constant0.tvmgen_default_fused_nn_dense_add_1_kernel,"a",@progbits
	.sectionflags	@""
	.align	4
.nv.constant0.tvmgen_default_fused_nn_dense_add_1_kernel:
	.zero		384


//--------------------- .nv.constant0.tvmgen_default_fused_squeeze_concatenate_16_kernel --------------------------
	.section	.nv.constant0.tvmgen_default_fused_squeeze_concatenate_16_kernel,"a",@progbits
	.sectionflags	@""
	.align	4
.nv.constant0.tvmgen_default_fused_squeeze_concatenate_16_kernel:
	.zero		376


//--------------------- .nv.constant0.tvmgen_default_fused_split_kernel_1 --------------------------
	.section	.nv.constant0.tvmgen_default_fused_split_kernel_1,"a",@progbits
	.sectionflags	@""
	.align	4
.nv.constant0.tvmgen_default_fused_split_kernel_1:
	.zero		368


//--------------------- .nv.constant0.tvmgen_default_fused_squeeze_concatenate_55_kernel --------------------------
	.section	.nv.constant0.tvmgen_default_fused_squeeze_concatenate_55_kernel,"a",@progbits
	.sectionflags	@""
	.align	4
.nv.constant0.tvmgen_default_fused_squeeze_concatenate_55_kernel:
	.zero		376


//--------------------- .nv.constant0.tvmgen_default_fused_split_sigmoid_sigmoid_multiply_sigmoid_tanh_multiply_add_tanh_multiply_sta_2bcd01aae566f75b__kernel_5 --------------------------
	.section	.nv.constant0.tvmgen_default_fused_split_sigmoid_sigmoid_multiply_sigmoid_tanh_multiply_add_tanh_multiply_sta_2bcd01aae566f75b__kernel_5,"a",@progbits
	.sectionflags	@""
	.align	4
.nv.constant0.tvmgen_default_fused_split_sigmoid_sigmoid_multiply_sigmoid_tanh_multiply_add_tanh_multiply_sta_2bcd01aae566f75b__kernel_5:
	.zero		368


//--------------------- .nv.constant0.tvmgen_default_fused_transpose_split_kernel_1 --------------------------
	.section	.nv.constant0.tvmgen_default_fused_transpose_split_kernel_1,"a",@progbits
	.sectionflags	@""
	.align	4
.nv.constant0.tvmgen_default_fused_transpose_split_kernel_1:
	.zero		368


//--------------------- .nv.constant0.tvmgen_default_fused_split_sigmoid_sigmoid_multiply_sigmoid_tanh_multiply_add_tanh_multiply_sta_2bcd01aae566f75b__kernel_18 --------------------------
	.section	.nv.constant0.tvmgen_default_fused_split_sigmoid_sigmoid_multiply_sigmoid_tanh_multiply_add_tanh_multiply_sta_2bcd01aae566f75b__kernel_18,"a",@progbits
	.sectionflags	@""
	.align	4
.nv.constant0.tvmgen_default_fused_split_sigmoid_sigmoid_multiply_sigmoid_tanh_multiply_add_tanh_multiply_sta_2bcd01aae566f75b__kernel_18:
	.zero		368


//--------------------- .nv.constant0.tvmgen_default_fused_transpose_split_kernel_21 --------------------------
	.section	.nv.constant0.tvmgen_default_fused_transpose_split_kernel_21,"a",@progbits
	.sectionflags	@""
	.align	4
.nv.constant0.tvmgen_default_fused_transpose_split_kernel_21:
	.zero		368


//--------------------- .nv.constant0.tvmgen_default_fused_transpose_split_kernel_7 --------------------------
	.section	.nv.constant0.tvmgen_default_fused_transpose_split_kernel_7,"a",@progbits
	.sectionflags	@""
	.align	4
.nv.constant0.tvmgen_default_fused_transpose_split_kernel_7:
	.zero		368


//--------------------- .nv.constant0.tvmgen_default_fused_transpose_split_kernel_19 --------------------------
	.section	.nv.constant0.tvmgen_default_fused_transpose_split_kernel_19,"a",@progbits
	.sectionflags	@""
	.align	4
.nv.constant0.tvmgen_default_fused_transpose_split_kernel_19:
	.zero		368


//--------------------- .nv.constant0.tvmgen_default_fused_nn_dense_add_kernel --------------------------
	.section	.nv.constant0.tvmgen_default_fused_nn_dense_add_kernel,"a",@progbits
	.sectionflags	@""
	.align	4
.nv.constant0.tvmgen_default_fused_nn_dense_add_kernel:
	.zero		384


//--------------------- .nv.constant0.tvmgen_default_fused_squeeze_concatenate_26_kernel --------------------------
	.section	.nv.constant0.tvmgen_default_fused_squeeze_concatenate_26_kernel,"a",@progbits
	.sectionflags	@""
	.align	4
.nv.constant0.tvmgen_default_fused_squeeze_concatenate_26_kernel:
	.zero		376


//--------------------- .text.tvmgen_default_fused_split_sigmoid_sigmoid_multiply_sigmoid_tanh_multiply_add_tanh_multiply_sta_2bcd01aae566f75b__kernel_26 --------------------------
	.section	.text.tvmgen_default_fused_split_sigmoid_sigmoid_multiply_sigmoid_tanh_multiply_add_tanh_multiply_sta_2bcd01aae566f75b__kernel_26,"ax",@progbits
	.sectioninfo	@"SHI_REGISTERS=8"
	.align	128
        .global         tvmgen_default_fused_split_sigmoid_sigmoid_multiply_sigmoid_tanh_multiply_add_tanh_multiply_sta_2bcd01aae566f75b__kernel_26
        .type           tvmgen_default_fused_split_sigmoid_sigmoid_multiply_sigmoid_tanh_multiply_add_tanh_multiply_sta_2bcd01aae566f75b__kernel_26,@function
        .size           tvmgen_default_fused_split_sigmoid_sigmoid_multiply_sigmoid_tanh_multiply_add_tanh_multiply_sta_2bcd01aae566f75b__kernel_26,(.L_x_175 - tvmgen_default_fused_split_sigmoid_sigmoid_multiply_sigmoid_tanh_multiply_add_tanh_multiply_sta_2bcd01aae566f75b__kernel_26)
        .other          tvmgen_default_fused_split_sigmoid_sigmoid_multiply_sigmoid_tanh_multiply_add_tanh_multiply_sta_2bcd01aae566f75b__kernel_26,@"STO_CUDA_ENTRY STV_DEFAULT"
tvmgen_default_fused_split_sigmoid_sigmoid_multiply_sigmoid_tanh_multiply_add_tanh_multiply_sta_2bcd01aae566f75b__kernel_26:
.text.tvmgen_default_fused_split_sigmoid_sigmoid_multiply_sigmoid_tanh_multiply_add_tanh_multiply_sta_2bcd01aae566f75b__kernel_26:
[----:B------:R-:W-:Y:S02]  /*0000*/  MOV R1, c[0x0][0x28] ;  /* 0x00000a0000017a02 */ /* 0x000fe40000000f00 */
[----:B------:R-:W0:Y:S01]  /*0010*/  S2R R4, SR_TID.X ;  /* 0x0000000000047919 */ /* 0x000e220000002100 */
[----:B------:R-:W-:Y:S01]  /*0020*/  MOV R5, 0x4 ;  /* 0x0000000400057802 */ /* 0x000fe20000000f00 */
[----:B------:R-:W-:-:S04]  /*0030*/  ULDC.64 UR4, c[0x0][0x118] ;  /* 0x0000460000047ab9 */ /* 0x000fc80000000a00 */
[----:B0-----:R-:W-:-:S06]  /*0040*/  IMAD.WIDE R2, R4, R5, c[0x0][0x168] ;  /* 0x00005a0004027625 */ /* 0x001fcc00078e0205 */
[----:B------:R-:W2:Y:S01]  /*0050*/  LDG.E.CONSTANT R3, [R2.64] ;  /* 0x0000000402037981 */ /* 0x000ea2000c1e9900 */
[----:B------:R-:W-:-:S05]  /*0060*/  IMAD.WIDE R4, R4, R5, c[0x0][0x160] ;  /* 0x0000580004047625 */ /* 0x000fca00078e0205 */
[----:B--2---:R-:W-:Y:S01]  /*0070*/  STG.E [R4.64], R3 ;  /* 0x0000000304007986 */ /* 0x004fe2000c101904 */
[----:B------:R-:W-:Y:S05]  /*0080*/  EXIT ;  /* 0x000000000000794d */ /* 0x000fea0003800000 */
.L_x_0:
[----:B------:R-:W-:-:S00]  /*0090*/  BRA `(.L_x_0) ;  /* 0xfffffff000007947 */ /* 0x000fc0000383ffff */
[----:B------:R-:W-:-:S00]  /*00a0*/  NOP ;  /* 0x0000000000007918 */ /* 0x000fc00000000000 */
        /* <DEDUP_REMOVED lines=13> */
.L_x_175:


//--------------------- .text.tvmgen_default_fused_split_sigmoid_sigmoid_multiply_sigmoid_tanh_multiply_add_tanh_multiply_sta_2bcd01aae566f75b__kernel_14 --------------------------
	.section	.text.tvmgen_default_fused_split_sigmoid_sigmoid_multiply_sigmoid_tanh_multiply_add_tanh_multiply_sta_2bcd01aae566f75b__kernel_14,"ax",@progbits
	.sectioninfo	@"SHI_REGISTERS=8"
	.align	128
        .global         tvmgen_default_fused_split_sigmoid_sigmoid_multiply_sigmoid_tanh_multiply_add_tanh_multiply_sta_2bcd01aae566f75b__kernel_14
        .type           tvmgen_default_fused_split_sigmoid_sigmoid_multiply_sigmoid_tanh_multiply_add_tanh_multiply_sta_2bcd01aae566f75b__kernel_14,@function
        .size           tvmgen_default_fused_split_sigmoid_sigmoid_multiply_sigmoid_tanh_multiply_add_tanh_multiply_sta_2bcd01aae566f75b__kernel_14,(.L_x_176 - tvmgen_default_fused_split_sigmoid_sigmoid_multiply_sigmoid_tanh_multiply_add_tanh_multiply_sta_2bcd01aae566f75b__kernel_14)
        .other          tvmgen_default_fused_split_sigmoid_sigmoid_multiply_sigmoid_tanh_multiply_add_tanh_multiply_sta_2bcd01aae566f75b__kernel_14,@"STO_CUDA_ENTRY STV_DEFAULT"
tvmgen_default_fused_split_sigmoid_sigmoid_multiply_sigmoid_tanh_multiply_add_tanh_multiply_sta_2bcd01aae566f75b__kernel_14:
.text.tvmgen_default_fused_split_sigmoid_sigmoid_multiply_sigmoid_tanh_multiply_add_tanh_multiply_sta_2bcd01aae566f75b__kernel_14:
        /* <DEDUP_REMOVED lines=9> */
.L_x_1:
        /* <DEDUP_REMOVED lines=15> */
.L_x_176:


//--------------------- .text.tvmgen_default_fused_squeeze_concatenate_51_kernel --------------------------
	.section	.text.tvmgen_default_fused_squeeze_concatenate_51_kernel,"ax",@progbits
	.sectioninfo	@"SHI_REGISTERS=8"
	.align	128
        .global         tvmgen_default_fused_squeeze_concatenate_51_kernel
        .type           tvmgen_default_fused_squeeze_concatenate_51_kernel,@function
        .size           tvmgen_default_fused_squeeze_concatenate_51_kernel,(.L_x_177 - tvmgen_default_fused_squeeze_concatenate_51_kernel)
        .other          tvmgen_default_fused_squeeze_concatenate_51_kernel,@"STO_CUDA_ENTRY STV_DEFAULT"
tvmgen_default_fused_squeeze_concatenate_51_kernel:
.text.tvmgen_default_fused_squeeze_concatenate_51_kernel:
[----:B------:R-:W-:Y:S02]  /*0000*/  MOV R1, c[0x0][0x28] ;  /* 0x00000a0000017a02 */ /* 0x000fe40000000f00 */
[----:B------:R-:W0:Y:S01]  /*0010*/  S2R R4, SR_TID.X ;  /* 0x0000000000047919 */ /* 0x000e220000002100 */
[----:B------:R-:W-:Y:S01]  /*0020*/  MOV R5, 0x4 ;  /* 0x0000000400057802 */ /* 0x000fe20000000f00 */
[----:B------:R-:W-:Y:S01]  /*0030*/  ULDC.64 UR4, c[0x0][0x118] ;  /* 0x0000460000047ab9 */ /* 0x000fe20000000a00 */
[----:B0-----:R-:W-:-:S13]  /*0040*/  ISETP.GT.AND P0, PT, R4, 0x7f, PT ;  /* 0x0000007f0400780c */ /* 0x001fda0003f04270 */
[C---:B------:R-:W-:Y:S01]  /*0050*/  @P0 IADD3 R0, R4.reuse, -0x80, RZ ;  /* 0xffffff8004000810 */ /* 0x040fe20007ffe0ff */
[----:B------:R-:W-:-:S04]  /*0060*/  @!P0 IMAD.WIDE R2, R4, R5, c[0x0][0x168] ;  /* 0x00005a0004028625 */ /* 0x000fc800078e0205 */
[----:B------:R-:W-:-:S06]  /*0070*/  @P0 IMAD.WIDE R2, R0, R5, c[0x0][0x170] ;  /* 0x00005c0000020625 */ /* 0x000fcc00078e0205 */
[----:B------:R-:W2:Y:S01]  /*0080*/  LDG.E.CONSTANT R3, [R2.64] ;  /* 0x0000000402037981 */ /* 0x000ea2000c1e9900 */
[----:B------:R-:W-:-:S05]  /*0090*/  IMAD.WIDE R4, R4, R5, c[0x0][0x160] ;  /* 0x0000580004047625 */ /* 0x000fca00078e0205 */
[----:B--2---:R-:W-:Y:S01]  /*00a0*/  STG.E [R4.64], R3 ;  /* 0x0000000304007986 */ /* 0x004fe2000c101904 */
[----:B------:R-:W-:Y:S05]  /*00b0*/  EXIT ;  /* 0x000000000000794d */ /* 0x000fea0003800000 */
.L_x_2:
        /* <DEDUP_REMOVED lines=12> */
.L_x_177:


//--------------------- .text.tvmgen_default_fused_split_sigmoid_sigmoid_multiply_sigmoid_tanh_multiply_add_tanh_multiply_sta_2bcd01aae566f75b__kernel --------------------------
	.section	.text.tvmgen_default_fused_split_sigmoid_sigmoid_multiply_sigmoid_tanh_multiply_add_tanh_multiply_sta_2bcd01aae566f75b__kernel,"ax",@progbits
	.sectioninfo	@"SHI_REGISTERS=8"
	.align	128
        .global         tvmgen_default_fused_split_sigmoid_sigmoid_multiply_sigmoid_tanh_multiply_add_tanh_multiply_sta_2bcd01aae566f75b__kernel
        .type           tvmgen_default_fused_split_sigmoid_sigmoid_multiply_sigmoid_tanh_multiply_add_tanh_multiply_sta_2bcd01aae566f75b__kernel,@function
        .size           tvmgen_default_fused_split_sigmoid_sigmoid_multiply_sigmoid_tanh_multiply_add_tanh_multiply_sta_2bcd01aae566f75b__kernel,(.L_x_178 - tvmgen_default_fused_split_sigmoid_sigmoid_multiply_sigmoid_tanh_multiply_add_tanh_multiply_sta_2bcd01aae566f75b__kernel)
        .other          tvmgen_default_fused_split_sigmoid_sigmoid_multiply_sigmoid_tanh_multiply_add_tanh_multiply_sta_2bcd01aae566f75b__kernel,@"STO_CUDA_ENTRY STV_DEFAULT"
tvmgen_default_fused_split_sigmoid_sigmoid_multiply_sigmoid_tanh_multiply_add_tanh_multiply_sta_2bcd01aae566f75b__kernel:
.text.tvmgen_default_fused_split_sigmoid_sigmoid_multiply_sigmoid_tanh_multiply_add_tanh_multiply_sta_2bcd01aae566f75b__kernel:
        /* <DEDUP_REMOVED lines=9> */
.L_x_3:
        /* <DEDUP_REMOVED lines=15> */
.L_x_178:


//--------------------- .text.tvmgen_default_fused_squeeze_concatenate_14_kernel --------------------------
	.section	.text.tvmgen_default_fused_squeeze_concatenate_14_kernel,"ax",@progbits
	.sectioninfo	@"SHI_REGISTERS=8"
	.align	128
        .global         tvmgen_default_fused_squeeze_concatenate_14_kernel
        .type           tvmgen_default_fused_squeeze_concatenate_14_kernel,@function
        .size           tvmgen_default_fused_squeeze_concatenate_14_kernel,(.L_x_179 - tvmgen_default_fused_squeeze_concatenate_14_kernel)
        .other          tvmgen_default_fused_squeeze_concatenate_14_kernel,@"STO_CUDA_ENTRY STV_DEFAULT"
tvmgen_default_fused_squeeze_concatenate_14_kernel:
.text.tvmgen_default_fused_squeeze_concatenate_14_kernel:
        /* <DEDUP_REMOVED lines=12> */
.L_x_4:
        /* <DEDUP_REMOVED lines=12> */
.L_x_179:


//--------------------- .text.tvmgen_default_fused_split_sigmoid_sigmoid_multiply_sigmoid_tanh_multiply_add_tanh_multiply_sta_2bcd01aae566f75b__kernel_7 --------------------------
	.section	.text.tvmgen_default_fused_split_sigmoid_sigmoid_multiply_sigmoid_tanh_multiply_add_tanh_multiply_sta_2bcd01aae566f75b__kernel_7,"ax",@progbits
	.sectioninfo	@"SHI_REGISTERS=8"
	.align	128
        .global         tvmgen_default_fused_split_sigmoid_sigmoid_multiply_sigmoid_tanh_multiply_add_tanh_multiply_sta_2bcd01aae566f75b__kernel_7
        .type           tvmgen_default_fused_split_sigmoid_sigmoid_multiply_sigmoid_tanh_multiply_add_tanh_multiply_sta_2bcd01aae566f75b__kernel_7,@function
        .size           tvmgen_default_fused_split_sigmoid_sigmoid_multiply_sigmoid_tanh_multiply_add_tanh_multiply_sta_2bcd01aae566f75b__kernel_7,(.L_x_180 - tvmgen_default_fused_split_sigmoid_sigmoid_multiply_sigmoid_tanh_multiply_add_tanh_multiply_sta_2bcd01aae566f75b__kernel_7)
        .other          tvmgen_default_fused_split_sigmoid_sigmoid_multiply_sigmoid_tanh_multiply_add_tanh_multiply_sta_2bcd01aae566f75b__kernel_7,@"STO_CUDA_ENTRY STV_DEFAULT"
tvmgen_default_fused_split_sigmoid_sigmoid_multiply_sigmoid_tanh_multiply_add_tanh_multiply_sta_2bcd01aae566f75b__kernel_7:
.text.tvmgen_default_fused_split_sigmoid_sigmoid_multiply_sigmoid_tanh_multiply_add_tanh_multiply_sta_2bcd01aae566f75b__kernel_7:
        /* <DEDUP_REMOVED lines=9> */
.L_x_5:
        /* <DEDUP_REMOVED lines=15> */
.L_x_180:


//--------------------- .text.tvmgen_default_fused_transpose_split_kernel_22 --------------------------
	.section	.text.tvmgen_default_fused_transpose_split_kernel_22,"ax",@progbits
	.sectioninfo	@"SHI_REGISTERS=8"
	.align	128
        .global         tvmgen_default_fused_transpose_split_kernel_22
        .type           tvmgen_default_fused_transpose_split_kernel_22,@function
        .size           tvmgen_default_fused_transpose_split_kernel_22,(.L_x_181 - tvmgen_default_fused_transpose_split_kernel_22)
        .other          tvmgen_default_fused_transpose_split_kernel_22,@"STO_CUDA_ENTRY STV_DEFAULT"
tvmgen_default_fused_transpose_split_kernel_22:
.text.tvmgen_default_fused_transpose_split_kernel_22:
[----:B------:R-:W-:Y:S02]  /*0000*/  MOV R1, c[0x0][0x28] ;  /* 0x00000a0000017a02 */ /* 0x000fe40000000f00 */
[----:B------:R-:W0:Y:S01]  /*0010*/  S2R R4, SR_TID.X ;  /* 0x0000000000047919 */ /* 0x000e220000002100 */
[----:B------:R-:W-:Y:S01]  /*0020*/  MOV R5, 0x4 ;  /* 0x0000000400057802 */ /* 0x000fe20000000f00 */
[----:B------:R-:W-:-:S04]  /*0030*/  ULDC.64 UR4, c[0x0][0x118] ;  /* 0x0000460000047ab9 */ /* 0x000fc80000000a00 */
[----:B0-----:R-:W-:-:S06]  /*0040*/  IMAD.WIDE R2, R4, R5, c[0x0][0x168] ;  /* 0x00005a0004027625 */ /* 0x001fcc00078e0205 */
[----:B------:R-:W2:Y:S01]  /*0050*/  LDG.E.CONSTANT R3, [R2.64+0x9a0] ;  /* 0x0009a00402037981 */ /* 0x000ea2000c1e9900 */
[----:B------:R-:W-:-:S05]  /*0060*/  IMAD.WIDE R4, R4, R5, c[0x0][0x160] ;  /* 0x0000580004047625 */ /* 0x000fca00078e0205 */
[----:B--2---:R-:W-:Y:S01]  /*0070*/  STG.E [R4.64], R3 ;  /* 0x0000000304007986 */ /* 0x004fe2000c101904 */
[----:B------:R-:W-:Y:S05]  /*0080*/  EXIT ;  /* 0x000000000000794d */ /* 0x000fea0003800000 */
.L_x_6:
        /* <DEDUP_REMOVED lines=15> */
.L_x_181:


//--------------------- .text.tvmgen_default_fused_squeeze_concatenate_39_kernel --------------------------
	.section	.text.tvmgen_default_fused_squeeze_concatenate_39_kernel,"ax",@progbits
	.sectioninfo	@"SHI_REGISTERS=8"
	.align	128
        .global         tvmgen_default_fused_squeeze_concatenate_39_kernel
        .type           tvmgen_default_fused_squeeze_concatenate_39_kernel,@function
        .size           tvmgen_default_fused_squeeze_concatenate_39_kernel,(.L_x_182 - tvmgen_default_fused_squeeze_concatenate_39_kernel)
        .other          tvmgen_default_fused_squeeze_concatenate_39_kernel,@"STO_CUDA_ENTRY STV_DEFAULT"
tvmgen_default_fused_squeeze_concatenate_39_kernel:
.text.tvmgen_default_fused_squeeze_concatenate_39_kernel:
        /* <DEDUP_REMOVED lines=12> */
.L_x_7:
        /* <DEDUP_REMOVED lines=12> */
.L_x_182:


//--------------------- .text.tvmgen_default_fused_squeeze_concatenate_25_kernel --------------------------
	.section	.text.tvmgen_default_fused_squeeze_concatenate_25_kernel,"ax",@progbits
	.sectioninfo	@"SHI_REGISTERS=8"
	.align	128
        .global         tvmgen_default_fused_squeeze_concatenate_25_kernel
        .type           tvmgen_default_fused_squeeze_concatenate_25_kernel,@function
        .size           tvmgen_default_fused_squeeze_concatenate_25_kernel,(.L_x_183 - tvmgen_default_fused_squeeze_concatenate_25_kernel)
        .other          tvmgen_default_fused_squeeze_concatenate_25_kernel,@"STO_CUDA_ENTRY STV_DEFAULT"
tvmgen_default_fused_squeeze_concatenate_25_kernel:
.text.tvmgen_default_fused_squeeze_concatenate_25_kernel:
        /* <DEDUP_REMOVED lines=12> */
.L_x_8:
        /* <DEDUP_REMOVED lines=12> */
.L_x_183:


//--------------------- .text.tvmgen_default_fused_squeeze_concatenate_44_kernel --------------------------
	.section	.text.tvmgen_default_fused_squeeze_concatenate_44_kernel,"ax",@progbits
	.sectioninfo	@"SHI_REGISTERS=8"
	.align	128
        .global         tvmgen_default_fused_squeeze_concatenate_44_kernel
        .type           tvmgen_default_fused_squeeze_concatenate_44_kernel,@function
        .size           tvmgen_default_fused_squeeze_concatenate_44_kernel,(.L_x_184 - tvmgen_default_fused_squeeze_concatenate_44_kernel)
        .other          tvmgen_default_fused_squeeze_concatenate_44_kernel,@"STO_CUDA_ENTRY STV_DEFAULT"
tvmgen_default_fused_squeeze_concatenate_44_kernel:
.text.tvmgen_default_fused_squeeze_concatenate_44_kernel:
        /* <DEDUP_REMOVED lines=12> */
.L_x_9:
        /* <DEDUP_REMOVED lines=12> */
.L_x_184:


//--------------------- .text.tvmgen_default_fused_transpose_split_kernel_26 --------------------------
	.section	.text.tvmgen_default_fused_transpose_split_kernel_26,"ax",@progbits
	.sectioninfo	@"SHI_REGISTERS=8"
	.align	128
        .global         tvmgen_default_fused_transpose_split_kernel_26
        .type           tvmgen_default_fused_transpose_split_kernel_26,@function
        .size           tvmgen_default_fused_transpose_split_kernel_26,(.L_x_185 - tvmgen_default_fused_transpose_split_kernel_26)
        .other          tvmgen_default_fused_transpose_split_kernel_26,@"STO_CUDA_ENTRY STV_DEFAULT"
tvmgen_default_fused_transpose_split_kernel_26:
.text.tvmgen_default_fused_transpose_split_kernel_26:
        /* <DEDUP_REMOVED lines=9> */
.L_x_10:
        /* <DEDUP_REMOVED lines=15> */
.L_x_185:


//--------------------- .text.tvmgen_default_fused_split_kernel --------------------------
	.section	.text.tvmgen_default_fused_split_kernel,"ax",@progbits
	.sectioninfo	@"SHI_REGISTERS=8"
	.align	128
        .global         tvmgen_default_fused_split_kernel
        .type           tvmgen_default_fused_split_kernel,@function
        .size           tvmgen_default_fused_split_kernel,(.L_x_186 - tvmgen_default_fused_split_kernel)
        .other          tvmgen_default_fused_split_kernel,@"STO_CUDA_ENTRY STV_DEFAULT"
tvmgen_default_fused_split_kernel:
.text.tvmgen_default_fused_split_kernel:
        /* <DEDUP_REMOVED lines=9> */
.L_x_11:
        /* <DEDUP_REMOVED lines=15> */
.L_x_186:


//--------------------- .text.tvmgen_default_fused_squeeze_concatenate_8_kernel --------------------------
	.section	.text.tvmgen_default_fused_squeeze_concatenate_8_kernel,"ax",@progbits
	.sectioninfo	@"SHI_REGISTERS=8"
	.align	128
        .global         tvmgen_default_fused_squeeze_concatenate_8_kernel
        .type           tvmgen_default_fused_squeeze_concatenate_8_kernel,@function
        .size           tvmgen_default_fused_squeeze_concatenate_8_kernel,(.L_x_187 - tvmgen_default_fused_squeeze_concatenate_8_kernel)
        .other          tvmgen_default_fused_squeeze_concatenate_8_kernel,@"STO_CUDA_ENTRY STV_DEFAULT"
tvmgen_default_fused_squeeze_concatenate_8_kernel:
.text.tvmgen_default_fused_squeeze_concatenate_8_kernel:
        /* <DEDUP_REMOVED lines=12> */
.L_x_12:
        /* <DEDUP_REMOVED lines=12> */
.L_x_187:


//--------------------- .text.tvmgen_default_fused_transpose_split_kernel_13 --------------------------
	.section	.text.tvmgen_default_fused_transpose_split_kernel_13,"ax",@progbits
	.sectioninfo	@"SHI_REGISTERS=8"
	.align	128
        .global         tvmgen_default_fused_transpose_split_kernel_13
        .type           tvmgen_default_fused_transpose_split_kernel_13,@function
        .size           tvmgen_default_fused_transpose_split_kernel_13,(.L_x_188 - tvmgen_default_fused_transpose_split_kernel_13)
        .other          tvmgen_default_fused_transpose_split_kernel_13,@"STO_CUDA_ENTRY STV_DEFAULT"
tvmgen_default_fused_transpose_split_kernel_13:
.text.tvmgen_default_fused_transpose_split_kernel_13:
        /* <DEDUP_REMOVED lines=9> */
.L_x_13:
        /* <DEDUP_REMOVED lines=15> */
.L_x_188:


//--------------------- .text.tvmgen_default_fused_split_sigmoid_sigmoid_multiply_sigmoid_tanh_multiply_add_tanh_multiply_sta_2bcd01aae566f75b__kernel_22 --------------------------
	.section	.text.tvmgen_default_fused_split_sigmoid_sigmoid_multiply_sigmoid_tanh_multiply_add_tanh_multiply_sta_2bcd01aae566f75b__kernel_22,"ax",@progbits
	.sectioninfo	@"SHI_REGISTERS=8"
	.align	128
        .global         tvmgen_default_fused_split_sigmoid_sigmoid_multiply_sigmoid_tanh_multiply_add_tanh_multiply_sta_2bcd01aae566f75b__kernel_22
        .type           tvmgen_default_fused_split_sigmoid_sigmoid_multiply_sigmoid_tanh_multiply_add_tanh_multiply_sta_2bcd01aae566f75b__kernel_22,@function
        .size           tvmgen_default_fused_split_sigmoid_sigmoid_multiply_sigmoid_tanh_multiply_add_tanh_multiply_sta_2bcd01aae566f75b__kernel_22,(.L_x_189 - tvmgen_default_fused_split_sigmoid_sigmoid_multiply_sigmoid_tanh_multiply_add_tanh_multiply_sta_2bcd01aae566f75b__kernel_22)
        .other          tvmgen_default_fused_split_sigmoid_sigmoid_multiply_sigmoid_tanh_multiply_add_tanh_multiply_sta_2bcd01aae566f75b__kernel_22,@"STO_CUDA_ENTRY STV_DEFAULT"
tvmgen_default_fused_split_sigmoid_sigmoid_multiply_sigmoid_tanh_multiply_add_tanh_multiply_sta_2bcd01aae566f75b__kernel_22:
.text.tvmgen_default_fused_split_sigmoid_sigmoid_multiply_sigmoid_tanh_multiply_add_tanh_multiply_sta_2bcd01aae566f75b__kernel_22:
        /* <DEDUP_REMOVED lines=9> */
.L_x_14:
        /* <DEDUP_REMOVED lines=15> */
.L_x_189:


//--------------------- .text.tvmgen_default_fused_transpose_split_kernel_24 --------------------------
	.section	.text.tvmgen_default_fused_transpose_split_kernel_24,"ax",@progbits
	.sectioninfo	@"SHI_REGISTERS=8"
	.align	128
        .global         tvmgen_default_fused_transpose_split_kernel_24
        .type           tvmgen_default_fused_transpose_split_kernel_24,@function
        .size           tvmgen_default_fused_transpose_split_kernel_24,(.L_x_190 - tvmgen_default_fused_transpose_split_kernel_24)
        .other          tvmgen_default_fused_transpose_split_kernel_24,@"STO_CUDA_ENTRY STV_DEFAULT"
tvmgen_default_fused_transpose_split_kernel_24:
.text.tvmgen_default_fused_transpose_split_kernel_24:
        /* <DEDUP_REMOVED lines=9> */
.L_x_15:
        /* <DEDUP_REMOVED lines=15> */
.L_x_190:


//--------------------- .text.tvmgen_default_fused_split_sigmoid_sigmoid_multiply_sigmoid_tanh_multiply_add_tanh_multiply_sta_2bcd01aae566f75b__kernel_10 --------------------------
	.section	.text.tvmgen_default_fused_split_sigmoid_sigmoid_multiply_sigmoid_tanh_multiply_add_tanh_multiply_sta_2bcd01aae566f75b__kernel_10,"ax",@progbits
	.sectioninfo	@"SHI_REGISTERS=8"
	.align	128
        .global         tvmgen_default_fused_split_sigmoid_sigmoid_multiply_sigmoid_tanh_multiply_add_tanh_multiply_sta_2bcd01aae566f75b__kernel_10
        .type           tvmgen_default_fused_split_sigmoid_sigmoid_multiply_sigmoid_tanh_multiply_add_tanh_multiply_sta_2bcd01aae566f75b__kernel_10,@function
        .size           tvmgen_default_fused_split_sigmoid_sigmoid_multiply_sigmoid_tanh_multiply_add_tanh_multiply_sta_2bcd01aae566f75b__kernel_10,(.L_x_191 - tvmgen_default_fused_split_sigmoid_sigmoid_multiply_sigmoid_tanh_multiply_add_tanh_multiply_sta_2bcd01aae566f75b__kernel_10)
        .other          tvmgen_default_fused_split_sigmoid_sigmoid_multiply_sigmoid_tanh_multiply_add_tanh_multiply_sta_2bcd01aae566f75b__kernel_10,@"STO_CUDA_ENTRY STV_DEFAULT"
tvmgen_default_fused_split_sigmoid_sigmoid_multiply_sigmoid_tanh_multiply_add_tanh_multiply_sta_2bcd01aae566f75b__kernel_10:
.text.tvmgen_default_fused_split_sigmoid_sigmoid_multiply_sigmoid_tanh_multiply_add_tanh_multiply_sta_2bcd01aae566f75b__kernel_10:
        /* <DEDUP_REMOVED lines=9> */
.L_x_16:
        /* <DEDUP_REMOVED lines=15> */
.L_x_191:


//--------------------- .text.tvmgen_default_fused_squeeze_concatenate_27_kernel --------------------------
	.section	.text.tvmgen_default_fused_squeeze_concatenate_27_kernel,"ax",@progbits
	.sectioninfo	@"SHI_REGISTERS=8"
	.align	128
        .global         tvmgen_default_fused_squeeze_concatenate_27_kernel
        .type           tvmgen_default_fused_squeeze_concatenate_27_kernel,@function
        .size           tvmgen_default_fused_squeeze_concatenate_27_kernel,(.L_x_192 - tvmgen_default_fused_squeeze_concatenate_27_kernel)
        .other          tvmgen_default_fused_squeeze_concatenate_27_kernel,@"STO_CUDA_ENTRY STV_DEFAULT"
tvmgen_default_fused_squeeze_concatenate_27_kernel:
.text.tvmgen_default_fused_squeeze_concatenate_27_kernel:
        /* <DEDUP_REMOVED lines=12> */
.L_x_17:
        /* <DEDUP_REMOVED lines=12> */
.L_x_192:


//--------------------- .text.tvmgen_default_fused_split_sigmoid_sigmoid_multiply_sigmoid_tanh_multiply_add_tanh_multiply_sta_2bcd01aae566f75b__kernel_1 --------------------------
	.section	.text.tvmgen_default_fused_split_sigmoid_sigmoid_multiply_sigmoid_tanh_multiply_add_tanh_multiply_sta_2bcd01aae566f75b__kernel_1,"ax",@progbits
	.sectioninfo	@"SHI_REGISTERS=8"
	.align	128
        .global         tvmgen_default_fused_split_sigmoid_sigmoid_multiply_sigmoid_tanh_multiply_add_tanh_multiply_sta_2bcd01aae566f75b__kernel_1
        .type           tvmgen_default_fused_split_sigmoid_sigmoid_multiply_sigmoid_tanh_multiply_add_tanh_multiply_sta_2bcd01aae566f75b__kernel_1,@function
        .size           tvmgen_default_fused_split_sigmoid_sigmoid_multiply_sigmoid_tanh_multiply_add_tanh_multiply_sta_2bcd01aae566f75b__kernel_1,(.L_x_193 - tvmgen_default_fused_split_sigmoid_sigmoid_multiply_sigmoid_tanh_multiply_add_tanh_multiply_sta_2bcd01aae566f75b__kernel_1)
        .other          tvmgen_default_fused_split_sigmoid_sigmoid_multiply_sigmoid_tanh_multiply_add_tanh_multiply_sta_2bcd01aae566f75b__kernel_1,@"STO_CUDA_ENTRY STV_DEFAULT"
tvmgen_default_fused_split_sigmoid_sigmoid_multiply_sigmoid_tanh_multiply_add_tanh_multiply_sta_2bcd01aae566f75b__kernel_1:
.text.tvmgen_default_fused_split_sigmoid_sigmoid_multiply_sigmoid_tanh_multiply_add_tanh_multiply_sta_2bcd01aae566f75b__kernel_1:
        /* <DEDUP_REMOVED lines=9> */
.L_x_18:
        /* <DEDUP_REMOVED lines=15> */
.L_x_193:


//--------------------- .text.tvmgen_default_fused_transpose_split_kernel_17 --------------------------
	.section	.text.tvmgen_default_fused_transpose_split_kernel_17,"ax",@progbits
	.sectioninfo	@"SHI_REGISTERS=8"
	.align	128
        .global         tvmgen_default_fused_transpose_split_kernel_17
        .type           tvmgen_default_fused_transpose_split_kernel_17,@function
        .size           tvmgen_default_fused_transpose_split_kernel_17,(.L_x_194 - tvmgen_default_fused_transpose_split_kernel_17)
        .other          tvmgen_default_fused_transpose_split_kernel_17,@"STO_CUDA_ENTRY STV_DEFAULT"
tvmgen_default_fused_transpose_split_kernel_17:
.text.tvmgen_default_fused_transpose_split_kernel_17:
        /* <DEDUP_REMOVED lines=9> */
.L_x_19:
        /* <DEDUP_REMOVED lines=15> */
.L_x_194:


//--------------------- .text.tvmgen_default_fused_squeeze_concatenate_21_kernel --------------------------
	.section	.text.tvmgen_default_fused_squeeze_concatenate_21_kernel,"ax",@progbits
	.sectioninfo	@"SHI_REGISTERS=8"
	.align	128
        .global         tvmgen_default_fused_squeeze_concatenate_21_kernel
        .type           tvmgen_default_fused_squeeze_concatenate_21_kernel,@function
        .size           tvmgen_default_fused_squeeze_concatenate_21_kernel,(.L_x_195 - tvmgen_default_fused_squeeze_concatenate_21_kernel)
        .other          tvmgen_default_fused_squeeze_concatenate_21_kernel,@"STO_CUDA_ENTRY STV_DEFAULT"
tvmgen_default_fused_squeeze_concatenate_21_kernel:
.text.tvmgen_default_fused_squeeze_concatenate_21_kernel:
        /* <DEDUP_REMOVED lines=12> */
.L_x_20:
        /* <DEDUP_REMOVED lines=12> */
.L_x_195:


//--------------------- .text.tvmgen_default_fused_transpose_split_kernel_6 --------------------------
	.section	.text.tvmgen_default_fused_transpose_split_kernel_6,"ax",@progbits
	.sectioninfo	@"SHI_REGISTERS=8"
	.align	128
        .global         tvmgen_default_fused_transpose_split_kernel_6
        .type           tvmgen_default_fused_transpose_split_kernel_6,@function
        .size           tvmgen_default_fused_transpose_split_kernel_6,(.L_x_196 - tvmgen_default_fused_transpose_split_kernel_6)
        .other          tvmgen_default_fused_transpose_split_kernel_6,@"STO_CUDA_ENTRY STV_DEFAULT"
tvmgen_default_fused_transpose_split_kernel_6:
.text.tvmgen_default_fused_transpose_split_kernel_6:
        /* <DEDUP_REMOVED lines=9> */
.L_x_21:
        /* <DEDUP_REMOVED lines=15> */
.L_x_196:


//--------------------- .text.tvmgen_default_fused_squeeze_concatenate_4_kernel --------------------------
	.section	.text.tvmgen_default_fused_squeeze_concatenate_4_kernel,"ax",@progbits
	.sectioninfo	@"SHI_REGISTERS=8"
	.align	128
        .global         tvmgen_default_fused_squeeze_concatenate_4_kernel
        .type           tvmgen_default_fused_squeeze_concatenate_4_kernel,@function
        .size           tvmgen_default_fused_squeeze_concatenate_4_kernel,(.L_x_197 - tvmgen_default_fused_squeeze_concatenate_4_kernel)
        .other          tvmgen_default_fused_squeeze_concatenate_4_kernel,@"STO_CUDA_ENTRY STV_DEFAULT"
tvmgen_default_fused_squeeze_concatenate_4_kernel:
.text.tvmgen_default_fused_squeeze_concatenate_4_kernel:
        /* <DEDUP_REMOVED lines=12> */
.L_x_22:
        /* <DEDUP_REMOVED lines=12> */
.L_x_197:


//--------------------- .text.tvmgen_default_fused_squeeze_concatenate_45_kernel --------------------------
	.section	.text.tvmgen_default_fused_squeeze_concatenate_45_kernel,"ax",@progbits
	.sectioninfo	@"SHI_REGISTERS=8"
	.align	128
        .global         tvmgen_default_fused_squeeze_concatenate_45_kernel
        .type           tvmgen_default_fused_squeeze_concatenate_45_kernel,@function
        .size           tvmgen_default_fused_squeeze_concatenate_45_kernel,(.L_x_198 - tvmgen_default_fused_squeeze_concatenate_45_kernel)
        .other          tvmgen_default_fused_squeeze_concatenate_45_kernel,@"STO_CUDA_ENTRY STV_DEFAULT"
tvmgen_default_fused_squeeze_concatenate_45_kernel:
.text.tvmgen_default_fused_squeeze_concatenate_45_kernel:
        /* <DEDUP_REMOVED lines=12> */
.L_x_23:
        /* <DEDUP_REMOVED lines=12> */
.L_x_198:


//--------------------- .text.tvmgen_default_fused_split_sigmoid_sigmoid_multiply_sigmoid_tanh_multiply_add_tanh_multiply_sta_2bcd01aae566f75b__kernel_24 --------------------------
	.section	.text.tvmgen_default_fused_split_sigmoid_sigmoid_multiply_sigmoid_tanh_multiply_add_tanh_multiply_sta_2bcd01aae566f75b__kernel_24,"ax",@progbits
	.sectioninfo	@"SHI_REGISTERS=8"
	.align	128
        .global         tvmgen_default_fused_split_sigmoid_sigmoid_multiply_sigmoid_tanh_multiply_add_tanh_multiply_sta_2bcd01aae566f75b__kernel_24
        .type           tvmgen_default_fused_split_sigmoid_sigmoid_multiply_sigmoid_tanh_multiply_add_tanh_multiply_sta_2bcd01aae566f75b__kernel_24,@function
        .size           tvmgen_default_fused_split_sigmoid_sigmoid_multiply_sigmoid_tanh_multiply_add_tanh_multiply_sta_2bcd01aae566f75b__kernel_24,(.L_x_199 - tvmgen_default_fused_split_sigmoid_sigmoid_multiply_sigmoid_tanh_multiply_add_tanh_multiply_sta_2bcd01aae566f75b__kernel_24)
        .other          tvmgen_default_fused_split_sigmoid_sigmoid_multiply_sigmoid_tanh_multiply_add_tanh_multiply_sta_2bcd01aae566f75b__kernel_24,@"STO_CUDA_ENTRY STV_DEFAULT"
tvmgen_default_fused_split_sigmoid_sigmoid_multiply_sigmoid_tanh_multiply_add_tanh_multiply_sta_2bcd01aae566f75b__kernel_24:
.text.tvmgen_default_fused_split_sigmoid_sigmoid_multiply_sigmoid_tanh_multiply_add_tanh_multiply_sta_2bcd01aae566f75b__kernel_24:
        /* <DEDUP_REMOVED lines=9> */
.L_x_24:
        /* <DEDUP_REMOVED lines=15> */
.L_x_199:


//--------------------- .text.tvmgen_default_fused_transpose_split_kernel --------------------------
	.section	.text.tvmgen_default_fused_transpose_split_kernel,"ax",@progbits
	.sectioninfo	@"SHI_REGISTERS=8"
	.align	128
        .global         tvmgen_default_fused_transpose_split_kernel
        .type           tvmgen_default_fused_transpose_split_kernel,@function
        .size           tvmgen_default_fused_transpose_split_kernel,(.L_x_200 - tvmgen_default_fused_transpose_split_kernel)
        .other          tvmgen_default_fused_transpose_split_kernel,@"STO_CUDA_ENTRY STV_DEFAULT"
tvmgen_default_fused_transpose_split_kernel:
.text.tvmgen_default_fused_transpose_split_kernel:
        /* <DEDUP_REMOVED lines=9> */
.L_x_25:
        /* <DEDUP_REMOVED lines=15> */
.L_x_200:


//--------------------- .text.tvmgen_default_fused_split_sigmoid_sigmoid_multiply_sigmoid_tanh_multiply_add_tanh_multiply_sta_2bcd01aae566f75b__kernel_15 --------------------------
	.section	.text.tvmgen_default_fused_split_sigmoid_sigmoid_multiply_sigmoid_tanh_multiply_add_tanh_multiply_sta_2bcd01aae566f75b__kernel_15,"ax",@progbits
	.sectioninfo	@"SHI_REGISTERS=8"
	.align	128
        .global         tvmgen_default_fused_split_sigmoid_sigmoid_multiply_sigmoid_tanh_multiply_add_tanh_multiply_sta_2bcd01aae566f75b__kernel_15
        .type           tvmgen_default_fused_split_sigmoid_sigmoid_multiply_sigmoid_tanh_multiply_add_tanh_multiply_sta_2bcd01aae566f75b__kernel_15,@function
        .size           tvmgen_default_fused_split_sigmoid_sigmoid_multiply_sigmoid_tanh_multiply_add_tanh_multiply_sta_2bcd01aae566f75b__kernel_15,(.L_x_201 - tvmgen_default_fused_split_sigmoid_sigmoid_multiply_sigmoid_tanh_multiply_add_tanh_multiply_sta_2bcd01aae566f75b__kernel_15)
        .other          tvmgen_default_fused_split_sigmoid_sigmoid_multiply_sigmoid_tanh_multiply_add_tanh_multiply_sta_2bcd01aae566f75b__kernel_15,@"STO_CUDA_ENTRY STV_DEFAULT"
tvmgen_default_fused_split_sigmoid_sigmoid_multiply_sigmoid_tanh_multiply_add_tanh_multiply_sta_2bcd01aae566f75b__kernel_15:
.text.tvmgen_default_fused_split_sigmoid_sigmoid_multiply_sigmoid_tanh_multiply_add_tanh_multiply_sta_2bcd01aae566f75b__kernel_15:
        /* <DEDUP_REMOVED lines=9> */
.L_x_26:
        /* <DEDUP_REMOVED lines=15> */
.L_x_201:


//--------------------- .text.tvmgen_default_fused_transpose_split_kernel_15 --------------------------
	.section	.text.tvmgen_default_fused_transpose_split_kernel_15,"ax",@progbits
	.sectioninfo	@"SHI_REGISTERS=8"
	.align	128
        .global         tvmgen_default_fused_transpose_split_kernel_15
        .type           tvmgen_default_fused_transpose_split_kernel_15,@function
        .size           tvmgen_default_fused_transpose_split_kernel_15,(.L_x_202 - tvmgen_default_fused_transpose_split_kernel_15)
        .other          tvmgen_default_fused_transpose_split_kernel_15,@"STO_CUDA_ENTRY STV_DEFAULT"
tvmgen_default_fused_transpose_split_kernel_15:
.text.tvmgen_default_fused_transpose_split_kernel_15:
        /* <DEDUP_REMOVED lines=9> */
.L_x_27:
        /* <DEDUP_REMOVED lines=15> */
.L_x_202:


//--------------------- .text.tvmgen_default_fused_squeeze_concatenate_30_kernel --------------------------
	.section	.text.tvmgen_default_fused_squeeze_concatenate_30_kernel,"ax",@progbits
	.sectioninfo	@"SHI_REGISTERS=8"
	.align	128
        .global         tvmgen_default_fused_squeeze_concatenate_30_kernel
        .type           tvmgen_default_fused_squeeze_concatenate_30_kernel,@function
        .size           tvmgen_default_fused_squeeze_concatenate_30_kernel,(.L_x_203 - tvmgen_default_fused_squeeze_concatenate_30_kernel)
        .other          tvmgen_default_fused_squeeze_concatenate_30_kernel,@"STO_CUDA_ENTRY STV_DEFAULT"
tvmgen_default_fused_squeeze_concatenate_30_kernel:
.text.tvmgen_default_fused_squeeze_concatenate_30_kernel:
        /* <DEDUP_REMOVED lines=12> */
.L_x_28:
        /* <DEDUP_REMOVED lines=12> */
.L_x_203:


//--------------------- .text.tvmgen_default_fused_split_kernel_2 --------------------------
	.section	.text.tvmgen_default_fused_split_kernel_2,"ax",@progbits
	.sectioninfo	@"SHI_REGISTERS=8"
	.align	128
        .global         tvmgen_default_fused_split_kernel_2
        .type           tvmgen_default_fused_split_kernel_2,@function
        .size           tvmgen_default_fused_split_kernel_2,(.L_x_204 - tvmgen_default_fused_split_kernel_2)
        .other          tvmgen_default_fused_split_kernel_2,@"STO_CUDA_ENTRY STV_DEFAULT"
tvmgen_default_fused_split_kernel_2:
.text.tvmgen_default_fused_split_kernel_2:
        /* <DEDUP_REMOVED lines=9> */
.L_x_29:
        /* <DEDUP_REMOVED lines=15> */
.L_x_204:


//--------------------- .text.tvmgen_default_fused_split_sigmoid_sigmoid_multiply_sigmoid_tanh_multiply_add_tanh_multiply_sta_2bcd01aae566f75b__kernel_11 --------------------------
	.section	.text.tvmgen_default_fused_split_sigmoid_sigmoid_multiply_sigmoid_tanh_multiply_add_tanh_multiply_sta_2bcd01aae566f75b__kernel_11,"ax",@progbits
	.sectioninfo	@"SHI_REGISTERS=8"
	.align	128
        .global         tvmgen_default_fused_split_sigmoid_sigmoid_multiply_sigmoid_tanh_multiply_add_tanh_multiply_sta_2bcd01aae566f75b__kernel_11
        .type           tvmgen_default_fused_split_sigmoid_sigmoid_multiply_sigmoid_tanh_multiply_add_tanh_multiply_sta_2bcd01aae566f75b__kernel_11,@function
        .size           tvmgen_default_fused_split_sigmoid_sigmoid_multiply_sigmoid_tanh_multiply_add_tanh_multiply_sta_2bcd01aae566f75b__kernel_11,(.L_x_205 - tvmgen_default_fused_split_sigmoid_sigmoid_multiply_sigmoid_tanh_multiply_add_tanh_multiply_sta_2bcd01aae566f75b__kernel_11)
        .other          tvmgen_default_fused_split_sigmoid_sigmoid_multiply_sigmoid_tanh_multiply_add_tanh_multiply_sta_2bcd01aae566f75b__kernel_11,@"STO_CUDA_ENTRY STV_DEFAULT"
tvmgen_default_fused_split_sigmoid_sigmoid_multiply_sigmoid_tanh_multiply_add_tanh_multiply_sta_2bcd01aae566f75b__kernel_11:
.text.tvmgen_default_fused_split_sigmoid_sigmoid_multiply_sigmoid_tanh_multiply_add_tanh_multiply_sta_2bcd01aae566f75b__kernel_11:
        /* <DEDUP_REMOVED lines=9> */
.L_x_30:
        /* <DEDUP_REMOVED lines=15> */
.L_x_205:


//--------------------- .text.tvmgen_default_fused_squeeze_concatenate_34_kernel --------------------------
	.section	.text.tvmgen_default_fused_squeeze_concatenate_34_kernel,"ax",@progbits
	.sectioninfo	@"SHI_REGISTERS=8"
	.align	128
        .global         tvmgen_default_fused_squeeze_concatenate_34_kernel
        .type           tvmgen_default_fused_squeeze_concatenate_34_kernel,@function
        .size           tvmgen_default_fused_squeeze_concatenate_34_kernel,(.L_x_206 - tvmgen_default_fused_squeeze_concatenate_34_kernel)
        .other          tvmgen_default_fused_squeeze_concatenate_34_kernel,@"STO_CUDA_ENTRY STV_DEFAULT"
tvmgen_default_fused_squeeze_concatenate_34_kernel:
.text.tvmgen_default_fused_squeeze_concatenate_34_kernel:
        /* <DEDUP_REMOVED lines=12> */
.L_x_31:
        /* <DEDUP_REMOVED lines=12> */
.L_x_206:


//--------------------- .text.tvmgen_default_fused_squeeze_concatenate_9_kernel --------------------------
	.section	.text.tvmgen_default_fused_squeeze_concatenate_9_kernel,"ax",@progbits
	.sectioninfo	@"SHI_REGISTERS=8"
	.align	128
        .global         tvmgen_default_fused_squeeze_concatenate_9_kernel
        .type           tvmgen_default_fused_squeeze_concatenate_9_kernel,@function
        .size           tvmgen_default_fused_squeeze_concatenate_9_kernel,(.L_x_207 - tvmgen_default_fused_squeeze_concatenate_9_kernel)
        .other          tvmgen_default_fused_squeeze_concatenate_9_kernel,@"STO_CUDA_ENTRY STV_DEFAULT"
tvmgen_default_fused_squeeze_concatenate_9_kernel:
.text.tvmgen_default_fused_squeeze_concatenate_9_kernel:
        /* <DEDUP_REMOVED lines=12> */
.L_x_32:
        /* <DEDUP_REMOVED lines=12> */
.L_x_207:


//--------------------- .text.tvmgen_default_fused_squeeze_concatenate_52_kernel --------------------------
	.section	.text.tvmgen_default_fused_squeeze_concatenate_52_kernel,"ax",@progbits
	.sectioninfo	@"SHI_REGISTERS=8"
	.align	128
        .global         tvmgen_default_fused_squeeze_concatenate_52_kernel
        .type           tvmgen_default_fused_squeeze_concatenate_52_kernel,@function
        .size           tvmgen_default_fused_squeeze_concatenate_52_kernel,(.L_x_208 - tvmgen_default_fused_squeeze_concatenate_52_kernel)
        .other          tvmgen_default_fused_squeeze_concatenate_52_kernel,@"STO_CUDA_ENTRY STV_DEFAULT"
tvmgen_default_fused_squeeze_concatenate_52_kernel:
.text.tvmgen_default_fused_squeeze_concatenate_52_kernel:
        /* <DEDUP_REMOVED lines=12> */
.L_x_33:
        /* <DEDUP_REMOVED lines=12> */
.L_x_208:


//--------------------- .text.tvmgen_default_fused_squeeze_concatenate_50_kernel --------------------------
	.section	.text.tvmgen_default_fused_squeeze_concatenate_50_kernel,"ax",@progbits
	.sectioninfo	@"SHI_REGISTERS=8"
	.align	128
        .global         tvmgen_default_fused_squeeze_concatenate_50_kernel
        .type           tvmgen_default_fused_squeeze_concatenate_50_kernel,@function
        .size           tvmgen_default_fused_squeeze_concatenate_50_kernel,(.L_x_209 - tvmgen_default_fused_squeeze_concatenate_50_kernel)
        .other          tvmgen_default_fused_squeeze_concatenate_50_kernel,@"STO_CUDA_ENTRY STV_DEFAULT"
tvmgen_default_fused_squeeze_concatenate_50_kernel:
.text.tvmgen_default_fused_squeeze_concatenate_50_kernel:
        /* <DEDUP_REMOVED lines=12> */
.L_x_34:
        /* <DEDUP_REMOVED lines=12> */
.L_x_209:


//--------------------- .text.tvmgen_default_fused_transpose_split_kernel_3 --------------------------
	.section	.text.tvmgen_default_fused_transpose_split_kernel_3,"ax",@progbits
	.sectioninfo	@"SHI_REGISTERS=8"
	.align	128
        .global         tvmgen_default_fused_transpose_split_kernel_3
        .type           tvmgen_default_fused_transpose_split_kernel_3,@function
        .size           tvmgen_default_fused_transpose_split_kernel_3,(.L_x_210 - tvmgen_default_fused_transpose_split_kernel_3)
        .other          tvmgen_default_fused_transpose_split_kernel_3,@"STO_CUDA_ENTRY STV_DEFAULT"
tvmgen_default_fused_transpose_split_kernel_3:
.text.tvmgen_default_fused_transpose_split_kernel_3:
        /* <DEDUP_REMOVED lines=9> */
.L_x_35:
        /* <DEDUP_REMOVED lines=15> */
.L_x_210:


//--------------------- .text.tvmgen_default_fused_transpose_split_kernel_10 --------------------------
	.section	.text.tvmgen_default_fused_transpose_split_kernel_10,"ax",@progbits
	.sectioninfo	@"SHI_REGISTERS=8"
	.align	128
        .global         tvmgen_default_fused_transpose_split_kernel_10
        .type           tvmgen_default_fused_transpose_split_kernel_10,@function
        .size           tvmgen_default_fused_transpose_split_kernel_10,(.L_x_211 - tvmgen_default_fused_transpose_split_kernel_10)
        .other          tvmgen_default_fused_transpose_split_kernel_10,@"STO_CUDA_ENTRY STV_DEFAULT"
tvmgen_default_fused_transpose_split_kernel_10:
.text.tvmgen_default_fused_transpose_split_kernel_10:
        /* <DEDUP_REMOVED lines=9> */
.L_x_36:
        /* <DEDUP_REMOVED lines=15> */
.L_x_211:


//--------------------- .text.tvmgen_default_fused_transpose_split_kernel_2 --------------------------
	.section	.text.tvmgen_default_fused_transpose_split_kernel_2,"ax",@progbits
	.sectioninfo	@"SHI_REGISTERS=8"
	.align	128
        .global         tvmgen_default_fused_transpose_split_kernel_2
        .type           tvmgen_default_fused_transpose_split_kernel_2,@function
        .size           tvmgen_default_fused_transpose_split_kernel_2,(.L_x_212 - tvmgen_default_fused_transpose_split_kernel_2)
        .other          tvmgen_default_fused_transpose_split_kernel_2,@"STO_CUDA_ENTRY STV_DEFAULT"
tvmgen_default_fused_transpose_split_kernel_2:
.text.tvmgen_default_fused_transpose_split_kernel_2:
        /* <DEDUP_REMOVED lines=9> */
.L_x_37:
        /* <DEDUP_REMOVED lines=15> */
.L_x_212:


//--------------------- .text.tvmgen_default_fused_transpose_split_kernel_18 --------------------------
	.section	.text.tvmgen_default_fused_transpose_split_kernel_18,"ax",@progbits
	.sectioninfo	@"SHI_REGISTERS=8"
	.align	128
        .global         tvmgen_default_fused_transpose_split_kernel_18
        .type           tvmgen_default_fused_transpose_split_kernel_18,@function
        .size           tvmgen_default_fused_transpose_split_kernel_18,(.L_x_213 - tvmgen_default_fused_transpose_split_kernel_18)
        .other          tvmgen_default_fused_transpose_split_kernel_18,@"STO_CUDA_ENTRY STV_DEFAULT"
tvmgen_default_fused_transpose_split_kernel_18:
.text.tvmgen_default_fused_transpose_split_kernel_18:
        /* <DEDUP_REMOVED lines=9> */
.L_x_38:
        /* <DEDUP_REMOVED lines=15> */
.L_x_213:


//--------------------- .text.tvmgen_default_fused_squeeze_concatenate_54_kernel --------------------------
	.section	.text.tvmgen_default_fused_squeeze_concatenate_54_kernel,"ax",@progbits
	.sectioninfo	@"SHI_REGISTERS=8"
	.align	128
        .global         tvmgen_default_fused_squeeze_concatenate_54_kernel
        .type           tvmgen_default_fused_squeeze_concatenate_54_kernel,@function
        .size           tvmgen_default_fused_squeeze_concatenate_54_kernel,(.L_x_214 - tvmgen_default_fused_squeeze_concatenate_54_kernel)
        .other          tvmgen_default_fused_squeeze_concatenate_54_kernel,@"STO_CUDA_ENTRY STV_DEFAULT"
tvmgen_default_fused_squeeze_concatenate_54_kernel:
.text.tvmgen_default_fused_squeeze_concatenate_54_kernel:
        /* <DEDUP_REMOVED lines=12> */
.L_x_39:
        /* <DEDUP_REMOVED lines=12> */
.L_x_214:


//--------------------- .text.tvmgen_default_fused_squeeze_concatenate_19_kernel --------------------------
	.section	.text.tvmgen_default_fused_squeeze_concatenate_19_kernel,"ax",@progbits
	.sectioninfo	@"SHI_REGISTERS=8"
	.align	128
        .global         tvmgen_default_fused_squeeze_concatenate_19_kernel
        .type           tvmgen_default_fused_squeeze_concatenate_19_kernel,@function
        .size           tvmgen_default_fused_squeeze_concatenate_19_kernel,(.L_x_215 - tvmgen_default_fused_squeeze_concatenate_19_kernel)
        .other          tvmgen_default_fused_squeeze_concatenate_19_kernel,@"STO_CUDA_ENTRY STV_DEFAULT"
tvmgen_default_fused_squeeze_concatenate_19_kernel:
.text.tvmgen_default_fused_squeeze_concatenate_19_kernel:
        /* <DEDUP_REMOVED lines=12> */
.L_x_40:
        /* <DEDUP_REMOVED lines=12> */
.L_x_215:


//--------------------- .text.tvmgen_default_fused_split_sigmoid_sigmoid_multiply_sigmoid_tanh_multiply_add_tanh_multiply_sta_2bcd01aae566f75b__kernel_23 --------------------------
	.section	.text.tvmgen_default_fused_split_sigmoid_sigmoid_multiply_sigmoid_tanh_multiply_add_tanh_multiply_sta_2bcd01aae566f75b__kernel_23,"ax",@progbits
	.sectioninfo	@"SHI_REGISTERS=8"
	.align	128
        .global         tvmgen_default_fused_split_sigmoid_sigmoid_multiply_sigmoid_tanh_multiply_add_tanh_multiply_sta_2bcd01aae566f75b__kernel_23
        .type           tvmgen_default_fused_split_sigmoid_sigmoid_multiply_sigmoid_tanh_multiply_add_tanh_multiply_sta_2bcd01aae566f75b__kernel_23,@function
        .size           tvmgen_default_fused_split_sigmoid_sigmoid_multiply_sigmoid_tanh_multiply_add_tanh_multiply_sta_2bcd01aae566f75b__kernel_23,(.L_x_216 - tvmgen_default_fused_split_sigmoid_sigmoid_multiply_sigmoid_tanh_multiply_add_tanh_multiply_sta_2bcd01aae566f75b__kernel_23)
        .other          tvmgen_default_fused_split_sigmoid_sigmoid_multiply_sigmoid_tanh_multiply_add_tanh_multiply_sta_2bcd01aae566f75b__kernel_23,@"STO_CUDA_ENTRY STV_DEFAULT"
tvmgen_default_fused_split_sigmoid_sigmoid_multiply_sigmoid_tanh_multiply_add_tanh_multiply_sta_2bcd01aae566f75b__kernel_23:
.text.tvmgen_default_fused_split_sigmoid_sigmoid_multiply_sigmoid_tanh_multiply_add_tanh_multiply_sta_2bcd01aae566f75b__kernel_23:
        /* <DEDUP_REMOVED lines=9> */
.L_x_41:
        /* <DEDUP_REMOVED lines=15> */
.L_x_216:


//--------------------- .text.tvmgen_default_fused_squeeze_concatenate_13_kernel --------------------------
	.section	.text.tvmgen_default_fused_squeeze_concatenate_13_kernel,"ax",@progbits
	.sectioninfo	@"SHI_REGISTERS=8"
	.align	128
        .global         tvmgen_default_fused_squeeze_concatenate_13_kernel
        .type           tvmgen_default_fused_squeeze_concatenate_13_kernel,@function
        .size           tvmgen_default_fused_squeeze_concatenate_13_kernel,(.L_x_217 - tvmgen_default_fused_squeeze_concatenate_13_kernel)
        .other          tvmgen_default_fused_squeeze_concatenate_13_kernel,@"STO_CUDA_ENTRY STV_DEFAULT"
tvmgen_default_fused_squeeze_concatenate_13_kernel:
.text.tvmgen_default_fused_squeeze_concatenate_13_kernel:
        /* <DEDUP_REMOVED lines=12> */
.L_x_42:
        /* <DEDUP_REMOVED lines=12> */
.L_x_217:


//--------------------- .text.tvmgen_default_fused_squeeze_concatenate_32_kernel --------------------------
	.section	.text.tvmgen_default_fused_squeeze_concatenate_32_kernel,"ax",@progbits
	.sectioninfo	@"SHI_REGISTERS=8"
	.align	128
        .global         tvmgen_default_fused_squeeze_concatenate_32_kernel
        .type           tvmgen_default_fused_squeeze_concatenate_32_kernel,@function
        .size           tvmgen_default_fused_squeeze_concatenate_32_kernel,(.L_x_218 - tvmgen_default_fused_squeeze_concatenate_32_kernel)
        .other          tvmgen_default_fused_squeeze_concatenate_32_kernel,@"STO_CUDA_ENTRY STV_DEFAULT"
tvmgen_default_fused_squeeze_concatenate_32_kernel:
.text.tvmgen_default_fused_squeeze_concatenate_32_kernel:
        /* <DEDUP_REMOVED lines=12> */
.L_x_43:
        /* <DEDUP_REMOVED lines=12> */
.L_x_218:


//--------------------- .text.tvmgen_default_fused_squeeze_concatenate_15_kernel --------------------------
	.section	.text.tvmgen_default_fused_squeeze_concatenate_15_kernel,"ax",@progbits
	.sectioninfo	@"SHI_REGISTERS=8"
	.align	128
        .global         tvmgen_default_fused_squeeze_concatenate_15_kernel
        .type           tvmgen_default_fused_squeeze_concatenate_15_kernel,@function
        .size           tvmgen_default_fused_squeeze_concatenate_15_kernel,(.L_x_219 - tvmgen_default_fused_squeeze_concatenate_15_kernel)
        .other          tvmgen_default_fused_squeeze_concatenate_15_kernel,@"STO_CUDA_ENTRY STV_DEFAULT"
tvmgen_default_fused_squeeze_concatenate_15_kernel:
.text.tvmgen_default_fused_squeeze_concatenate_15_kernel:
        /* <DEDUP_REMOVED lines=12> */
.L_x_44:
        /* <DEDUP_REMOVED lines=12> */
.L_x_219:


//--------------------- .text.tvmgen_default_fused_split_sigmoid_sigmoid_multiply_sigmoid_tanh_multiply_add_tanh_multiply_sta_2bcd01aae566f75b__kernel_25 --------------------------
	.section	.text.tvmgen_default_fused_split_sigmoid_sigmoid_multiply_sigmoid_tanh_multiply_add_tanh_multiply_sta_2bcd01aae566f75b__kernel_25,"ax",@progbits
	.sectioninfo	@"SHI_REGISTERS=8"
	.align	128
        .global         tvmgen_default_fused_split_sigmoid_sigmoid_multiply_sigmoid_tanh_multiply_add_tanh_multiply_sta_2bcd01aae566f75b__kernel_25
        .type           tvmgen_default_fused_split_sigmoid_sigmoid_multiply_sigmoid_tanh_multiply_add_tanh_multiply_sta_2bcd01aae566f75b__kernel_25,@function
        .size           tvmgen_default_fused_split_sigmoid_sigmoid_multiply_sigmoid_tanh_multiply_add_tanh_multiply_sta_2bcd01aae566f75b__kernel_25,(.L_x_220 - tvmgen_default_fused_split_sigmoid_sigmoid_multiply_sigmoid_tanh_multiply_add_tanh_multiply_sta_2bcd01aae566f75b__kernel_25)
        .other          tvmgen_default_fused_split_sigmoid_sigmoid_multiply_sigmoid_tanh_multiply_add_tanh_multiply_sta_2bcd01aae566f75b__kernel_25,@"STO_CUDA_ENTRY STV_DEFAULT"
tvmgen_default_fused_split_sigmoid_sigmoid_multiply_sigmoid_tanh_multiply_add_tanh_multiply_sta_2bcd01aae566f75b__kernel_25:
.text.tvmgen_default_fused_split_sigmoid_sigmoid_multiply_sigmoid_tanh_multiply_add_tanh_multiply_sta_2bcd01aae566f75b__kernel_25:
        /* <DEDUP_REMOVED lines=9> */
.L_x_45:
        /* <DEDUP_REMOVED lines=15> */
.L_x_220:


//--------------------- .text.tvmgen_default_fused_split_sigmoid_sigmoid_multiply_sigmoid_tanh_multiply_add_tanh_multiply_sta_2bcd01aae566f75b__kernel_20 --------------------------
	.section	.text.tvmgen_default_fused_split_sigmoid_sigmoid_multiply_sigmoid_tanh_multiply_add_tanh_multiply_sta_2bcd01aae566f75b__kernel_20,"ax",@progbits
	.sectioninfo	@"SHI_REGISTERS=8"
	.align	128
        .global         tvmgen_default_fused_split_sigmoid_sigmoid_multiply_sigmoid_tanh_multiply_add_tanh_multiply_sta_2bcd01aae566f75b__kernel_20
        .type           tvmgen_default_fused_split_sigmoid_sigmoid_multiply_sigmoid_tanh_multiply_add_tanh_multiply_sta_2bcd01aae566f75b__kernel_20,@function
        .size           tvmgen_default_fused_split_sigmoid_sigmoid_multiply_sigmoid_tanh_multiply_add_tanh_multiply_sta_2bcd01aae566f75b__kernel_20,(.L_x_221 - tvmgen_default_fused_split_sigmoid_sigmoid_multiply_sigmoid_tanh_multiply_add_tanh_multiply_sta_2bcd01aae566f75b__kernel_20)
        .other          tvmgen_default_fused_split_sigmoid_sigmoid_multiply_sigmoid_tanh_multiply_add_tanh_multiply_sta_2bcd01aae566f75b__kernel_20,@"STO_CUDA_ENTRY STV_DEFAULT"
tvmgen_default_fused_split_sigmoid_sigmoid_multiply_sigmoid_tanh_multiply_add_tanh_multiply_sta_2bcd01aae566f75b__kernel_20:
.text.tvmgen_default_fused_split_sigmoid_sigmoid_multiply_sigmoid_tanh_multiply_add_tanh_multiply_sta_2bcd01aae566f75b__kernel_20:
        /* <DEDUP_REMOVED lines=9> */
.L_x_46:
        /* <DEDUP_REMOVED lines=15> */
.L_x_221:


//--------------------- .text.tvmgen_default_fused_squeeze_concatenate_37_kernel --------------------------
	.section	.text.tvmgen_default_fused_squeeze_concatenate_37_kernel,"ax",@progbits
	.sectioninfo	@"SHI_REGISTERS=8"
	.align	128
        .global         tvmgen_default_fused_squeeze_concatenate_37_kernel
        .type           tvmgen_default_fused_squeeze_concatenate_37_kernel,@function
        .size           tvmgen_default_fused_squeeze_concatenate_37_kernel,(.L_x_222 - tvmgen_default_fused_squeeze_concatenate_37_kernel)
        .other          tvmgen_default_fused_squeeze_concatenate_37_kernel,@"STO_CUDA_ENTRY STV_DEFAULT"
tvmgen_default_fused_squeeze_concatenate_37_kernel:
.text.tvmgen_default_fused_squeeze_concatenate_37_kernel:
        /* <DEDUP_REMOVED lines=12> */
.L_x_47:
        /* <DEDUP_REMOVED lines=12> */
.L_x_222:


//--------------------- .text.tvmgen_default_fused_squeeze_concatenate_31_kernel --------------------------
	.section	.text.tvmgen_default_fused_squeeze_concatenate_31_kernel,"ax",@progbits
	.sectioninfo	@"SHI_REGISTERS=8"
	.align	128
        .global         tvmgen_default_fused_squeeze_concatenate_31_kernel
        .type           tvmgen_default_fused_squeeze_concatenate_31_kernel,@function
        .size           tvmgen_default_fused_squeeze_concatenate_31_kernel,(.L_x_223 - tvmgen_default_fused_squeeze_concatenate_31_kernel)
        .other          tvmgen_default_fused_squeeze_concatenate_31_kernel,@"STO_CUDA_ENTRY STV_DEFAULT"
tvmgen_default_fused_squeeze_concatenate_31_kernel:
.text.tvmgen_default_fused_squeeze_concatenate_31_kernel:
        /* <DEDUP_REMOVED lines=12> */
.L_x_48:
        /* <DEDUP_REMOVED lines=12> */
.L_x_223:


//--------------------- .text.tvmgen_default_fused_squeeze_concatenate_3_kernel --------------------------
	.section	.text.tvmgen_default_fused_squeeze_concatenate_3_kernel,"ax",@progbits
	.sectioninfo	@"SHI_REGISTERS=8"
	.align	128
        .global         tvmgen_default_fused_squeeze_concatenate_3_kernel
        .type           tvmgen_default_fused_squeeze_concatenate_3_kernel,@function
        .size           tvmgen_default_fused_squeeze_concatenate_3_kernel,(.L_x_224 - tvmgen_default_fused_squeeze_concatenate_3_kernel)
        .other          tvmgen_default_fused_squeeze_concatenate_3_kernel,@"STO_CUDA_ENTRY STV_DEFAULT"
tvmgen_default_fused_squeeze_concatenate_3_kernel:
.text.tvmgen_default_fused_squeeze_concatenate_3_kernel:
        /* <DEDUP_REMOVED lines=12> */
.L_x_49:
        /* <DEDUP_REMOVED lines=12> */
.L_x_224:


//--------------------- .text.tvmgen_default_fused_squeeze_concatenate_20_kernel --------------------------
	.section	.text.tvmgen_default_fused_squeeze_concatenate_20_kernel,"ax",@progbits
	.sectioninfo	@"SHI_REGISTERS=8"
	.align	128
        .global         tvmgen_default_fused_squeeze_concatenate_20_kernel
        .type           tvmgen_default_fused_squeeze_concatenate_20_kernel,@function
        .size           tvmgen_default_fused_squeeze_concatenate_20_kernel,(.L_x_225 - tvmgen_default_fused_squeeze_concatenate_20_kernel)
        .other          tvmgen_default_fused_squeeze_concatenate_20_kernel,@"STO_CUDA_ENTRY STV_DEFAULT"
tvmgen_default_fused_squeeze_concatenate_20_kernel:
.text.tvmgen_default_fused_squeeze_concatenate_20_kernel:
        /* <DEDUP_REMOVED lines=12> */
.L_x_50:
        /* <DEDUP_REMOVED lines=12> */
.L_x_225:


//--------------------- .text.tvmgen_default_fused_split_sigmoid_sigmoid_multiply_sigmoid_tanh_multiply_add_tanh_multiply_sta_4e0306112785fa15__kernel --------------------------
	.section	.text.tvmgen_default_fused_split_sigmoid_sigmoid_multiply_sigmoid_tanh_multiply_add_tanh_multiply_sta_4e0306112785fa15__kernel,"ax",@progbits
	.sectioninfo	@"SHI_REGISTERS=18"
	.align	128
        .global         tvmgen_default_fused_split_sigmoid_sigmoid_multiply_sigmoid_tanh_multiply_add_tanh_multiply_sta_4e0306112785fa15__kernel
        .type           tvmgen_default_fused_split_sigmoid_sigmoid_multiply_sigmoid_tanh_multiply_add_tanh_multiply_sta_4e0306112785fa15__kernel,@function
        .size           tvmgen_default_fused_split_sigmoid_sigmoid_multiply_sigmoid_tanh_multiply_add_tanh_multiply_sta_4e0306112785fa15__kernel,(.L_x_171 - tvmgen_default_fused_split_sigmoid_sigmoid_multiply_sigmoid_tanh_multiply_add_tanh_multiply_sta_4e0306112785fa15__kernel)
        .other          tvmgen_default_fused_split_sigmoid_sigmoid_multiply_sigmoid_tanh_multiply_add_tanh_multiply_sta_4e0306112785fa15__kernel,@"STO_CUDA_ENTRY STV_DEFAULT"
tvmgen_default_fused_split_sigmoid_sigmoid_multiply_sigmoid_tanh_multiply_add_tanh_multiply_sta_4e0306112785fa15__kernel:
.text.tvmgen_default_fused_split_sigmoid_sigmoid_multiply_sigmoid_tanh_multiply_add_tanh_multiply_sta_4e0306112785fa15__kernel:
[----:B------:R-:W-:Y:S02]  /*0000*/  MOV R1, c[0x0][0x28] ;  /* 0x00000a0000017a02 */ /* 0x000fe40000000f00 */
[----:B------:R-:W0:Y:S01]  /*0010*/  S2R R3, SR_TID.X ;  /* 0x0000000000037919 */ /* 0x000e220000002100 */
[----:B------:R-:W-:Y:S01]  /*0020*/  MOV R10, 0x4 ;  /* 0x00000004000a7802 */ /* 0x000fe20000000f00 */
[----:B------:R-:W-:-:S04]  /*0030*/  ULDC.64 UR4, c[0x0][0x118] ;  /* 0x0000460000047ab9 */ /* 0x000fc80000000a00 */
[----:B0-----:R-:W-:-:S05]  /*0040*/  IMAD.WIDE R8, R3, R10, c[0x0][0x168] ;  /* 0x00005a0003087625 */ /* 0x001fca00078e020a */
[----:B------:R-:W2:Y:S04]  /*0050*/  LDG.E.CONSTANT R2, [R8.64+0x400] ;  /* 0x0004000408027981 */ /* 0x000ea8000c1e9900 */
[----:B------:R-:W3:Y:S01]  /*0060*/  LDG.E.CONSTANT R0, [R8.64] ;  /* 0x0000000408007981 */ /* 0x000ee2000c1e9900 */
[----:B------:R-:W-:-:S03]  /*0070*/  IMAD.WIDE R10, R3, R10, c[0x0][0x170] ;  /* 0x00005c00030a7625 */ /* 0x000fc600078e020a */
[----:B------:R0:W5:Y:S04]  /*0080*/  LDG.E.CONSTANT R4, [R8.64+0x600] ;  /* 0x0006000408047981 */ /* 0x000168000c1e9900 */
[----:B------:R0:W5:Y:S04]  /*0090*/  LDG.E.CONSTANT R7, [R8.64+0x200] ;  /* 0x0002000408077981 */ /* 0x000168000c1e9900 */
[----:B------:R1:W5:Y:S01]  /*00a0*/  LDG.E.CONSTANT R5, [R10.64] ;  /* 0x000000040a057981 */ /* 0x000362000c1e9900 */
[----:B------:R-:W-:Y:S01]  /*00b0*/  BSSY B0, `(.L_x_51) ;  /* 0x0000026000007945 */ /* 0x000fe20003800000 */
[----:B--2---:R-:W-:Y:S01]  /*00c0*/  FSETP.GE.AND P0, PT, |R2|, 0.60000002384185791016, PT ;  /* 0x3f19999a0200780b */ /* 0x004fe20003f06200 */
[----:B---3--:R-:W-:-:S04]  /*00d0*/  FADD R0, RZ, -R0 ;  /* 0x80000000ff007221 */ /* 0x008fc80000000000 */
[----:B------:R-:W-:-:S05]  /*00e0*/  FMUL R13, R0, 1.4426950216293334961 ;  /* 0x3fb8aa3b000d7820 */ /* 0x000fca0000400000 */
[----:B------:R-:W-:-:S03]  /*00f0*/  FSETP.GEU.AND P1, PT, R13, -126, PT ;  /* 0xc2fc00000d00780b */ /* 0x000fc60003f2e000 */
[C---:B------:R-:W-:Y:S01]  /*0100*/  @P0 FMUL R6, |R2|.reuse, 2.8853900432586669922 ;  /* 0x4038aa3b02060820 */ /* 0x040fe20000400200 */
[----:B0-----:R-:W-:Y:S01]  /*0110*/  @!P0 MOV R8, 0x3c80f082 ;  /* 0x3c80f08200088802 */ /* 0x001fe20000000f00 */
[----:B------:R-:W-:Y:S01]  /*0120*/  @!P0 FMUL R9, R2, R2 ;  /* 0x0000000202098220 */ /* 0x000fe20000400000 */
[----:B-1----:R-:W-:-:S03]  /*0130*/  @P0 IMAD.MOV.U32 R11, RZ, RZ, 0x3f800000 ;  /* 0x3f800000ff0b0424 */ /* 0x002fc600078e00ff */
[----:B------:R-:W0:Y:S04]  /*0140*/  @P0 MUFU.EX2 R6, R6 ;  /* 0x0000000600060308 */ /* 0x000e280000000800 */
[----:B------:R-:W-:-:S04]  /*0150*/  @!P1 FMUL R13, R13, 0.5 ;  /* 0x3f0000000d0d9820 */ /* 0x000fc80000400000 */
[----:B------:R-:W1:Y:S01]  /*0160*/  MUFU.EX2 R0, R13 ;  /* 0x0000000d00007308 */ /* 0x000e620000000800 */
[----:B0-----:R-:W-:-:S07]  /*0170*/  @P0 FADD R12, R6, 1 ;  /* 0x3f800000060c0421 */ /* 0x001fce0000000000 */
[----:B------:R-:W0:Y:S01]  /*0180*/  @P0 MUFU.RCP R12, R12 ;  /* 0x0000000c000c0308 */ /* 0x000e220000001000 */
[----:B-1----:R-:W-:Y:S01]  /*0190*/  @!P1 FMUL R0, R0, R0 ;  /* 0x0000000000009220 */ /* 0x002fe20000400000 */
[----:B------:R-:W-:-:S03]  /*01a0*/  @P0 FSETP.GE.AND P1, PT, |R2|, 9.010913848876953125, PT ;  /* 0x41102cb40200080b */ /* 0x000fc60003f26200 */
[----:B------:R-:W-:Y:S01]  /*01b0*/  FADD R10, R0, 1 ;  /* 0x3f800000000a7421 */ /* 0x000fe20000000000 */
[----:B------:R-:W-:-:S04]  /*01c0*/  @!P0 FFMA R0, R9, R8, -0.052303962409496307373 ;  /* 0xbd563cae09008423 */ /* 0x000fc80000000008 */
[----:B------:R-:W-:Y:S01]  /*01d0*/  IADD3 R8, R10, 0x1800000, RZ ;  /* 0x018000000a087810 */ /* 0x000fe20007ffe0ff */
[C---:B------:R-:W-:Y:S01]  /*01e0*/  @!P0 FFMA R0, R9.reuse, R0, 0.1331529766321182251 ;  /* 0x3e08594109008423 */ /* 0x040fe20000000000 */
[----:B0-----:R-:W-:Y:S02]  /*01f0*/  @P0 FFMA R6, R12, -2, R11 ;  /* 0xc00000000c060823 */ /* 0x001fe4000000000b */
[----:B------:R-:W-:Y:S01]  /*0200*/  LOP3.LUT R8, R8, 0x7f800000, RZ, 0xc0, !PT ;  /* 0x7f80000008087812 */ /* 0x000fe200078ec0ff */
[C---:B------:R-:W-:Y:S02]  /*0210*/  @!P0 FFMA R0, R9.reuse, R0, -0.33332768082618713379 ;  /* 0xbeaaa9ed09008423 */ /* 0x040fe40000000000 */
[----:B------:R-:W-:Y:S02]  /*0220*/  @P0 FSEL R11, R6, 1, !P1 ;  /* 0x3f800000060b0808 */ /* 0x000fe40004800000 */
[----:B------:R-:W-:Y:S01]  /*0230*/  @!P0 FFMA R9, R9, R0, RZ ;  /* 0x0000000009098223 */ /* 0x000fe200000000ff */
[----:B------:R-:W-:-:S02]  /*0240*/  ISETP.GT.U32.AND P1, PT, R8, 0x1ffffff, PT ;  /* 0x01ffffff0800780c */ /* 0x000fc40003f24070 */
[--C-:B------:R-:W-:Y:S01]  /*0250*/  @P0 LOP3.LUT R8, R11, 0x80000000, R2.reuse, 0xf8, !PT ;  /* 0x800000000b080812 */ /* 0x100fe200078ef802 */
[----:B------:R-:W-:Y:S01]  /*0260*/  @!P0 FFMA R8, R2, R9, R2 ;  /* 0x0000000902088223 */ /* 0x000fe20000000002 */
[----:B------:R-:W-:-:S09]  /*0270*/  SHF.R.S32.HI R6, RZ, 0x1f, R3 ;  /* 0x0000001fff067819 */ /* 0x000fd20000011403 */
[----:B------:R-:W-:Y:S05]  /*0280*/  @P1 BRA `(.L_x_52) ;  /* 0x0000004000001947 */ /* 0x000fea0003800000 */
[----:B------:R-:W-:Y:S01]  /*0290*/  IMAD.MOV.U32 R2, RZ, RZ, R10 ;  /* 0x000000ffff027224 */ /* 0x000fe200078e000a */
[----:B------:R-:W-:Y:S02]  /*02a0*/  MOV R10, 0x2c0 ;  /* 0x000002c0000a7802 */ /* 0x000fe40000000f00 */
[----:B-----5:R-:W-:Y:S05]  /*02b0*/  CALL.REL.NOINC `($__internal_0_$__cuda_sm20_rcp_rn_f32_slowpath) ;  /* 0x000004c000007944 */ /* 0x020fea0003c00000 */
[----:B------:R-:W-:Y:S05]  /*02c0*/  BRA `(.L_x_53) ;  /* 0x0000004000007947 */ /* 0x000fea0003800000 */
.L_x_52:
[----:B------:R-:W0:Y:S02]  /*02d0*/  MUFU.RCP R9, R10 ;  /* 0x0000000a00097308 */ /* 0x000e240000001000 */
[----:B0-----:R-:W-:-:S04]  /*02e0*/  FFMA R0, R10, R9, -1 ;  /* 0xbf8000000a007423 */ /* 0x001fc80000000009 */
[----:B------:R-:W-:-:S04]  /*02f0*/  FADD.FTZ R0, -R0, -RZ ;  /* 0x800000ff00007221 */ /* 0x000fc80000010100 */
[----:B------:R-:W-:Y:S02]  /*0300*/  FFMA R9, R9, R0, R9 ;  /* 0x0000000009097223 */ /* 0x000fe40000000009 */
.L_x_53:
[----:B------:R-:W-:Y:S05]  /*0310*/  BSYNC B0 ;  /* 0x0000000000007941 */ /* 0x000fea0003800000 */
.L_x_51:
[----:B-----5:R-:W-:Y:S01]  /*0320*/  FADD R7, RZ, -R7 ;  /* 0x80000007ff077221 */ /* 0x020fe20000000000 */
[----:B------:R-:W-:Y:S01]  /*0330*/  BSSY B0, `(.L_x_54) ;  /* 0x0000014000007945 */ /* 0x000fe20003800000 */
[----:B-1----:R-:W-:Y:S02]  /*0340*/  FMUL R8, R9, R8 ;  /* 0x0000000809087220 */ /* 0x002fe40000400000 */
[----:B------:R-:W-:-:S05]  /*0350*/  FMUL R7, R7, 1.4426950216293334961 ;  /* 0x3fb8aa3b07077820 */ /* 0x000fca0000400000 */
[----:B------:R-:W-:-:S13]  /*0360*/  FSETP.GEU.AND P0, PT, R7, -126, PT ;  /* 0xc2fc00000700780b */ /* 0x000fda0003f0e000 */
[----:B------:R-:W-:-:S04]  /*0370*/  @!P0 FMUL R7, R7, 0.5 ;  /* 0x3f00000007078820 */ /* 0x000fc80000400000 */
[----:B------:R-:W1:Y:S02]  /*0380*/  MUFU.EX2 R0, R7 ;  /* 0x0000000700007308 */ /* 0x000e640000000800 */
[----:B-1----:R-:W-:-:S04]  /*0390*/  @!P0 FMUL R0, R0, R0 ;  /* 0x0000000000008220 */ /* 0x002fc80000400000 */
[----:B0-----:R-:W-:-:S05]  /*03a0*/  FADD R2, R0, 1 ;  /* 0x3f80000000027421 */ /* 0x001fca0000000000 */
[----:B------:R-:W-:-:S04]  /*03b0*/  IADD3 R0, R2, 0x1800000, RZ ;  /* 0x0180000002007810 */ /* 0x000fc80007ffe0ff */
[----:B------:R-:W-:-:S04]  /*03c0*/  LOP3.LUT R0, R0, 0x7f800000, RZ, 0xc0, !PT ;  /* 0x7f80000000007812 */ /* 0x000fc800078ec0ff */
[----:B------:R-:W-:-:S13]  /*03d0*/  ISETP.GT.U32.AND P0, PT, R0, 0x1ffffff, PT ;  /* 0x01ffffff0000780c */ /* 0x000fda0003f04070 */
[----:B------:R-:W-:Y:S05]  /*03e0*/  @P0 BRA `(.L_x_55) ;  /* 0x0000004000000947 */ /* 0x000fea0003800000 */
[----:B------:R-:W-:Y:S02]  /*03f0*/  MOV R10, 0x410 ;  /* 0x00000410000a7802 */ /* 0x000fe40000000f00 */
[----:B------:R-:W-:Y:S05]  /*0400*/  CALL.REL.NOINC `($__internal_0_$__cuda_sm20_rcp_rn_f32_slowpath) ;  /* 0x0000037000007944 */ /* 0x000fea0003c00000 */
[----:B-1----:R-:W-:Y:S01]  /*0410*/  MOV R0, R9 ;  /* 0x0000000900007202 */ /* 0x002fe20000000f00 */
[----:B------:R-:W-:Y:S05]  /*0420*/  BRA `(.L_x_56) ;  /* 0x0000004000007947 */ /* 0x000fea0003800000 */
.L_x_55:
[----:B------:R-:W0:Y:S02]  /*0430*/  MUFU.RCP R7, R2 ;  /* 0x0000000200077308 */ /* 0x000e240000001000 */
[----:B0-----:R-:W-:-:S04]  /*0440*/  FFMA R0, R2, R7, -1 ;  /* 0xbf80000002007423 */ /* 0x001fc80000000007 */
[----:B------:R-:W-:-:S04]  /*0450*/  FADD.FTZ R0, -R0, -RZ ;  /* 0x800000ff00007221 */ /* 0x000fc80000010100 */
[----:B------:R-:W-:Y:S02]  /*0460*/  FFMA R0, R7, R0, R7 ;  /* 0x0000000007007223 */ /* 0x000fe40000000007 */
.L_x_56:
[----:B------:R-:W-:Y:S05]  /*0470*/  BSYNC B0 ;  /* 0x0000000000007941 */ /* 0x000fea0003800000 */
.L_x_54:
[----:B------:R-:W-:Y:S01]  /*0480*/  FFMA R7, R5, R0, R8 ;  /* 0x0000000005077223 */ /* 0x000fe20000000008 */
[----:B------:R-:W-:Y:S04]  /*0490*/  BSSY B0, `(.L_x_57) ;  /* 0x0000014000007945 */ /* 0x000fe80003800000 */
[----:B------:R-:W-:-:S13]  /*04a0*/  FSETP.GE.AND P0, PT, |R7|, 0.60000002384185791016, PT ;  /* 0x3f19999a0700780b */ /* 0x000fda0003f06200 */
[----:B------:R-:W-:Y:S05]  /*04b0*/  @!P0 BRA `(.L_x_58) ;  /* 0x000000a000008947 */ /* 0x000fea0003800000 */
[C---:B------:R-:W-:Y:S01]  /*04c0*/  FMUL R0, |R7|.reuse, 2.8853900432586669922 ;  /* 0x4038aa3b07007820 */ /* 0x040fe20000400200 */
[----:B------:R-:W-:Y:S02]  /*04d0*/  MOV R5, 0x3f800000 ;  /* 0x3f80000000057802 */ /* 0x000fe40000000f00 */
[----:B------:R-:W-:-:S03]  /*04e0*/  FSETP.GE.AND P0, PT, |R7|, 9.010913848876953125, PT ;  /* 0x41102cb40700780b */ /* 0x000fc60003f06200 */
[----:B------:R-:W1:Y:S02]  /*04f0*/  MUFU.EX2 R0, R0 ;  /* 0x0000000000007308 */ /* 0x000e640000000800 */
[----:B01----:R-:W-:-:S06]  /*0500*/  FADD R2, R0, 1 ;  /* 0x3f80000000027421 */ /* 0x003fcc0000000000 */
[----:B------:R-:W0:Y:S02]  /*0510*/  MUFU.RCP R2, R2 ;  /* 0x0000000200027308 */ /* 0x000e240000001000 */
[----:B0-----:R-:W-:-:S05]  /*0520*/  FFMA R5, R2, -2, R5 ;  /* 0xc000000002057823 */ /* 0x001fca0000000005 */
[----:B------:R-:W-:-:S04]  /*0530*/  FSEL R5, R5, 1, !P0 ;  /* 0x3f80000005057808 */ /* 0x000fc80004000000 */
[----:B------:R-:W-:Y:S01]  /*0540*/  LOP3.LUT R7, R5, 0x80000000, R7, 0xf8, !PT ;  /* 0x8000000005077812 */ /* 0x000fe200078ef807 */
[----:B------:R-:W-:Y:S05]  /*0550*/  BRA `(.L_x_59) ;  /* 0x0000007000007947 */ /* 0x000fea0003800000 */
.L_x_58:
[----:B------:R-:W-:Y:S01]  /*0560*/  IMAD.MOV.U32 R0, RZ, RZ, 0x3c80f082 ;  /* 0x3c80f082ff007424 */ /* 0x000fe200078e00ff */
[----:B------:R-:W-:-:S04]  /*0570*/  FMUL R5, R7, R7 ;  /* 0x0000000707057220 */ /* 0x000fc80000400000 */
[----:B------:R-:W-:-:S04]  /*0580*/  FFMA R0, R5, R0, -0.052303962409496307373 ;  /* 0xbd563cae05007423 */ /* 0x000fc80000000000 */
[----:B------:R-:W-:-:S04]  /*0590*/  FFMA R0, R5, R0, 0.1331529766321182251 ;  /* 0x3e08594105007423 */ /* 0x000fc80000000000 */
[----:B------:R-:W-:-:S04]  /*05a0*/  FFMA R0, R5, R0, -0.33332768082618713379 ;  /* 0xbeaaa9ed05007423 */ /* 0x000fc80000000000 */
[----:B------:R-:W-:-:S04]  /*05b0*/  FFMA R0, R5, R0, RZ ;  /* 0x0000000005007223 */ /* 0x000fc800000000ff */
[----:B------:R-:W-:Y:S02]  /*05c0*/  FFMA R7, R7, R0, R7 ;  /* 0x0000000007077223 */ /* 0x000fe40000000007 */
.L_x_59:
[----:B------:R-:W-:Y:S05]  /*05d0*/  BSYNC B0 ;  /* 0x0000000000007941 */ /* 0x000fea0003800000 */
.L_x_57:
[----:B------:R-:W-:Y:S01]  /*05e0*/  FADD R4, RZ, -R4 ;  /* 0x80000004ff047221 */ /* 0x000fe20000000000 */
[----:B------:R-:W-:Y:S03]  /*05f0*/  BSSY B0, `(.L_x_60) ;  /* 0x0000015000007945 */ /* 0x000fe60003800000 */
[----:B------:R-:W-:-:S05]  /*0600*/  FMUL R0, R4, 1.4426950216293334961 ;  /* 0x3fb8aa3b04007820 */ /* 0x000fca0000400000 */
[----:B------:R-:W-:-:S13]  /*0610*/  FSETP.GEU.AND P0, PT, R0, -126, PT ;  /* 0xc2fc00000000780b */ /* 0x000fda0003f0e000 */
[----:B------:R-:W-:-:S04]  /*0620*/  @!P0 FMUL R0, R0, 0.5 ;  /* 0x3f00000000008820 */ /* 0x000fc80000400000 */
[----:B0-----:R-:W0:Y:S02]  /*0630*/  MUFU.EX2 R2, R0 ;  /* 0x0000000000027308 */ /* 0x001e240000000800 */
[----:B0-----:R-:W-:-:S04]  /*0640*/  @!P0 FMUL R2, R2, R2 ;  /* 0x0000000202028220 */ /* 0x001fc80000400000 */
[----:B------:R-:W-:-:S05]  /*0650*/  FADD R2, R2, 1 ;  /* 0x3f80000002027421 */ /* 0x000fca0000000000 */
[----:B------:R-:W-:-:S04]  /*0660*/  IADD3 R4, R2, 0x1800000, RZ ;  /* 0x0180000002047810 */ /* 0x000fc80007ffe0ff */
[----:B------:R-:W-:Y:S02]  /*0670*/  LOP3.LUT R5, R4, 0x7f800000, RZ, 0xc0, !PT ;  /* 0x7f80000004057812 */ /* 0x000fe400078ec0ff */
[----:B------:R-:W-:Y:S02]  /*0680*/  LEA R4, P1, R3, c[0x0][0x160], 0x2 ;  /* 0x0000580003047a11 */ /* 0x000fe400078210ff */
[----:B------:R-:W-:Y:S02]  /*0690*/  ISETP.GT.U32.AND P0, PT, R5, 0x1ffffff, PT ;  /* 0x01ffffff0500780c */ /* 0x000fe40003f04070 */
[----:B------:R-:W-:-:S11]  /*06a0*/  LEA.HI.X R5, R3, c[0x0][0x164], R6, 0x2, P1 ;  /* 0x0000590003057a11 */ /* 0x000fd600008f1406 */
[----:B------:R-:W-:Y:S05]  /*06b0*/  @P0 BRA `(.L_x_61) ;  /* 0x0000004000000947 */ /* 0x000fea0003800000 */
[----:B------:R-:W-:Y:S02]  /*06c0*/  MOV R10, 0x6e0 ;  /* 0x000006e0000a7802 */ /* 0x000fe40000000f00 */
[----:B------:R-:W-:Y:S05]  /*06d0*/  CALL.REL.NOINC `($__internal_0_$__cuda_sm20_rcp_rn_f32_slowpath) ;  /* 0x000000a000007944 */ /* 0x000fea0003c00000 */
[----:B-1----:R-:W-:Y:S01]  /*06e0*/  MOV R0, R9 ;  /* 0x0000000900007202 */ /* 0x002fe20000000f00 */
[----:B------:R-:W-:Y:S05]  /*06f0*/  BRA `(.L_x_62) ;  /* 0x0000004000007947 */ /* 0x000fea0003800000 */
.L_x_61:
[----:B------:R-:W0:Y:S02]  /*0700*/  MUFU.RCP R3, R2 ;  /* 0x0000000200037308 */ /* 0x000e240000001000 */
[----:B0-----:R-:W-:-:S04]  /*0710*/  FFMA R0, R2, R3, -1 ;  /* 0xbf80000002007423 */ /* 0x001fc80000000003 */
[----:B------:R-:W-:-:S04]  /*0720*/  FADD.FTZ R0, -R0, -RZ ;  /* 0x800000ff00007221 */ /* 0x000fc80000010100 */
[----:B------:R-:W-:Y:S02]  /*0730*/  FFMA R0, R3, R0, R3 ;  /* 0x0000000003007223 */ /* 0x000fe40000000003 */
.L_x_62:
[----:B------:R-:W-:Y:S05]  /*0740*/  BSYNC B0 ;  /* 0x0000000000007941 */ /* 0x000fea0003800000 */
.L_x_60:
[----:B------:R-:W-:-:S05]  /*0750*/  FMUL R7, R0, R7 ;  /* 0x0000000700077220 */ /* 0x000fca0000400000 */
[----:B------:R-:W-:Y:S01]  /*0760*/  STG.E [R4.64], R7 ;  /* 0x0000000704007986 */ /* 0x000fe2000c101904 */
[----:B------:R-:W-:Y:S05]  /*0770*/  EXIT ;  /* 0x000000000000794d */ /* 0x000fea0003800000 */
        .weak           $__internal_0_$__cuda_sm20_rcp_rn_f32_slowpath
        .type           $__internal_0_$__cuda_sm20_rcp_rn_f32_slowpath,@function
        .size           $__internal_0_$__cuda_sm20_rcp_rn_f32_slowpath,(.L_x_171 - $__internal_0_$__cuda_sm20_rcp_rn_f32_slowpath)
$__internal_0_$__cuda_sm20_rcp_rn_f32_slowpath:
[----:B------:R-:W-:Y:S01]  /*0780*/  SHF.L.U32 R0, R2, 0x1, RZ ;  /* 0x0000000102007819 */ /* 0x000fe200000006ff */
[----:B------:R-:W-:Y:S03]  /*0790*/  BSSY B1, `(.L_x_63) ;  /* 0x0000030000017945 */ /* 0x000fe60003800000 */
[----:B------:R-:W-:-:S04]  /*07a0*/  SHF.R.U32.HI R13, RZ, 0x18, R0 ;  /* 0x00000018ff0d7819 */ /* 0x000fc80000011600 */
[----:B------:R-:W-:-:S13]  /*07b0*/  ISETP.NE.U32.AND P0, PT, R13, RZ, PT ;  /* 0x000000ff0d00720c */ /* 0x000fda0003f05070 */
[----:B------:R-:W-:Y:S05]  /*07c0*/  @P0 BRA `(.L_x_64) ;  /* 0x000000a000000947 */ /* 0x000fea0003800000 */
[----:B------:R-:W-:-:S05]  /*07d0*/  IMAD.SHL.U32 R0, R2, 0x2, RZ ;  /* 0x0000000202007824 */ /* 0x000fca00078e00ff */
[----:B------:R-:W-:-:S13]  /*07e0*/  ISETP.NE.AND P0, PT, R0, RZ, PT ;  /* 0x000000ff0000720c */ /* 0x000fda0003f05270 */
[----:B------:R-:W-:Y:S01]  /*07f0*/  @P0 FFMA R11, R2, 1.84467440737095516160e+19, RZ ;  /* 0x5f800000020b0823 */ /* 0x000fe200000000ff */
[----:B------:R-:W-:Y:S08]  /*0800*/  @!P0 MUFU.RCP R9, R2 ;  /* 0x0000000200098308 */ /* 0x000ff00000001000 */
[----:B------:R-:W0:Y:S02]  /*0810*/  @P0 MUFU.RCP R0, R11 ;  /* 0x0000000b00000308 */ /* 0x000e240000001000 */
[----:B0-----:R-:W-:-:S04]  /*0820*/  @P0 FFMA R12, R11, R0, -1 ;  /* 0xbf8000000b0c0423 */ /* 0x001fc80000000000 */
[----:B------:R-:W-:-:S04]  /*0830*/  @P0 FADD.FTZ R13, -R12, -RZ ;  /* 0x800000ff0c0d0221 */ /* 0x000fc80000010100 */
[----:B------:R-:W-:-:S04]  /*0840*/  @P0 FFMA R0, R0, R13, R0 ;  /* 0x0000000d00000223 */ /* 0x000fc80000000000 */
[----:B------:R-:W-:Y:S01]  /*0850*/  @P0 FFMA R9, R0, 1.84467440737095516160e+19, RZ ;  /* 0x5f80000000090823 */ /* 0x000fe200000000ff */
[----:B------:R-:W-:Y:S05]  /*0860*/  BRA `(.L_x_65) ;  /* 0x0000022000007947 */ /* 0x000fea0003800000 */
.L_x_64:
[----:B------:R-:W-:-:S04]  /*0870*/  IADD3 R15, R13, -0xfd, RZ ;  /* 0xffffff030d0f7810 */ /* 0x000fc80007ffe0ff */
[----:B------:R-:W-:-:S13]  /*0880*/  ISETP.GT.U32.AND P0, PT, R15, 0x1, PT ;  /* 0x000000010f00780c */ /* 0x000fda0003f04070 */
[----:B------:R-:W-:Y:S05]  /*0890*/  @P0 BRA `(.L_x_66) ;  /* 0x000001e000000947 */ /* 0x000fea0003800000 */
[----:B------:R-:W-:Y:S02]  /*08a0*/  LOP3.LUT R0, R2, 0x7fffff, RZ, 0xc0, !PT ;  /* 0x007fffff02007812 */ /* 0x000fe400078ec0ff */
[----:B------:R-:W-:Y:S02]  /*08b0*/  MOV R14, 0x3 ;  /* 0x00000003000e7802 */ /* 0x000fe40000000f00 */
[----:B------:R-:W-:Y:S02]  /*08c0*/  LOP3.LUT R0, R0, 0x3f800000, RZ, 0xfc, !PT ;  /* 0x3f80000000007812 */ /* 0x000fe400078efcff */
[----:B------:R-:W-:Y:S02]  /*08d0*/  SHF.L.U32 R14, R14, R15, RZ ;  /* 0x0000000f0e0e7219 */ /* 0x000fe400000006ff */
[----:B------:R-:W0:Y:S02]  /*08e0*/  MUFU.RCP R9, R0 ;  /* 0x0000000000097308 */ /* 0x000e240000001000 */
[----:B0-----:R-:W-:-:S04]  /*08f0*/  FFMA R11, R0, R9, -1 ;  /* 0xbf800000000b7423 */ /* 0x001fc80000000009 */
[----:B------:R-:W-:-:S04]  /*0900*/  FADD.FTZ R12, -R11, -RZ ;  /* 0x800000ff0b0c7221 */ /* 0x000fc80000010100 */
[CCC-:B------:R-:W-:Y:S01]  /*0910*/  FFMA.RM R11, R9.reuse, R12.reuse, R9.reuse ;  /* 0x0000000c090b7223 */ /* 0x1c0fe20000004009 */
[----:B------:R-:W-:-:S04]  /*0920*/  FFMA.RP R12, R9, R12, R9 ;  /* 0x0000000c090c7223 */ /* 0x000fc80000008009 */
[C---:B------:R-:W-:Y:S02]  /*0930*/  LOP3.LUT R9, R11.reuse, 0x7fffff, RZ, 0xc0, !PT ;  /* 0x007fffff0b097812 */ /* 0x040fe400078ec0ff */
[----:B------:R-:W-:Y:S02]  /*0940*/  FSETP.NEU.FTZ.AND P0, PT, R11, R12, PT ;  /* 0x0000000c0b00720b */ /* 0x000fe40003f1d000 */
[----:B------:R-:W-:Y:S02]  /*0950*/  LOP3.LUT R9, R9, 0x800000, RZ, 0xfc, !PT ;  /* 0x0080000009097812 */ /* 0x000fe400078efcff */
[----:B------:R-:W-:Y:S02]  /*0960*/  SEL R11, RZ, 0xffffffff, !P0 ;  /* 0xffffffffff0b7807 */ /* 0x000fe40004000000 */
[----:B------:R-:W-:Y:S02]  /*0970*/  LOP3.LUT R14, R14, R9, RZ, 0xc0, !PT ;  /* 0x000000090e0e7212 */ /* 0x000fe400078ec0ff */
[----:B------:R-:W-:-:S02]  /*0980*/  IADD3 R0, -R11, RZ, RZ ;  /* 0x000000ff0b007210 */ /* 0x000fc40007ffe1ff */
[-C--:B------:R-:W-:Y:S02]  /*0990*/  SHF.R.U32.HI R14, RZ, R15.reuse, R14 ;  /* 0x0000000fff0e7219 */ /* 0x080fe4000001160e */
[----:B------:R-:W-:Y:S02]  /*09a0*/  LOP3.LUT P1, RZ, R0, R15, R9, 0xf8, !PT ;  /* 0x0000000f00ff7212 */ /* 0x000fe4000782f809 */
[C---:B------:R-:W-:Y:S02]  /*09b0*/  LOP3.LUT P0, RZ, R14.reuse, 0x1, RZ, 0xc0, !PT ;  /* 0x000000010eff7812 */ /* 0x040fe4000780c0ff */
[----:B------:R-:W-:-:S04]  /*09c0*/  LOP3.LUT P2, RZ, R14, 0x2, RZ, 0xc0, !PT ;  /* 0x000000020eff7812 */ /* 0x000fc8000784c0ff */
[----:B------:R-:W-:Y:S02]  /*09d0*/  PLOP3.LUT P0, PT, P0, P1, P2, 0xe0, 0x0 ;  /* 0x000000000000781c */ /* 0x000fe40000703c20 */
[----:B------:R-:W-:Y:S02]  /*09e0*/  LOP3.LUT P1, RZ, R2, 0x7fffff, RZ, 0xc0, !PT ;  /* 0x007fffff02ff7812 */ /* 0x000fe4000782c0ff */
[----:B------:R-:W-:-:S05]  /*09f0*/  SEL R0, RZ, 0x1, !P0 ;  /* 0x00000001ff007807 */ /* 0x000fca0004000000 */
[----:B------:R-:W-:-:S05]  /*0a00*/  IMAD.MOV R0, RZ, RZ, -R0 ;  /* 0x000000ffff007224 */ /* 0x000fca00078e0a00 */
[----:B------:R-:W-:Y:S02]  /*0a10*/  ISETP.GE.AND P0, PT, R0, RZ, PT ;  /* 0x000000ff0000720c */ /* 0x000fe40003f06270 */
[----:B------:R-:W-:-:S04]  /*0a20*/  IADD3 R0, R13, -0xfc, RZ ;  /* 0xffffff040d007810 */ /* 0x000fc80007ffe0ff */
[----:B------:R-:W-:-:S07]  /*0a30*/  SHF.R.U32.HI R9, RZ, R0, R9 ;  /* 0x00000000ff097219 */ /* 0x000fce0000011609 */
[----:B------:R-:W-:-:S04]  /*0a40*/  @!P0 IADD3 R9, R9, 0x1, RZ ;  /* 0x0000000109098810 */ /* 0x000fc80007ffe0ff */
[----:B------:R-:W-:-:S04]  /*0a50*/  @!P1 SHF.L.U32 R9, R9, 0x1, RZ ;  /* 0x0000000109099819 */ /* 0x000fc800000006ff */
[----:B------:R-:W-:Y:S01]  /*0a60*/  LOP3.LUT R9, R9, 0x80000000, R2, 0xf8, !PT ;  /* 0x8000000009097812 */ /* 0x000fe200078ef802 */
[----:B------:R-:W-:Y:S05]  /*0a70*/  BRA `(.L_x_65) ;  /* 0x0000001000007947 */ /* 0x000fea0003800000 */
.L_x_66:
[----:B------:R0:W1:Y:S02]  /*0a80*/  MUFU.RCP R9, R2 ;  /* 0x0000000200097308 */ /* 0x0000640000001000 */
.L_x_65:
[----:B------:R-:W-:Y:S05]  /*0a90*/  BSYNC B1 ;  /* 0x0000000000017941 */ /* 0x000fea0003800000 */
.L_x_63:
[----:B------:R-:W-:-:S04]  /*0aa0*/  MOV R11, 0x0 ;  /* 0x00000000000b7802 */ /* 0x000fc80000000f00 */
[----:B------:R-:W-:Y:S05]  /*0ab0*/  RET.REL.NODEC R10 `(tvmgen_default_fused_split_sigmoid_sigmoid_multiply_sigmoid_tanh_multiply_add_tanh_multiply_sta_4e0306112785fa15__kernel) ;  /* 0xfffff5400a007950 */ /* 0x000fea0003c3ffff */
.L_x_67:
        /* <DEDUP_REMOVED lines=12> */
.L_x_171:


//--------------------- .text.tvmgen_default_fused_split_sigmoid_sigmoid_multiply_sigmoid_tanh_multiply_add_tanh_multiply_sta_2bcd01aae566f75b__kernel_8 --------------------------
	.section	.text.tvmgen_default_fused_split_sigmoid_sigmoid_multiply_sigmoid_tanh_multiply_add_tanh_multiply_sta_2bcd01aae566f75b__kernel_8,"ax",@progbits
	.sectioninfo	@"SHI_REGISTERS=8"
	.align	128
        .global         tvmgen_default_fused_split_sigmoid_sigmoid_multiply_sigmoid_tanh_multiply_add_tanh_multiply_sta_2bcd01aae566f75b__kernel_8
        .type           tvmgen_default_fused_split_sigmoid_sigmoid_multiply_sigmoid_tanh_multiply_add_tanh_multiply_sta_2bcd01aae566f75b__kernel_8,@function
        .size           tvmgen_default_fused_split_sigmoid_sigmoid_multiply_sigmoid_tanh_multiply_add_tanh_multiply_sta_2bcd01aae566f75b__kernel_8,(.L_x_227 - tvmgen_default_fused_split_sigmoid_sigmoid_multiply_sigmoid_tanh_multiply_add_tanh_multiply_sta_2bcd01aae566f75b__kernel_8)
        .other          tvmgen_default_fused_split_sigmoid_sigmoid_multiply_sigmoid_tanh_multiply_add_tanh_multiply_sta_2bcd01aae566f75b__kernel_8,@"STO_CUDA_ENTRY STV_DEFAULT"
tvmgen_default_fused_split_sigmoid_sigmoid_multiply_sigmoid_tanh_multiply_add_tanh_multiply_sta_2bcd01aae566f75b__kernel_8:
.text.tvmgen_default_fused_split_sigmoid_sigmoid_multiply_sigmoid_tanh_multiply_add_tanh_multiply_sta_2bcd01aae566f75b__kernel_8:
        /* <DEDUP_REMOVED lines=9> */
.L_x_68:
        /* <DEDUP_REMOVED lines=15> */
.L_x_227:


//--------------------- .text.tvmgen_default_fused_squeeze_concatenate_12_kernel --------------------------
	.section	.text.tvmgen_default_fused_squeeze_concatenate_12_kernel,"ax",@progbits
	.sectioninfo	@"SHI_REGISTERS=8"
	.align	128
        .global         tvmgen_default_fused_squeeze_concatenate_12_kernel
        .type           tvmgen_default_fused_squeeze_concatenate_12_kernel,@function
        .size           tvmgen_default_fused_squeeze_concatenate_12_kernel,(.L_x_228 - tvmgen_default_fused_squeeze_concatenate_12_kernel)
        .other          tvmgen_default_fused_squeeze_concatenate_12_kernel,@"STO_CUDA_ENTRY STV_DEFAULT"
tvmgen_default_fused_squeeze_concatenate_12_kernel:
.text.tvmgen_default_fused_squeeze_concatenate_12_kernel:
        /* <DEDUP_REMOVED lines=12> */
.L_x_69:
        /* <DEDUP_REMOVED lines=12> */
.L_x_228:


//--------------------- .text.tvmgen_default_fused_squeeze_concatenate_47_kernel --------------------------
	.section	.text.tvmgen_default_fused_squeeze_concatenate_47_kernel,"ax",@progbits
	.sectioninfo	@"SHI_REGISTERS=8"
	.align	128
        .global         tvmgen_default_fused_squeeze_concatenate_47_kernel
        .type           tvmgen_default_fused_squeeze_concatenate_47_kernel,@function
        .size           tvmgen_default_fused_squeeze_concatenate_47_kernel,(.L_x_229 - tvmgen_default_fused_squeeze_concatenate_47_kernel)
        .other          tvmgen_default_fused_squeeze_concatenate_47_kernel,@"STO_CUDA_ENTRY STV_DEFAULT"
tvmgen_default_fused_squeeze_concatenate_47_kernel:
.text.tvmgen_default_fused_squeeze_concatenate_47_kernel:
        /* <DEDUP_REMOVED lines=12> */
.L_x_70:
        /* <DEDUP_REMOVED lines=12> */
.L_x_229:


//--------------------- .text.tvmgen_default_fused_nn_dense_add_2_kernel --------------------------
	.section	.text.tvmgen_default_fused_nn_dense_add_2_kernel,"ax",@progbits
	.sectionflags	@"SHF_BARRIERS=1"
	.sectioninfo	@"SHI_REGISTERS=18"
	.align	128
        .global         tvmgen_default_fused_nn_dense_add_2_kernel
        .type           tvmgen_default_fused_nn_dense_add_2_kernel,@function
        .size           tvmgen_default_fused_nn_dense_add_2_kernel,(.L_x_230 - tvmgen_default_fused_nn_dense_add_2_kernel)
        .other          tvmgen_default_fused_nn_dense_add_2_kernel,@"STO_CUDA_ENTRY STV_DEFAULT"
tvmgen_default_fused_nn_dense_add_2_kernel:
.text.tvmgen_default_fused_nn_dense_add_2_kernel:
[----:B------:R-:W-:Y:S02]  /*0000*/  MOV R1, c[0x0][0x28] ;  /* 0x00000a0000017a02 */ /* 0x000fe40000000f00 */
[----:B------:R-:W0:Y:S01]  /*0010*/  S2R R13, SR_TID.X ;  /* 0x00000000000d7919 */ /* 0x000e220000002100 */
[----:B------:R-:W-:Y:S01]  /*0020*/  MOV R15, 0x4 ;  /* 0x00000004000f7802 */ /* 0x000fe20000000f00 */
[----:B------:R-:W-:Y:S02]  /*0030*/  ULDC.64 UR4, c[0x0][0x118] ;  /* 0x0000460000047ab9 */ /* 0x000fe40000000a00 */
[----:B------:R-:W1:Y:S02]  /*0040*/  S2R R12, SR_CTAID.X ;  /* 0x00000000000c7919 */ /* 0x000e640000002500 */
[----:B0-----:R-:W-:Y:S01]  /*0050*/  IMAD.WIDE R2, R13, R15, c[0x0][0x168] ;  /* 0x00005a000d027625 */ /* 0x001fe200078e020f */
[----:B-1----:R-:W-:-:S04]  /*0060*/  LEA R4, R12, R13, 0x7 ;  /* 0x0000000d0c047211 */ /* 0x002fc800078e38ff */
[----:B------:R-:W2:Y:S01]  /*0070*/  LDG.E.CONSTANT R7, [R2.64] ;  /* 0x0000000402077981 */ /* 0x000ea2000c1e9900 */
[----:B------:R-:W-:-:S03]  /*0080*/  IMAD.WIDE R4, R4, R15, c[0x0][0x170] ;  /* 0x00005c0004047625 */ /* 0x000fc600078e020f */
[----:B------:R-:W3:Y:S04]  /*0090*/  LDG.E.CONSTANT R6, [R2.64+0x100] ;  /* 0x0001000402067981 */ /* 0x000ee8000c1e9900 */
[----:B------:R0:W2:Y:S04]  /*00a0*/  LDG.E.CONSTANT R0, [R4.64] ;  /* 0x0000000404007981 */ /* 0x0000a8000c1e9900 */
[----:B------:R0:W3:Y:S01]  /*00b0*/  LDG.E.CONSTANT R9, [R4.64+0x100] ;  /* 0x0001000404097981 */ /* 0x0000e2000c1e9900 */
[C---:B------:R-:W-:Y:S02]  /*00c0*/  LOP3.LUT P0, RZ, R13.reuse, 0x1f, RZ, 0xc0, !PT ;  /* 0x0000001f0dff7812 */ /* 0x040fe4000780c0ff */
[----:B------:R-:W-:-:S02]  /*00d0*/  ISETP.GT.AND P1, PT, R13, 0x1, PT ;  /* 0x000000010d00780c */ /* 0x000fc40003f24270 */
[----:B0-----:R-:W-:Y:S01]  /*00e0*/  VOTE.ANY R4, PT, PT ;  /* 0x0000000000047806 */ /* 0x001fe200038e0100 */
[----:B--2---:R-:W-:Y:S01]  /*00f0*/  FFMA R0, R0, R7, RZ ;  /* 0x0000000700007223 */ /* 0x004fe200000000ff */
[----:B------:R-:W-:-:S03]  /*0100*/  VOTE.ANY R7, PT, PT ;  /* 0x0000000000077806 */ /* 0x000fc600038e0100 */
[----:B---3--:R-:W-:-:S05]  /*0110*/  FFMA R0, R9, R6, R0 ;  /* 0x0000000609007223 */ /* 0x008fca0000000000 */
[----:B------:R-:W0:Y:S02]  /*0120*/  SHFL.DOWN PT, R9, R0, 0x10, 0x1f ;  /* 0x0a001f0000097f89 */ /* 0x000e2400000e0000 */
[----:B0-----:R-:W-:-:S05]  /*0130*/  FADD R6, R0, R9 ;  /* 0x0000000900067221 */ /* 0x001fca0000000000 */
[----:B------:R-:W0:Y:S02]  /*0140*/  SHFL.DOWN PT, R9, R6, 0x8, 0x1f ;  /* 0x09001f0006097f89 */ /* 0x000e2400000e0000 */
[----:B0-----:R-:W-:-:S05]  /*0150*/  FADD R8, R6, R9 ;  /* 0x0000000906087221 */ /* 0x001fca0000000000 */
[----:B------:R-:W0:Y:S02]  /*0160*/  SHFL.DOWN PT, R9, R8, 0x4, 0x1f ;  /* 0x08801f0008097f89 */ /* 0x000e2400000e0000 */
[----:B0-----:R-:W-:-:S05]  /*0170*/  FADD R10, R8, R9 ;  /* 0x00000009080a7221 */ /* 0x001fca0000000000 */
[----:B------:R-:W0:Y:S02]  /*0180*/  SHFL.DOWN PT, R3, R10, 0x2, 0x1f ;  /* 0x08401f000a037f89 */ /* 0x000e2400000e0000 */
[----:B0-----:R-:W-:-:S05]  /*0190*/  FADD R2, R10, R3 ;  /* 0x000000030a027221 */ /* 0x001fca0000000000 */
[----:B------:R-:W0:Y:S01]  /*01a0*/  SHFL.DOWN PT, R3, R2, 0x1, 0x1f ;  /* 0x08201f0002037f89 */ /* 0x000e2200000e0000 */
[----:B------:R-:W-:Y:S01]  /*01b0*/  @!P0 SHF.R.S32.HI R0, RZ, 0x5, R13 ;  /* 0x00000005ff008819 */ /* 0x000fe2000001140d */
[----:B0-----:R-:W-:-:S05]  /*01c0*/  @!P0 FADD R3, R2, R3 ;  /* 0x0000000302038221 */ /* 0x001fca0000000000 */
[----:B------:R-:W-:Y:S04]  /*01d0*/  @!P0 STS [R0.X4+0x4], R3 ;  /* 0x0000040300008388 */ /* 0x000fe80000004800 */
[----:B------:R-:W-:Y:S06]  /*01e0*/  BAR.SYNC.DEFER_BLOCKING 0x0 ;  /* 0x0000000000007b1d */ /* 0x000fec0000010000 */
[----:B------:R-:W0:Y:S01]  /*01f0*/  @!P1 LDS R11, [R13.X4+0x4] ;  /* 0x000004000d0b9984 */ /* 0x000e220000004800 */
[----:B------:R-:W-:-:S03]  /*0200*/  ISETP.NE.AND P0, PT, R13, RZ, PT ;  /* 0x000000ff0d00720c */ /* 0x000fc60003f05270 */
[----:B0-----:R-:W0:Y:S02]  /*0210*/  SHFL.DOWN PT, R4, R11, 0x1, 0x1f ;  /* 0x08201f000b047f89 */ /* 0x001e2400000e0000 */
[----:B0-----:R-:W-:-:S08]  /*0220*/  FADD R2, R11, R4 ;  /* 0x000000040b027221 */ /* 0x001fd00000000000 */
[----:B------:R-:W-:Y:S04]  /*0230*/  @!P0 STS [RZ], R2 ;  /* 0x00000002ff008388 */ /* 0x000fe80000000800 */
[----:B------:R-:W-:Y:S06]  /*0240*/  BAR.SYNC.DEFER_BLOCKING 0x0 ;  /* 0x0000000000007b1d */ /* 0x000fec0000010000 */
[----:B------:R-:W0:Y:S04]  /*0250*/  @!P0 LDS R5, [RZ] ;  /* 0x00000000ff058984 */ /* 0x000e280000000800 */
[----:B0-----:R0:W-:Y:S04]  /*0260*/  @!P0 STS [0xc], R5 ;  /* 0x00000c05ff008388 */ /* 0x0011e80000000800 */
[----:B------:R-:W-:Y:S06]  /*0270*/  BAR.SYNC.DEFER_BLOCKING 0x0 ;  /* 0x0000000000007b1d */ /* 0x000fec0000010000 */
[----:B------:R-:W-:Y:S05]  /*0280*/  @P0 EXIT ;  /* 0x000000000000094d */ /* 0x000fea0003800000 */
[CC--:B0-----:R-:W-:Y:S01]  /*0290*/  IMAD.WIDE R2, R12.reuse, R15.reuse, c[0x0][0x178] ;  /* 0x00005e000c027625 */ /* 0x0c1fe200078e020f */
[----:B------:R-:W0:Y:S05]  /*02a0*/  LDS R0, [0xc] ;  /* 0x00000c00ff007984 */ /* 0x000e2a0000000800 */
[----:B------:R-:W0:Y:S01]  /*02b0*/  LDG.E.CONSTANT R3, [R2.64] ;  /* 0x0000000402037981 */ /* 0x000e22000c1e9900 */
[----:B------:R-:W-:Y:S01]  /*02c0*/  IMAD.WIDE R4, R12, R15, c[0x0][0x160] ;  /* 0x000058000c047625 */ /* 0x000fe200078e020f */
[----:B0-----:R-:W-:-:S05]  /*02d0*/  FADD R7, R0, R3 ;  /* 0x0000000300077221 */ /* 0x001fca0000000000 */
[----:B------:R-:W-:Y:S01]  /*02e0*/  STG.E [R4.64], R7 ;  /* 0x0000000704007986 */ /* 0x000fe2000c101904 */
[----:B------:R-:W-:Y:S05]  /*02f0*/  EXIT ;  /* 0x000000000000794d */ /* 0x000fea0003800000 */
.L_x_71:
        /* <DEDUP_REMOVED lines=16> */
.L_x_230:


//--------------------- .text.tvmgen_default_fused_squeeze_concatenate_41_kernel --------------------------
	.section	.text.tvmgen_default_fused_squeeze_concatenate_41_kernel,"ax",@progbits
	.sectioninfo	@"SHI_REGISTERS=8"
	.align	128
        .global         tvmgen_default_fused_squeeze_concatenate_41_kernel
        .type           tvmgen_default_fused_squeeze_concatenate_41_kernel,@function
        .size           tvmgen_default_fused_squeeze_concatenate_41_kernel,(.L_x_231 - tvmgen_default_fused_squeeze_concatenate_41_kernel)
        .other          tvmgen_default_fused_squeeze_concatenate_41_kernel,@"STO_CUDA_ENTRY STV_DEFAULT"
tvmgen_default_fused_squeeze_concatenate_41_kernel:
.text.tvmgen_default_fused_squeeze_concatenate_41_kernel:
        /* <DEDUP_REMOVED lines=12> */
.L_x_72:
        /* <DEDUP_REMOVED lines=12> */
.L_x_231:


//--------------------- .text.tvmgen_default_fused_squeeze_concatenate_40_kernel --------------------------
	.section	.text.tvmgen_default_fused_squeeze_concatenate_40_kernel,"ax",@progbits
	.sectioninfo	@"SHI_REGISTERS=8"
	.align	128
        .global         tvmgen_default_fused_squeeze_concatenate_40_kernel
        .type           tvmgen_default_fused_squeeze_concatenate_40_kernel,@function
        .size           tvmgen_default_fused_squeeze_concatenate_40_kernel,(.L_x_232 - tvmgen_default_fused_squeeze_concatenate_40_kernel)
        .other          tvmgen_default_fused_squeeze_concatenate_40_kernel,@"STO_CUDA_ENTRY STV_DEFAULT"
tvmgen_default_fused_squeeze_concatenate_40_kernel:
.text.tvmgen_default_fused_squeeze_concatenate_40_kernel:
        /* <DEDUP_REMOVED lines=12> */
.L_x_73:
        /* <DEDUP_REMOVED lines=12> */
.L_x_232:


//--------------------- .text.tvmgen_default_fused_transpose_split_kernel_8 --------------------------
	.section	.text.tvmgen_default_fused_transpose_split_kernel_8,"ax",@progbits
	.sectioninfo	@"SHI_REGISTERS=8"
	.align	128
        .global         tvmgen_default_fused_transpose_split_kernel_8
        .type           tvmgen_default_fused_transpose_split_kernel_8,@function
        .size           tvmgen_default_fused_transpose_split_kernel_8,(.L_x_233 - tvmgen_default_fused_transpose_split_kernel_8)
        .other          tvmgen_default_fused_transpose_split_kernel_8,@"STO_CUDA_ENTRY STV_DEFAULT"
tvmgen_default_fused_transpose_split_kernel_8:
.text.tvmgen_default_fused_transpose_split_kernel_8:
        /* <DEDUP_REMOVED lines=9> */
.L_x_74:
        /* <DEDUP_REMOVED lines=15> */
.L_x_233:


//--------------------- .text.tvmgen_default_fused_transpose_split_kernel_20 --------------------------
	.section	.text.tvmgen_default_fused_transpose_split_kernel_20,"ax",@progbits
	.sectioninfo	@"SHI_REGISTERS=8"
	.align	128
        .global         tvmgen_default_fused_transpose_split_kernel_20
        .type           tvmgen_default_fused_transpose_split_kernel_20,@function
        .size           tvmgen_default_fused_transpose_split_kernel_20,(.L_x_234 - tvmgen_default_fused_transpose_split_kernel_20)
        .other          tvmgen_default_fused_transpose_split_kernel_20,@"STO_CUDA_ENTRY STV_DEFAULT"
tvmgen_default_fused_transpose_split_kernel_20:
.text.tvmgen_default_fused_transpose_split_kernel_20:
        /* <DEDUP_REMOVED lines=9> */
.L_x_75:
        /* <DEDUP_REMOVED lines=15> */
.L_x_234:


//--------------------- .text.tvmgen_default_fused_squeeze_concatenate_18_kernel --------------------------
	.section	.text.tvmgen_default_fused_squeeze_concatenate_18_kernel,"ax",@progbits
	.sectioninfo	@"SHI_REGISTERS=8"
	.align	128
        .global         tvmgen_default_fused_squeeze_concatenate_18_kernel
        .type           tvmgen_default_fused_squeeze_concatenate_18_kernel,@function
        .size           tvmgen_default_fused_squeeze_concatenate_18_kernel,(.L_x_235 - tvmgen_default_fused_squeeze_concatenate_18_kernel)
        .other          tvmgen_default_fused_squeeze_concatenate_18_kernel,@"STO_CUDA_ENTRY STV_DEFAULT"
tvmgen_default_fused_squeeze_concatenate_18_kernel:
.text.tvmgen_default_fused_squeeze_concatenate_18_kernel:
        /* <DEDUP_REMOVED lines=12> */
.L_x_76:
        /* <DEDUP_REMOVED lines=12> */
.L_x_235:


//--------------------- .text.tvmgen_default_fused_squeeze_concatenate_kernel --------------------------
	.section	.text.tvmgen_default_fused_squeeze_concatenate_kernel,"ax",@progbits
	.sectioninfo	@"SHI_REGISTERS=8"
	.align	128
        .global         tvmgen_default_fused_squeeze_concatenate_kernel
        .type           tvmgen_default_fused_squeeze_concatenate_kernel,@function
        .size           tvmgen_default_fused_squeeze_concatenate_kernel,(.L_x_236 - tvmgen_default_fused_squeeze_concatenate_kernel)
        .other          tvmgen_default_fused_squeeze_concatenate_kernel,@"STO_CUDA_ENTRY STV_DEFAULT"
tvmgen_default_fused_squeeze_concatenate_kernel:
.text.tvmgen_default_fused_squeeze_concatenate_kernel:
        /* <DEDUP_REMOVED lines=12> */
.L_x_77:
        /* <DEDUP_REMOVED lines=12> */
.L_x_236:


//--------------------- .text.tvmgen_default_fused_split_sigmoid_sigmoid_multiply_sigmoid_tanh_multiply_add_tanh_multiply_sta_2bcd01aae566f75b__kernel_27 --------------------------
	.section	.text.tvmgen_default_fused_split_sigmoid_sigmoid_multiply_sigmoid_tanh_multiply_add_tanh_multiply_sta_2bcd01aae566f75b__kernel_27,"ax",@progbits
	.sectioninfo	@"SHI_REGISTERS=18"
	.align	128
        .global         tvmgen_default_fused_split_sigmoid_sigmoid_multiply_sigmoid_tanh_multiply_add_tanh_multiply_sta_2bcd01aae566f75b__kernel_27
        .type           tvmgen_default_fused_split_sigmoid_sigmoid_multiply_sigmoid_tanh_multiply_add_tanh_multiply_sta_2bcd01aae566f75b__kernel_27,@function
        .size           tvmgen_default_fused_split_sigmoid_sigmoid_multiply_sigmoid_tanh_multiply_add_tanh_multiply_sta_2bcd01aae566f75b__kernel_27,(.L_x_172 - tvmgen_default_fused_split_sigmoid_sigmoid_multiply_sigmoid_tanh_multiply_add_tanh_multiply_sta_2bcd01aae566f75b__kernel_27)
        .other          tvmgen_default_fused_split_sigmoid_sigmoid_multiply_sigmoid_tanh_multiply_add_tanh_multiply_sta_2bcd01aae566f75b__kernel_27,@"STO_CUDA_ENTRY STV_DEFAULT"
tvmgen_default_fused_split_sigmoid_sigmoid_multiply_sigmoid_tanh_multiply_add_tanh_multiply_sta_2bcd01aae566f75b__kernel_27:
.text.tvmgen_default_fused_split_sigmoid_sigmoid_multiply_sigmoid_tanh_multiply_add_tanh_multiply_sta_2bcd01aae566f75b__kernel_27:
        /* <DEDUP_REMOVED lines=43> */
[----:B-----5:R-:W-:Y:S05]  /*02b0*/  CALL.REL.NOINC `($__internal_1_$__cuda_sm20_rcp_rn_f32_slowpath) ;  /* 0x000004c000007944 */ /* 0x020fea0003c00000 */
[----:B------:R-:W-:Y:S05]  /*02c0*/  BRA `(.L_x_80) ;  /* 0x0000004000007947 */ /* 0x000fea0003800000 */
.L_x_79:
[----:B------:R-:W0:Y:S02]  /*02d0*/  MUFU.RCP R9, R10 ;  /* 0x0000000a00097308 */ /* 0x000e240000001000 */
[----:B0-----:R-:W-:-:S04]  /*02e0*/  FFMA R0, R10, R9, -1 ;  /* 0xbf8000000a007423 */ /* 0x001fc80000000009 */
[----:B------:R-:W-:-:S04]  /*02f0*/  FADD.FTZ R0, -R0, -RZ ;  /* 0x800000ff00007221 */ /* 0x000fc80000010100 */
[----:B------:R-:W-:Y:S02]  /*0300*/  FFMA R9, R9, R0, R9 ;  /* 0x0000000009097223 */ /* 0x000fe40000000009 */
.L_x_80:
[----:B------:R-:W-:Y:S05]  /*0310*/  BSYNC B0 ;  /* 0x0000000000007941 */ /* 0x000fea0003800000 */
.L_x_78:
        /* <DEDUP_REMOVED lines=14> */
[----:B------:R-:W-:Y:S05]  /*0400*/  CALL.REL.NOINC `($__internal_1_$__cuda_sm20_rcp_rn_f32_slowpath) ;  /* 0x0000037000007944 */ /* 0x000fea0003c00000 */
[----:B-1----:R-:W-:Y:S01]  /*0410*/  MOV R0, R9 ;  /* 0x0000000900007202 */ /* 0x002fe20000000f00 */
[----:B------:R-:W-:Y:S05]  /*0420*/  BRA `(.L_x_83) ;  /* 0x0000004000007947 */ /* 0x000fea0003800000 */
.L_x_82:
[----:B------:R-:W0:Y:S02]  /*0430*/  MUFU.RCP R7, R2 ;  /* 0x0000000200077308 */ /* 0x000e240000001000 */
[----:B0-----:R-:W-:-:S04]  /*0440*/  FFMA R0, R2, R7, -1 ;  /* 0xbf80000002007423 */ /* 0x001fc80000000007 */
[----:B------:R-:W-:-:S04]  /*0450*/  FADD.FTZ R0, -R0, -RZ ;  /* 0x800000ff00007221 */ /* 0x000fc80000010100 */
[----:B------:R-:W-:Y:S02]  /*0460*/  FFMA R0, R7, R0, R7 ;  /* 0x0000000007007223 */ /* 0x000fe40000000007 */
.L_x_83:
[----:B------:R-:W-:Y:S05]  /*0470*/  BSYNC B0 ;  /* 0x0000000000007941 */ /* 0x000fea0003800000 */
.L_x_81:
        /* <DEDUP_REMOVED lines=14> */
.L_x_85:
[----:B------:R-:W-:Y:S01]  /*0560*/  IMAD.MOV.U32 R0, RZ, RZ, 0x3c80f082 ;  /* 0x3c80f082ff007424 */ /* 0x000fe200078e00ff */
[----:B------:R-:W-:-:S04]  /*0570*/  FMUL R5, R7, R7 ;  /* 0x0000000707057220 */ /* 0x000fc80000400000 */
[----:B------:R-:W-:-:S04]  /*0580*/  FFMA R0, R5, R0, -0.052303962409496307373 ;  /* 0xbd563cae05007423 */ /* 0x000fc80000000000 */
[----:B------:R-:W-:-:S04]  /*0590*/  FFMA R0, R5, R0, 0.1331529766321182251 ;  /* 0x3e08594105007423 */ /* 0x000fc80000000000 */
[----:B------:R-:W-:-:S04]  /*05a0*/  FFMA R0, R5, R0, -0.33332768082618713379 ;  /* 0xbeaaa9ed05007423 */ /* 0x000fc80000000000 */
[----:B------:R-:W-:-:S04]  /*05b0*/  FFMA R0, R5, R0, RZ ;  /* 0x0000000005007223 */ /* 0x000fc800000000ff */
[----:B------:R-:W-:Y:S02]  /*05c0*/  FFMA R7, R7, R0, R7 ;  /* 0x0000000007077223 */ /* 0x000fe40000000007 */
.L_x_86:
[----:B------:R-:W-:Y:S05]  /*05d0*/  BSYNC B0 ;  /* 0x0000000000007941 */ /* 0x000fea0003800000 */
.L_x_84:
        /* <DEDUP_REMOVED lines=15> */
[----:B------:R-:W-:Y:S05]  /*06d0*/  CALL.REL.NOINC `($__internal_1_$__cuda_sm20_rcp_rn_f32_slowpath) ;  /* 0x000000a000007944 */ /* 0x000fea0003c00000 */
[----:B-1----:R-:W-:Y:S01]  /*06e0*/  MOV R0, R9 ;  /* 0x0000000900007202 */ /* 0x002fe20000000f00 */
[----:B------:R-:W-:Y:S05]  /*06f0*/  BRA `(.L_x_89) ;  /* 0x0000004000007947 */ /* 0x000fea0003800000 */
.L_x_88:
[----:B------:R-:W0:Y:S02]  /*0700*/  MUFU.RCP R3, R2 ;  /* 0x0000000200037308 */ /* 0x000e240000001000 */
[----:B0-----:R-:W-:-:S04]  /*0710*/  FFMA R0, R2, R3, -1 ;  /* 0xbf80000002007423 */ /* 0x001fc80000000003 */
[----:B------:R-:W-:-:S04]  /*0720*/  FADD.FTZ R0, -R0, -RZ ;  /* 0x800000ff00007221 */ /* 0x000fc80000010100 */
[----:B------:R-:W-:Y:S02]  /*0730*/  FFMA R0, R3, R0, R3 ;  /* 0x0000000003007223 */ /* 0x000fe40000000003 */
.L_x_89:
[----:B------:R-:W-:Y:S05]  /*0740*/  BSYNC B0 ;  /* 0x0000000000007941 */ /* 0x000fea0003800000 */
.L_x_87:
[----:B------:R-:W-:-:S05]  /*0750*/  FMUL R7, R0, R7 ;  /* 0x0000000700077220 */ /* 0x000fca0000400000 */
[----:B------:R-:W-:Y:S01]  /*0760*/  STG.E [R4.64], R7 ;  /* 0x0000000704007986 */ /* 0x000fe2000c101904 */
[----:B------:R-:W-:Y:S05]  /*0770*/  EXIT ;  /* 0x000000000000794d */ /* 0x000fea0003800000 */
        .weak           $__internal_1_$__cuda_sm20_rcp_rn_f32_slowpath
        .type           $__internal_1_$__cuda_sm20_rcp_rn_f32_slowpath,@function
        .size           $__internal_1_$__cuda_sm20_rcp_rn_f32_slowpath,(.L_x_172 - $__internal_1_$__cuda_sm20_rcp_rn_f32_slowpath)
$__internal_1_$__cuda_sm20_rcp_rn_f32_slowpath:
        /* <DEDUP_REMOVED lines=15> */
.L_x_91:
        /* <DEDUP_REMOVED lines=33> */
.L_x_93:
[----:B------:R0:W1:Y:S02]  /*0a80*/  MUFU.RCP R9, R2 ;  /* 0x0000000200097308 */ /* 0x0000640000001000 */
.L_x_92:
[----:B------:R-:W-:Y:S05]  /*0a90*/  BSYNC B1 ;  /* 0x0000000000017941 */ /* 0x000fea0003800000 */
.L_x_90:
[----:B------:R-:W-:-:S04]  /*0aa0*/  MOV R11, 0x0 ;  /* 0x00000000000b7802 */ /* 0x000fc80000000f00 */
[----:B------:R-:W-:Y:S05]  /*0ab0*/  RET.REL.NODEC R10 `(tvmgen_default_fused_split_sigmoid_sigmoid_multiply_sigmoid_tanh_multiply_add_tanh_multiply_sta_2bcd01aae566f75b__kernel_27) ;  /* 0xfffff5400a007950 */ /* 0x000fea0003c3ffff */
.L_x_94:
        /* <DEDUP_REMOVED lines=12> */
.L_x_172:


//--------------------- .text.tvmgen_default_fused_transpose_split_kernel_25 --------------------------
	.section	.text.tvmgen_default_fused_transpose_split_kernel_25,"ax",@progbits
	.sectioninfo	@"SHI_REGISTERS=8"
	.align	128
        .global         tvmgen_default_fused_transpose_split_kernel_25
        .type           tvmgen_default_fused_transpose_split_kernel_25,@function
        .size           tvmgen_default_fused_transpose_split_kernel_25,(.L_x_238 - tvmgen_default_fused_transpose_split_kernel_25)
        .other          tvmgen_default_fused_transpose_split_kernel_25,@"STO_CUDA_ENTRY STV_DEFAULT"
tvmgen_default_fused_transpose_split_kernel_25:
.text.tvmgen_default_fused_transpose_split_kernel_25:
        /* <DEDUP_REMOVED lines=9> */
.L_x_95:
        /* <DEDUP_REMOVED lines=15> */
.L_x_238:


//--------------------- .text.tvmgen_default_fused_split_kernel_3 --------------------------
	.section	.text.tvmgen_default_fused_split_kernel_3,"ax",@progbits
	.sectioninfo	@"SHI_REGISTERS=8"
	.align	128
        .global         tvmgen_default_fused_split_kernel_3
        .type           tvmgen_default_fused_split_kernel_3,@function
        .size           tvmgen_default_fused_split_kernel_3,(.L_x_239 - tvmgen_default_fused_split_kernel_3)
        .other          tvmgen_default_fused_split_kernel_3,@"STO_CUDA_ENTRY STV_DEFAULT"
tvmgen_default_fused_split_kernel_3:
.text.tvmgen_default_fused_split_kernel_3:
        /* <DEDUP_REMOVED lines=9> */
.L_x_96:
        /* <DEDUP_REMOVED lines=15> */
.L_x_239:


//--------------------- .text.tvmgen_default_fused_split_sigmoid_sigmoid_multiply_sigmoid_tanh_multiply_add_tanh_multiply_sta_2bcd01aae566f75b__kernel_2 --------------------------
	.section	.text.tvmgen_default_fused_split_sigmoid_sigmoid_multiply_sigmoid_tanh_multiply_add_tanh_multiply_sta_2bcd01aae566f75b__kernel_2,"ax",@progbits
	.sectioninfo	@"SHI_REGISTERS=8"
	.align	128
        .global         tvmgen_default_fused_split_sigmoid_sigmoid_multiply_sigmoid_tanh_multiply_add_tanh_multiply_sta_2bcd01aae566f75b__kernel_2
        .type           tvmgen_default_fused_split_sigmoid_sigmoid_multiply_sigmoid_tanh_multiply_add_tanh_multiply_sta_2bcd01aae566f75b__kernel_2,@function
        .size           tvmgen_default_fused_split_sigmoid_sigmoid_multiply_sigmoid_tanh_multiply_add_tanh_multiply_sta_2bcd01aae566f75b__kernel_2,(.L_x_240 - tvmgen_default_fused_split_sigmoid_sigmoid_multiply_sigmoid_tanh_multiply_add_tanh_multiply_sta_2bcd01aae566f75b__kernel_2)
        .other          tvmgen_default_fused_split_sigmoid_sigmoid_multiply_sigmoid_tanh_multiply_add_tanh_multiply_sta_2bcd01aae566f75b__kernel_2,@"STO_CUDA_ENTRY STV_DEFAULT"
tvmgen_default_fused_split_sigmoid_sigmoid_multiply_sigmoid_tanh_multiply_add_tanh_multiply_sta_2bcd01aae566f75b__kernel_2:
.text.tvmgen_default_fused_split_sigmoid_sigmoid_multiply_sigmoid_tanh_multiply_add_tanh_multiply_sta_2bcd01aae566f75b__kernel_2:
        /* <DEDUP_REMOVED lines=9> */
.L_x_97:
        /* <DEDUP_REMOVED lines=15> */
.L_x_240:


//--------------------- .text.tvmgen_default_fused_split_sigmoid_sigmoid_multiply_sigmoid_tanh_multiply_add_tanh_multiply_sta_2bcd01aae566f75b__kernel_13 --------------------------
	.section	.text.tvmgen_default_fused_split_sigmoid_sigmoid_multiply_sigmoid_tanh_multiply_add_tanh_multiply_sta_2bcd01aae566f75b__kernel_13,"ax",@progbits
	.sectioninfo	@"SHI_REGISTERS=8"
	.align	128
        .global         tvmgen_default_fused_split_sigmoid_sigmoid_multiply_sigmoid_tanh_multiply_add_tanh_multiply_sta_2bcd01aae566f75b__kernel_13
        .type           tvmgen_default_fused_split_sigmoid_sigmoid_multiply_sigmoid_tanh_multiply_add_tanh_multiply_sta_2bcd01aae566f75b__kernel_13,@function
        .size           tvmgen_default_fused_split_sigmoid_sigmoid_multiply_sigmoid_tanh_multiply_add_tanh_multiply_sta_2bcd01aae566f75b__kernel_13,(.L_x_241 - tvmgen_default_fused_split_sigmoid_sigmoid_multiply_sigmoid_tanh_multiply_add_tanh_multiply_sta_2bcd01aae566f75b__kernel_13)
        .other          tvmgen_default_fused_split_sigmoid_sigmoid_multiply_sigmoid_tanh_multiply_add_tanh_multiply_sta_2bcd01aae566f75b__kernel_13,@"STO_CUDA_ENTRY STV_DEFAULT"
tvmgen_default_fused_split_sigmoid_sigmoid_multiply_sigmoid_tanh_multiply_add_tanh_multiply_sta_2bcd01aae566f75b__kernel_13:
.text.tvmgen_default_fused_split_sigmoid_sigmoid_multiply_sigmoid_tanh_multiply_add_tanh_multiply_sta_2bcd01aae566f75b__kernel_13:
        /* <DEDUP_REMOVED lines=9> */
.L_x_98:
        /* <DEDUP_REMOVED lines=15> */
.L_x_241:


//--------------------- .text.tvmgen_default_fused_squeeze_concatenate_11_kernel --------------------------
	.section	.text.tvmgen_default_fused_squeeze_concatenate_11_kernel,"ax",@progbits
	.sectioninfo	@"SHI_REGISTERS=8"
	.align	128
        .global         tvmgen_default_fused_squeeze_concatenate_11_kernel
        .type           tvmgen_default_fused_squeeze_concatenate_11_kernel,@function
        .size           tvmgen_default_fused_squeeze_concatenate_11_kernel,(.L_x_242 - tvmgen_default_fused_squeeze_concatenate_11_kernel)
        .other          tvmgen_default_fused_squeeze_concatenate_11_kernel,@"STO_CUDA_ENTRY STV_DEFAULT"
tvmgen_default_fused_squeeze_concatenate_11_kernel:
.text.tvmgen_default_fused_squeeze_concatenate_11_kernel:
        /* <DEDUP_REMOVED lines=12> */
.L_x_99:
        /* <DEDUP_REMOVED lines=12> */
.L_x_242:


//--------------------- .text.tvmgen_default_fused_split_sigmoid_sigmoid_multiply_sigmoid_tanh_multiply_add_tanh_multiply_sta_2bcd01aae566f75b__kernel_9 --------------------------
	.section	.text.tvmgen_default_fused_split_sigmoid_sigmoid_multiply_sigmoid_tanh_multiply_add_tanh_multiply_sta_2bcd01aae566f75b__kernel_9,"ax",@progbits
	.sectioninfo	@"SHI_REGISTERS=8"
	.align	128
        .global         tvmgen_default_fused_split_sigmoid_sigmoid_multiply_sigmoid_tanh_multiply_add_tanh_multiply_sta_2bcd01aae566f75b__kernel_9
        .type           tvmgen_default_fused_split_sigmoid_sigmoid_multiply_sigmoid_tanh_multiply_add_tanh_multiply_sta_2bcd01aae566f75b__kernel_9,@function
        .size           tvmgen_default_fused_split_sigmoid_sigmoid_multiply_sigmoid_tanh_multiply_add_tanh_multiply_sta_2bcd01aae566f75b__kernel_9,(.L_x_243 - tvmgen_default_fused_split_sigmoid_sigmoid_multiply_sigmoid_tanh_multiply_add_tanh_multiply_sta_2bcd01aae566f75b__kernel_9)
        .other          tvmgen_default_fused_split_sigmoid_sigmoid_multiply_sigmoid_tanh_multiply_add_tanh_multiply_sta_2bcd01aae566f75b__kernel_9,@"STO_CUDA_ENTRY STV_DEFAULT"
tvmgen_default_fused_split_sigmoid_sigmoid_multiply_sigmoid_tanh_multiply_add_tanh_multiply_sta_2bcd01aae566f75b__kernel_9:
.text.tvmgen_default_fused_split_sigmoid_sigmoid_multiply_sigmoid_tanh_multiply_add_tanh_multiply_sta_2bcd01aae566f75b__kernel_9:
        /* <DEDUP_REMOVED lines=9> */
.L_x_100:
        /* <DEDUP_REMOVED lines=15> */
.L_x_243:


//--------------------- .text.tvmgen_default_fused_squeeze_concatenate_53_kernel --------------------------
	.section	.text.tvmgen_default_fused_squeeze_concatenate_53_kernel,"ax",@progbits
	.sectioninfo	@"SHI_REGISTERS=8"
	.align	128
        .global         tvmgen_default_fused_squeeze_concatenate_53_kernel
        .type           tvmgen_default_fused_squeeze_concatenate_53_kernel,@function
        .size           tvmgen_default_fused_squeeze_concatenate_53_kernel,(.L_x_244 - tvmgen_default_fused_squeeze_concatenate_53_kernel)
        .other          tvmgen_default_fused_squeeze_concatenate_53_kernel,@"STO_CUDA_ENTRY STV_DEFAULT"
tvmgen_default_fused_squeeze_concatenate_53_kernel:
.text.tvmgen_default_fused_squeeze_concatenate_53_kernel:
        /* <DEDUP_REMOVED lines=12> */
.L_x_101:
        /* <DEDUP_REMOVED lines=12> */
.L_x_244:


//--------------------- .text.tvmgen_default_fused_squeeze_concatenate_42_kernel --------------------------
	.section	.text.tvmgen_default_fused_squeeze_concatenate_42_kernel,"ax",@progbits
	.sectioninfo	@"SHI_REGISTERS=8"
	.align	128
        .global         tvmgen_default_fused_squeeze_concatenate_42_kernel
        .type           tvmgen_default_fused_squeeze_concatenate_42_kernel,@function
        .size           tvmgen_default_fused_squeeze_concatenate_42_kernel,(.L_x_245 - tvmgen_default_fused_squeeze_concatenate_42_kernel)
        .other          tvmgen_default_fused_squeeze_concatenate_42_kernel,@"STO_CUDA_ENTRY STV_DEFAULT"
tvmgen_default_fused_squeeze_concatenate_42_kernel:
.text.tvmgen_default_fused_squeeze_concatenate_42_kernel:
        /* <DEDUP_REMOVED lines=12> */
.L_x_102:
        /* <DEDUP_REMOVED lines=12> */
.L_x_245:


//--------------------- .text.tvmgen_default_fused_squeeze_concatenate_1_kernel --------------------------
	.section	.text.tvmgen_default_fused_squeeze_concatenate_1_kernel,"ax",@progbits
	.sectioninfo	@"SHI_REGISTERS=8"
	.align	128
        .global         tvmgen_default_fused_squeeze_concatenate_1_kernel
        .type           tvmgen_default_fused_squeeze_concatenate_1_kernel,@function
        .size           tvmgen_default_fused_squeeze_concatenate_1_kernel,(.L_x_246 - tvmgen_default_fused_squeeze_concatenate_1_kernel)
        .other          tvmgen_default_fused_squeeze_concatenate_1_kernel,@"STO_CUDA_ENTRY STV_DEFAULT"
tvmgen_default_fused_squeeze_concatenate_1_kernel:
.text.tvmgen_default_fused_squeeze_concatenate_1_kernel:
        /* <DEDUP_REMOVED lines=12> */
.L_x_103:
        /* <DEDUP_REMOVED lines=12> */
.L_x_246:


//--------------------- .text.tvmgen_default_fused_transpose_split_kernel_27 --------------------------
	.section	.text.tvmgen_default_fused_transpose_split_kernel_27,"ax",@progbits
	.sectioninfo	@"SHI_REGISTERS=8"
	.align	128
        .global         tvmgen_default_fused_transpose_split_kernel_27
        .type           tvmgen_default_fused_transpose_split_kernel_27,@function
        .size           tvmgen_default_fused_transpose_split_kernel_27,(.L_x_247 - tvmgen_default_fused_transpose_split_kernel_27)
        .other          tvmgen_default_fused_transpose_split_kernel_27,@"STO_CUDA_ENTRY STV_DEFAULT"
tvmgen_default_fused_transpose_split_kernel_27:
.text.tvmgen_default_fused_transpose_split_kernel_27:
        /* <DEDUP_REMOVED lines=9> */
.L_x_104:
        /* <DEDUP_REMOVED lines=15> */
.L_x_247:


//--------------------- .text.tvmgen_default_fused_split_sigmoid_sigmoid_multiply_sigmoid_tanh_multiply_add_tanh_multiply_sta_2bcd01aae566f75b__kernel_21 --------------------------
	.section	.text.tvmgen_default_fused_split_sigmoid_sigmoid_multiply_sigmoid_tanh_multiply_add_tanh_multiply_sta_2bcd01aae566f75b__kernel_21,"ax",@progbits
	.sectioninfo	@"SHI_REGISTERS=8"
	.align	128
        .global         tvmgen_default_fused_split_sigmoid_sigmoid_multiply_sigmoid_tanh_multiply_add_tanh_multiply_sta_2bcd01aae566f75b__kernel_21
        .type           tvmgen_default_fused_split_sigmoid_sigmoid_multiply_sigmoid_tanh_multiply_add_tanh_multiply_sta_2bcd01aae566f75b__kernel_21,@function
        .size           tvmgen_default_fused_split_sigmoid_sigmoid_multiply_sigmoid_tanh_multiply_add_tanh_multiply_sta_2bcd01aae566f75b__kernel_21,(.L_x_248 - tvmgen_default_fused_split_sigmoid_sigmoid_multiply_sigmoid_tanh_multiply_add_tanh_multiply_sta_2bcd01aae566f75b__kernel_21)
        .other          tvmgen_default_fused_split_sigmoid_sigmoid_multiply_sigmoid_tanh_multiply_add_tanh_multiply_sta_2bcd01aae566f75b__kernel_21,@"STO_CUDA_ENTRY STV_DEFAULT"
tvmgen_default_fused_split_sigmoid_sigmoid_multiply_sigmoid_tanh_multiply_add_tanh_multiply_sta_2bcd01aae566f75b__kernel_21:
.text.tvmgen_default_fused_split_sigmoid_sigmoid_multiply_sigmoid_tanh_multiply_add_tanh_multiply_sta_2bcd01aae566f75b__kernel_21:
        /* <DEDUP_REMOVED lines=9> */
.L_x_105:
        /* <DEDUP_REMOVED lines=15> */
.L_x_248:


//--------------------- .text.tvmgen_default_fused_squeeze_concatenate_10_kernel --------------------------
	.section	.text.tvmgen_default_fused_squeeze_concatenate_10_kernel,"ax",@progbits
	.sectioninfo	@"SHI_REGISTERS=8"
	.align	128
        .global         tvmgen_default_fused_squeeze_concatenate_10_kernel
        .type           tvmgen_default_fused_squeeze_concatenate_10_kernel,@function
        .size           tvmgen_default_fused_squeeze_concatenate_10_kernel,(.L_x_249 - tvmgen_default_fused_squeeze_concatenate_10_kernel)
        .other          tvmgen_default_fused_squeeze_concatenate_10_kernel,@"STO_CUDA_ENTRY STV_DEFAULT"
tvmgen_default_fused_squeeze_concatenate_10_kernel:
.text.tvmgen_default_fused_squeeze_concatenate_10_kernel:
        /* <DEDUP_REMOVED lines=12> */
.L_x_106:
        /* <DEDUP_REMOVED lines=12> */
.L_x_249:


//--------------------- .text.tvmgen_default_fused_squeeze_concatenate_6_kernel --------------------------
	.section	.text.tvmgen_default_fused_squeeze_concatenate_6_kernel,"ax",@progbits
	.sectioninfo	@"SHI_REGISTERS=8"
	.align	128
        .global         tvmgen_default_fused_squeeze_concatenate_6_kernel
        .type           tvmgen_default_fused_squeeze_concatenate_6_kernel,@function
        .size           tvmgen_default_fused_squeeze_concatenate_6_kernel,(.L_x_250 - tvmgen_default_fused_squeeze_concatenate_6_kernel)
        .other          tvmgen_default_fused_squeeze_concatenate_6_kernel,@"STO_CUDA_ENTRY STV_DEFAULT"
tvmgen_default_fused_squeeze_concatenate_6_kernel:
.text.tvmgen_default_fused_squeeze_concatenate_6_kernel:
        /* <DEDUP_REMOVED lines=12> */
.L_x_107:
        /* <DEDUP_REMOVED lines=12> */
.L_x_250:


//--------------------- .text.tvmgen_default_fused_squeeze_concatenate_7_kernel --------------------------
	.section	.text.tvmgen_default_fused_squeeze_concatenate_7_kernel,"ax",@progbits
	.sectioninfo	@"SHI_REGISTERS=8"
	.align	128
        .global         tvmgen_default_fused_squeeze_concatenate_7_kernel
        .type           tvmgen_default_fused_squeeze_concatenate_7_kernel,@function
        .size           tvmgen_default_fused_squeeze_concatenate_7_kernel,(.L_x_251 - tvmgen_default_fused_squeeze_concatenate_7_kernel)
        .other          tvmgen_default_fused_squeeze_concatenate_7_kernel,@"STO_CUDA_ENTRY STV_DEFAULT"
tvmgen_default_fused_squeeze_concatenate_7_kernel:
.text.tvmgen_default_fused_squeeze_concatenate_7_kernel:
        /* <DEDUP_REMOVED lines=12> */
.L_x_108:
        /* <DEDUP_REMOVED lines=12> */
.L_x_251:


//--------------------- .text.tvmgen_default_fused_transpose_split_kernel_23 --------------------------
	.section	.text.tvmgen_default_fused_transpose_split_kernel_23,"ax",@progbits
	.sectioninfo	@"SHI_REGISTERS=8"
	.align	128
        .global         tvmgen_default_fused_transpose_split_kernel_23
        .type           tvmgen_default_fused_transpose_split_kernel_23,@function
        .size           tvmgen_default_fused_transpose_split_kernel_23,(.L_x_252 - tvmgen_default_fused_transpose_split_kernel_23)
        .other          tvmgen_default_fused_transpose_split_kernel_23,@"STO_CUDA_ENTRY STV_DEFAULT"
tvmgen_default_fused_transpose_split_kernel_23:
.text.tvmgen_default_fused_transpose_split_kernel_23:
        /* <DEDUP_REMOVED lines=9> */
.L_x_109:
        /* <DEDUP_REMOVED lines=15> */
.L_x_252:


//--------------------- .text.tvmgen_default_fused_squeeze_concatenate_28_kernel --------------------------
	.section	.text.tvmgen_default_fused_squeeze_concatenate_28_kernel,"ax",@progbits
	.sectioninfo	@"SHI_REGISTERS=8"
	.align	128
        .global         tvmgen_default_fused_squeeze_concatenate_28_kernel
        .type           tvmgen_default_fused_squeeze_concatenate_28_kernel,@function
        .size           tvmgen_default_fused_squeeze_concatenate_28_kernel,(.L_x_253 - tvmgen_default_fused_squeeze_concatenate_28_kernel)
        .other          tvmgen_default_fused_squeeze_concatenate_28_kernel,@"STO_CUDA_ENTRY STV_DEFAULT"
tvmgen_default_fused_squeeze_concatenate_28_kernel:
.text.tvmgen_default_fused_squeeze_concatenate_28_kernel:
        /* <DEDUP_REMOVED lines=12> */
.L_x_110:
        /* <DEDUP_REMOVED lines=12> */
.L_x_253:


//--------------------- .text.tvmgen_default_fused_split_sigmoid_sigmoid_multiply_sigmoid_tanh_multiply_add_tanh_multiply_sta_2bcd01aae566f75b__kernel_16 --------------------------
	.section	.text.tvmgen_default_fused_split_sigmoid_sigmoid_multiply_sigmoid_tanh_multiply_add_tanh_multiply_sta_2bcd01aae566f75b__kernel_16,"ax",@progbits
	.sectioninfo	@"SHI_REGISTERS=8"
	.align	128
        .global         tvmgen_default_fused_split_sigmoid_sigmoid_multiply_sigmoid_tanh_multiply_add_tanh_multiply_sta_2bcd01aae566f75b__kernel_16
        .type           tvmgen_default_fused_split_sigmoid_sigmoid_multiply_sigmoid_tanh_multiply_add_tanh_multiply_sta_2bcd01aae566f75b__kernel_16,@function
        .size           tvmgen_default_fused_split_sigmoid_sigmoid_multiply_sigmoid_tanh_multiply_add_tanh_multiply_sta_2bcd01aae566f75b__kernel_16,(.L_x_254 - tvmgen_default_fused_split_sigmoid_sigmoid_multiply_sigmoid_tanh_multiply_add_tanh_multiply_sta_2bcd01aae566f75b__kernel_16)
        .other          tvmgen_default_fused_split_sigmoid_sigmoid_multiply_sigmoid_tanh_multiply_add_tanh_multiply_sta_2bcd01aae566f75b__kernel_16,@"STO_CUDA_ENTRY STV_DEFAULT"
tvmgen_default_fused_split_sigmoid_sigmoid_multiply_sigmoid_tanh_multiply_add_tanh_multiply_sta_2bcd01aae566f75b__kernel_16:
.text.tvmgen_default_fused_split_sigmoid_sigmoid_multiply_sigmoid_tanh_multiply_add_tanh_multiply_sta_2bcd01aae566f75b__kernel_16:
        /* <DEDUP_REMOVED lines=9> */
.L_x_111:
        /* <DEDUP_REMOVED lines=15> */
.L_x_254:


//--------------------- .text.tvmgen_default_fused_sigmoid_tanh_multiply_kernel --------------------------
	.section	.text.tvmgen_default_fused_sigmoid_tanh_multiply_kernel,"ax",@progbits
	.sectioninfo	@"SHI_REGISTERS=16"
	.align	128
        .global         tvmgen_default_fused_sigmoid_tanh_multiply_kernel
        .type           tvmgen_default_fused_sigmoid_tanh_multiply_kernel,@function
        .size           tvmgen_default_fused_sigmoid_tanh_multiply_kernel,(.L_x_173 - tvmgen_default_fused_sigmoid_tanh_multiply_kernel)
        .other          tvmgen_default_fused_sigmoid_tanh_multiply_kernel,@"STO_CUDA_ENTRY STV_DEFAULT"
tvmgen_default_fused_sigmoid_tanh_multiply_kernel:
.text.tvmgen_default_fused_sigmoid_tanh_multiply_kernel:
[----:B------:R-:W-:Y:S02]  /*0000*/  IMAD.MOV.U32 R1, RZ, RZ, c[0x0][0x28] ;  /* 0x00000a00ff017624 */ /* 0x000fe400078e00ff */
[----:B------:R-:W0:Y:S01]  /*0010*/  S2R R11, SR_TID.X ;  /* 0x00000000000b7919 */ /* 0x000e220000002100 */
[----:B------:R-:W-:Y:S01]  /*0020*/  IMAD.MOV.U32 R4, RZ, RZ, 0x4 ;  /* 0x00000004ff047424 */ /* 0x000fe200078e00ff */
[----:B------:R-:W-:-:S03]  /*0030*/  ULDC.64 UR4, c[0x0][0x118] ;  /* 0x0000460000047ab9 */ /* 0x000fc60000000a00 */
[----:B0-----:R-:W-:-:S04]  /*0040*/  IMAD.WIDE R2, R11, R4, c[0x0][0x168] ;  /* 0x00005a000b027625 */ /* 0x001fc800078e0204 */
[----:B------:R-:W-:Y:S02]  /*0050*/  IMAD.WIDE R4, R11, R4, c[0x0][0x170] ;  /* 0x00005c000b047625 */ /* 0x000fe400078e0204 */
[----:B------:R-:W2:Y:S04]  /*0060*/  LDG.E.CONSTANT R2, [R2.64] ;  /* 0x0000000402027981 */ /* 0x000ea8000c1e9900 */
[----:B------:R-:W3:Y:S01]  /*0070*/  LDG.E.CONSTANT R6, [R4.64] ;  /* 0x0000000404067981 */ /* 0x000ee2000c1e9900 */
[----:B------:R-:W-:Y:S01]  /*0080*/  BSSY B0, `(.L_x_112) ;  /* 0x0000027000007945 */ /* 0x000fe20003800000 */
[----:B--2---:R-:W-:Y:S01]  /*0090*/  FADD R0, RZ, -R2 ;  /* 0x80000002ff007221 */ /* 0x004fe20000000000 */
[----:B---3--:R-:W-:-:S03]  /*00a0*/  FSETP.GE.AND P0, PT, |R6|, 0.60000002384185791016, PT ;  /* 0x3f19999a0600780b */ /* 0x008fc60003f06200 */
[----:B------:R-:W-:-:S05]  /*00b0*/  FMUL R9, R0, 1.4426950216293334961 ;  /* 0x3fb8aa3b00097820 */ /* 0x000fca0000400000 */
[----:B------:R-:W-:-:S05]  /*00c0*/  FSETP.GEU.AND P1, PT, R9, -126, PT ;  /* 0xc2fc00000900780b */ /* 0x000fca0003f2e000 */
[C---:B------:R-:W-:Y:S01]  /*00d0*/  @P0 FMUL R7, |R6|.reuse, 2.8853900432586669922 ;  /* 0x4038aa3b06070820 */ /* 0x040fe20000400200 */
[----:B------:R-:W-:Y:S01]  /*00e0*/  @!P0 IMAD.MOV.U32 R3, RZ, RZ, 0x3c80f082 ;  /* 0x3c80f082ff038424 */ /* 0x000fe200078e00ff */
[----:B------:R-:W-:Y:S01]  /*00f0*/  @!P0 FMUL R0, R6, R6 ;  /* 0x0000000606008220 */ /* 0x000fe20000400000 */
[----:B------:R-:W-:-:S03]  /*0100*/  @P0 MOV R5, 0x3f800000 ;  /* 0x3f80000000050802 */ /* 0x000fc60000000f00 */
[----:B------:R-:W0:Y:S02]  /*0110*/  @P0 MUFU.EX2 R7, R7 ;  /* 0x0000000700070308 */ /* 0x000e240000000800 */
[----:B------:R-:W-:Y:S01]  /*0120*/  @!P1 FMUL R9, R9, 0.5 ;  /* 0x3f00000009099820 */ /* 0x000fe20000400000 */
[----:B------:R-:W-:-:S04]  /*0130*/  @!P0 FFMA R3, R0, R3, -0.052303962409496307373 ;  /* 0xbd563cae00038423 */ /* 0x000fc80000000003 */
[----:B------:R-:W-:Y:S01]  /*0140*/  @!P0 FFMA R3, R0, R3, 0.1331529766321182251 ;  /* 0x3e08594100038423 */ /* 0x000fe20000000003 */
[----:B------:R-:W1:Y:S01]  /*0150*/  MUFU.EX2 R10, R9 ;  /* 0x00000009000a7308 */ /* 0x000e620000000800 */
[----:B0-----:R-:W-:-:S07]  /*0160*/  @P0 FADD R8, R7, 1 ;  /* 0x3f80000007080421 */ /* 0x001fce0000000000 */
[----:B------:R-:W0:Y:S01]  /*0170*/  @P0 MUFU.RCP R8, R8 ;  /* 0x0000000800080308 */ /* 0x000e220000001000 */
[----:B-1----:R-:W-:Y:S01]  /*0180*/  @!P1 FMUL R10, R10, R10 ;  /* 0x0000000a0a0a9220 */ /* 0x002fe20000400000 */
[----:B------:R-:W-:-:S03]  /*0190*/  @P0 FSETP.GE.AND P1, PT, |R6|, 9.010913848876953125, PT ;  /* 0x41102cb40600080b */ /* 0x000fc60003f26200 */
[----:B------:R-:W-:-:S05]  /*01a0*/  FADD R10, R10, 1 ;  /* 0x3f8000000a0a7421 */ /* 0x000fca0000000000 */
[----:B------:R-:W-:-:S04]  /*01b0*/  IADD3 R4, R10, 0x1800000, RZ ;  /* 0x018000000a047810 */ /* 0x000fc80007ffe0ff */
[----:B------:R-:W-:Y:S01]  /*01c0*/  LOP3.LUT R4, R4, 0x7f800000, RZ, 0xc0, !PT ;  /* 0x7f80000004047812 */ /* 0x000fe200078ec0ff */
[----:B0-----:R-:W-:Y:S01]  /*01d0*/  @P0 FFMA R2, R8, -2, R5 ;  /* 0xc000000008020823 */ /* 0x001fe20000000005 */
[----:B------:R-:W-:-:S04]  /*01e0*/  @!P0 FFMA R5, R0, R3, -0.33332768082618713379 ;  /* 0xbeaaa9ed00058423 */ /* 0x000fc80000000003 */
[----:B------:R-:W-:Y:S01]  /*01f0*/  @P0 FSEL R3, R2, 1, !P1 ;  /* 0x3f80000002030808 */ /* 0x000fe20004800000 */
[----:B------:R-:W-:Y:S01]  /*0200*/  @!P0 FFMA R7, R0, R5, RZ ;  /* 0x0000000500078223 */ /* 0x000fe200000000ff */
[----:B------:R-:W-:Y:S02]  /*0210*/  ISETP.GT.U32.AND P1, PT, R4, 0x1ffffff, PT ;  /* 0x01ffffff0400780c */ /* 0x000fe40003f24070 */
[----:B------:R-:W-:Y:S02]  /*0220*/  SHF.R.S32.HI R2, RZ, 0x1f, R11 ;  /* 0x0000001fff027819 */ /* 0x000fe4000001140b */
[----:B------:R-:W-:Y:S02]  /*0230*/  LEA R4, P2, R11, c[0x0][0x160], 0x2 ;  /* 0x000058000b047a11 */ /* 0x000fe400078410ff */
[----:B------:R-:W-:Y:S01]  /*0240*/  @P0 LOP3.LUT R3, R3, 0x80000000, R6, 0xf8, !PT ;  /* 0x8000000003030812 */ /* 0x000fe200078ef806 */
[----:B------:R-:W-:Y:S01]  /*0250*/  @!P0 FFMA R3, R6, R7, R6 ;  /* 0x0000000706038223 */ /* 0x000fe20000000006 */
[----:B------:R-:W-:-:S05]  /*0260*/  LEA.HI.X R5, R11, c[0x0][0x164], R2, 0x2, P2 ;  /* 0x000059000b057a11 */ /* 0x000fca00010f1402 */
[----:B------:R-:W-:Y:S05]  /*0270*/  @P1 BRA `(.L_x_113) ;  /* 0x0000003000001947 */ /* 0x000fea0003800000 */
[----:B------:R-:W-:Y:S02]  /*0280*/  MOV R11, 0x2a0 ;  /* 0x000002a0000b7802 */ /* 0x000fe40000000f00 */
[----:B------:R-:W-:Y:S05]  /*0290*/  CALL.REL.NOINC `($__internal_2_$__cuda_sm20_rcp_rn_f32_slowpath) ;  /* 0x0000009000007944 */ /* 0x000fea0003c00000 */
[----:B------:R-:W-:Y:S05]  /*02a0*/  BRA `(.L_x_114) ;  /* 0x0000004000007947 */ /* 0x000fea0003800000 */
.L_x_113:
[----:B------:R-:W0:Y:S02]  /*02b0*/  MUFU.RCP R7, R10 ;  /* 0x0000000a00077308 */ /* 0x000e240000001000 */
[----:B0-----:R-:W-:-:S04]  /*02c0*/  FFMA R0, R10, R7, -1 ;  /* 0xbf8000000a007423 */ /* 0x001fc80000000007 */
[----:B------:R-:W-:-:S04]  /*02d0*/  FADD.FTZ R0, -R0, -RZ ;  /* 0x800000ff00007221 */ /* 0x000fc80000010100 */
[----:B------:R-:W-:Y:S02]  /*02e0*/  FFMA R0, R7, R0, R7 ;  /* 0x0000000007007223 */ /* 0x000fe40000000007 */
.L_x_114:
[----:B------:R-:W-:Y:S05]  /*02f0*/  BSYNC B0 ;  /* 0x0000000000007941 */ /* 0x000fea0003800000 */
.L_x_112:
[----:B------:R-:W-:-:S05]  /*0300*/  FMUL R3, R0, R3 ;  /* 0x0000000300037220 */ /* 0x000fca0000400000 */
[----:B------:R-:W-:Y:S01]  /*0310*/  STG.E [R4.64], R3 ;  /* 0x0000000304007986 */ /* 0x000fe2000c101904 */
[----:B------:R-:W-:Y:S05]  /*0320*/  EXIT ;  /* 0x000000000000794d */ /* 0x000fea0003800000 */
        .weak           $__internal_2_$__cuda_sm20_rcp_rn_f32_slowpath
        .type           $__internal_2_$__cuda_sm20_rcp_rn_f32_slowpath,@function
        .size           $__internal_2_$__cuda_sm20_rcp_rn_f32_slowpath,(.L_x_173 - $__internal_2_$__cuda_sm20_rcp_rn_f32_slowpath)
$__internal_2_$__cuda_sm20_rcp_rn_f32_slowpath:
[----:B------:R-:W-:Y:S01]  /*0330*/  IMAD.SHL.U32 R0, R10, 0x2, RZ ;  /* 0x000000020a007824 */ /* 0x000fe200078e00ff */
[----:B------:R-:W-:Y:S04]  /*0340*/  BSSY B1, `(.L_x_115) ;  /* 0x0000031000017945 */ /* 0x000fe80003800000 */
[----:B------:R-:W-:Y:S01]  /*0350*/  SHF.R.U32.HI R2, RZ, 0x18, R0 ;  /* 0x00000018ff027819 */ /* 0x000fe20000011600 */
[----:B------:R-:W-:-:S03]  /*0360*/  IMAD.MOV.U32 R0, RZ, RZ, R10 ;  /* 0x000000ffff007224 */ /* 0x000fc600078e000a */
[----:B------:R-:W-:-:S13]  /*0370*/  ISETP.NE.U32.AND P0, PT, R2, RZ, PT ;  /* 0x000000ff0200720c */ /* 0x000fda0003f05070 */
[----:B------:R-:W-:Y:S05]  /*0380*/  @P0 BRA `(.L_x_116) ;  /* 0x000000a000000947 */ /* 0x000fea0003800000 */
[----:B------:R-:W-:-:S04]  /*0390*/  SHF.L.U32 R2, R0, 0x1, RZ ;  /* 0x0000000100027819 */ /* 0x000fc800000006ff */
        /* <DEDUP_REMOVED lines=9> */
.L_x_116:
[----:B------:R-:W-:-:S04]  /*0430*/  IADD3 R6, R2, -0xfd, RZ ;  /* 0xffffff0302067810 */ /* 0x000fc80007ffe0ff */
[----:B------:R-:W-:-:S13]  /*0440*/  ISETP.GT.U32.AND P0, PT, R6, 0x1, PT ;  /* 0x000000010600780c */ /* 0x000fda0003f04070 */
[----:B------:R-:W-:Y:S05]  /*0450*/  @P0 BRA `(.L_x_118) ;  /* 0x000001e000000947 */ /* 0x000fea0003800000 */
[----:B------:R-:W-:Y:S01]  /*0460*/  LOP3.LUT R7, R0, 0x7fffff, RZ, 0xc0, !PT ;  /* 0x007fffff00077812 */ /* 0x000fe200078ec0ff */
[----:B------:R-:W-:Y:S01]  /*0470*/  IMAD.MOV.U32 R13, RZ, RZ, 0x3 ;  /* 0x00000003ff0d7424 */ /* 0x000fe200078e00ff */
[----:B------:R-:W-:Y:S02]  /*0480*/  IADD3 R2, R2, -0xfc, RZ ;  /* 0xffffff0402027810 */ /* 0x000fe40007ffe0ff */
        /* <DEDUP_REMOVED lines=11> */
[----:B------:R-:W-:-:S03]  /*0540*/  LOP3.LUT R7, R12, R9, RZ, 0xc0, !PT ;  /* 0x000000090c077212 */ /* 0x000fc600078ec0ff */
[----:B------:R-:W-:Y:S01]  /*0550*/  IMAD.MOV R8, RZ, RZ, -R8 ;  /* 0x000000ffff087224 */ /* 0x000fe200078e0a08 */
[----:B------:R-:W-:-:S04]  /*0560*/  SHF.R.U32.HI R7, RZ, R6, R7 ;  /* 0x00000006ff077219 */ /* 0x000fc80000011607 */
[--C-:B------:R-:W-:Y:S02]  /*0570*/  LOP3.LUT P1, RZ, R8, R6, R9.reuse, 0xf8, !PT ;  /* 0x0000000608ff7212 */ /* 0x100fe4000782f809 */
[C---:B------:R-:W-:Y:S02]  /*0580*/  LOP3.LUT P0, RZ, R7.reuse, 0x1, RZ, 0xc0, !PT ;  /* 0x0000000107ff7812 */ /* 0x040fe4000780c0ff */
[----:B------:R-:W-:Y:S02]  /*0590*/  LOP3.LUT P2, RZ, R7, 0x2, RZ, 0xc0, !PT ;  /* 0x0000000207ff7812 */ /* 0x000fe4000784c0ff */
[----:B------:R-:W-:Y:S02]  /*05a0*/  SHF.R.U32.HI R9, RZ, R2, R9 ;  /* 0x00000002ff097219 */ /* 0x000fe40000011609 */
[----:B------:R-:W-:Y:S02]  /*05b0*/  PLOP3.LUT P0, PT, P0, P1, P2, 0xe0, 0x0 ;  /* 0x000000000000781c */ /* 0x000fe40000703c20 */
[----:B------:R-:W-:-:S02]  /*05c0*/  LOP3.LUT P1, RZ, R0, 0x7fffff, RZ, 0xc0, !PT ;  /* 0x007fffff00ff7812 */ /* 0x000fc4000782c0ff */
[----:B------:R-:W-:-:S04]  /*05d0*/  SEL R6, RZ, 0x1, !P0 ;  /* 0x00000001ff067807 */ /* 0x000fc80004000000 */
[----:B------:R-:W-:-:S04]  /*05e0*/  IADD3 R6, -R6, RZ, RZ ;  /* 0x000000ff06067210 */ /* 0x000fc80007ffe1ff */
[----:B------:R-:W-:-:S13]  /*05f0*/  ISETP.GE.AND P0, PT, R6, RZ, PT ;  /* 0x000000ff0600720c */ /* 0x000fda0003f06270 */
[----:B------:R-:W-:-:S05]  /*0600*/  @!P0 IADD3 R9, R9, 0x1, RZ ;  /* 0x0000000109098810 */ /* 0x000fca0007ffe0ff */
[----:B------:R-:W-:-:S05]  /*0610*/  @!P1 IMAD.SHL.U32 R9, R9, 0x2, RZ ;  /* 0x0000000209099824 */ /* 0x000fca00078e00ff */
[----:B------:R-:W-:Y:S01]  /*0620*/  LOP3.LUT R6, R9, 0x80000000, R0, 0xf8, !PT ;  /* 0x8000000009067812 */ /* 0x000fe200078ef800 */
[----:B------:R-:W-:Y:S05]  /*0630*/  BRA `(.L_x_117) ;  /* 0x0000001000007947 */ /* 0x000fea0003800000 */
.L_x_118:
[----:B------:R0:W1:Y:S02]  /*0640*/  MUFU.RCP R6, R0 ;  /* 0x0000000000067308 */ /* 0x0000640000001000 */
.L_x_117:
[----:B------:R-:W-:Y:S05]  /*0650*/  BSYNC B1 ;  /* 0x0000000000017941 */ /* 0x000fea0003800000 */
.L_x_115:
[----:B01----:R-:W-:Y:S01]  /*0660*/  IMAD.MOV.U32 R0, RZ, RZ, R6 ;  /* 0x000000ffff007224 */ /* 0x003fe200078e0006 */
[----:B------:R-:W-:Y:S01]  /*0670*/  MOV R6, R11 ;  /* 0x0000000b00067202 */ /* 0x000fe20000000f00 */
[----:B------:R-:W-:-:S04]  /*0680*/  IMAD.MOV.U32 R7, RZ, RZ, 0x0 ;  /* 0x00000000ff077424 */ /* 0x000fc800078e00ff */
[----:B------:R-:W-:Y:S05]  /*0690*/  RET.REL.NODEC R6 `(tvmgen_default_fused_sigmoid_tanh_multiply_kernel) ;  /* 0xfffff96006007950 */ /* 0x000fea0003c3ffff */
.L_x_119:
        /* <DEDUP_REMOVED lines=14> */
.L_x_173:


//--------------------- .text.tvmgen_default_fused_transpose_split_kernel_14 --------------------------
	.section	.text.tvmgen_default_fused_transpose_split_kernel_14,"ax",@progbits
	.sectioninfo	@"SHI_REGISTERS=8"
	.align	128
        .global         tvmgen_default_fused_transpose_split_kernel_14
        .type           tvmgen_default_fused_transpose_split_kernel_14,@function
        .size           tvmgen_default_fused_transpose_split_kernel_14,(.L_x_256 - tvmgen_default_fused_transpose_split_kernel_14)
        .other          tvmgen_default_fused_transpose_split_kernel_14,@"STO_CUDA_ENTRY STV_DEFAULT"
tvmgen_default_fused_transpose_split_kernel_14:
.text.tvmgen_default_fused_transpose_split_kernel_14:
        /* <DEDUP_REMOVED lines=9> */
.L_x_120:
        /* <DEDUP_REMOVED lines=15> */
.L_x_256:


//--------------------- .text.tvmgen_default_fused_squeeze_concatenate_29_kernel --------------------------
	.section	.text.tvmgen_default_fused_squeeze_concatenate_29_kernel,"ax",@progbits
	.sectioninfo	@"SHI_REGISTERS=8"
	.align	128
        .global         tvmgen_default_fused_squeeze_concatenate_29_kernel
        .type           tvmgen_default_fused_squeeze_concatenate_29_kernel,@function
        .size           tvmgen_default_fused_squeeze_concatenate_29_kernel,(.L_x_257 - tvmgen_default_fused_squeeze_concatenate_29_kernel)
        .other          tvmgen_default_fused_squeeze_concatenate_29_kernel,@"STO_CUDA_ENTRY STV_DEFAULT"
tvmgen_default_fused_squeeze_concatenate_29_kernel:
.text.tvmgen_default_fused_squeeze_concatenate_29_kernel:
        /* <DEDUP_REMOVED lines=12> */
.L_x_121:
        /* <DEDUP_REMOVED lines=12> */
.L_x_257:


//--------------------- .text.tvmgen_default_fused_squeeze_concatenate_24_kernel --------------------------
	.section	.text.tvmgen_default_fused_squeeze_concatenate_24_kernel,"ax",@progbits
	.sectioninfo	@"SHI_REGISTERS=8"
	.align	128
        .global         tvmgen_default_fused_squeeze_concatenate_24_kernel
        .type           tvmgen_default_fused_squeeze_concatenate_24_kernel,@function
        .size           tvmgen_default_fused_squeeze_concatenate_24_kernel,(.L_x_258 - tvmgen_default_fused_squeeze_concatenate_24_kernel)
        .other          tvmgen_default_fused_squeeze_concatenate_24_kernel,@"STO_CUDA_ENTRY STV_DEFAULT"
tvmgen_default_fused_squeeze_concatenate_24_kernel:
.text.tvmgen_default_fused_squeeze_concatenate_24_kernel:
        /* <DEDUP_REMOVED lines=12> */
.L_x_122:
        /* <DEDUP_REMOVED lines=12> */
.L_x_258:


//--------------------- .text.tvmgen_default_fused_squeeze_concatenate_33_kernel --------------------------
	.section	.text.tvmgen_default_fused_squeeze_concatenate_33_kernel,"ax",@progbits
	.sectioninfo	@"SHI_REGISTERS=8"
	.align	128
        .global         tvmgen_default_fused_squeeze_concatenate_33_kernel
        .type           tvmgen_default_fused_squeeze_concatenate_33_kernel,@function
        .size           tvmgen_default_fused_squeeze_concatenate_33_kernel,(.L_x_259 - tvmgen_default_fused_squeeze_concatenate_33_kernel)
        .other          tvmgen_default_fused_squeeze_concatenate_33_kernel,@"STO_CUDA_ENTRY STV_DEFAULT"
tvmgen_default_fused_squeeze_concatenate_33_kernel:
.text.tvmgen_default_fused_squeeze_concatenate_33_kernel:
        /* <DEDUP_REMOVED lines=12> */
.L_x_123:
        /* <DEDUP_REMOVED lines=12> */
.L_x_259:


//--------------------- .text.tvmgen_default_fused_transpose_split_kernel_12 --------------------------
	.section	.text.tvmgen_default_fused_transpose_split_kernel_12,"ax",@progbits
	.sectioninfo	@"SHI_REGISTERS=8"
	.align	128
        .global         tvmgen_default_fused_transpose_split_kernel_12
        .type           tvmgen_default_fused_transpose_split_kernel_12,@function
        .size           tvmgen_default_fused_transpose_split_kernel_12,(.L_x_260 - tvmgen_default_fused_transpose_split_kernel_12)
        .other          tvmgen_default_fused_transpose_split_kernel_12,@"STO_CUDA_ENTRY STV_DEFAULT"
tvmgen_default_fused_transpose_split_kernel_12:
.text.tvmgen_default_fused_transpose_split_kernel_12:
        /* <DEDUP_REMOVED lines=9> */
.L_x_124:
        /* <DEDUP_REMOVED lines=15> */
.L_x_260:


//--------------------- .text.tvmgen_default_fused_transpose_split_kernel_16 --------------------------
	.section	.text.tvmgen_default_fused_transpose_split_kernel_16,"ax",@progbits
	.sectioninfo	@"SHI_REGISTERS=8"
	.align	128
        .global         tvmgen_default_fused_transpose_split_kernel_16
        .type           tvmgen_default_fused_transpose_split_kernel_16,@function
        .size           tvmgen_default_fused_transpose_split_kernel_16,(.L_x_261 - tvmgen_default_fused_transpose_split_kernel_16)
        .other          tvmgen_default_fused_transpose_split_kernel_16,@"STO_CUDA_ENTRY STV_DEFAULT"
tvmgen_default_fused_transpose_split_kernel_16:
.text.tvmgen_default_fused_transpose_split_kernel_16:
        /* <DEDUP_REMOVED lines=9> */
.L_x_125:
        /* <DEDUP_REMOVED lines=15> */
.L_x_261:


//--------------------- .text.tvmgen_default_fused_squeeze_concatenate_49_kernel --------------------------
	.section	.text.tvmgen_default_fused_squeeze_concatenate_49_kernel,"ax",@progbits
	.sectioninfo	@"SHI_REGISTERS=8"
	.align	128
        .global         tvmgen_default_fused_squeeze_concatenate_49_kernel
        .type           tvmgen_default_fused_squeeze_concatenate_49_kernel,@function
        .size           tvmgen_default_fused_squeeze_concatenate_49_kernel,(.L_x_262 - tvmgen_default_fused_squeeze_concatenate_49_kernel)
        .other          tvmgen_default_fused_squeeze_concatenate_49_kernel,@"STO_CUDA_ENTRY STV_DEFAULT"
tvmgen_default_fused_squeeze_concatenate_49_kernel:
.text.tvmgen_default_fused_squeeze_concatenate_49_kernel:
        /* <DEDUP_REMOVED lines=12> */
.L_x_126:
        /* <DEDUP_REMOVED lines=12> */
.L_x_262:


//--------------------- .text.tvmgen_default_fused_squeeze_concatenate_43_kernel --------------------------
	.section	.text.tvmgen_default_fused_squeeze_concatenate_43_kernel,"ax",@progbits
	.sectioninfo	@"SHI_REGISTERS=8"
	.align	128
        .global         tvmgen_default_fused_squeeze_concatenate_43_kernel
        .type           tvmgen_default_fused_squeeze_concatenate_43_kernel,@function
        .size           tvmgen_default_fused_squeeze_concatenate_43_kernel,(.L_x_263 - tvmgen_default_fused_squeeze_concatenate_43_kernel)
        .other          tvmgen_default_fused_squeeze_concatenate_43_kernel,@"STO_CUDA_ENTRY STV_DEFAULT"
tvmgen_default_fused_squeeze_concatenate_43_kernel:
.text.tvmgen_default_fused_squeeze_concatenate_43_kernel:
        /* <DEDUP_REMOVED lines=12> */
.L_x_127:
        /* <DEDUP_REMOVED lines=12> */
.L_x_263:


//--------------------- .text.tvmgen_default_fused_split_sigmoid_sigmoid_multiply_sigmoid_tanh_multiply_add_tanh_multiply_sta_2bcd01aae566f75b__kernel_3 --------------------------
	.section	.text.tvmgen_default_fused_split_sigmoid_sigmoid_multiply_sigmoid_tanh_multiply_add_tanh_multiply_sta_2bcd01aae566f75b__kernel_3,"ax",@progbits
	.sectioninfo	@"SHI_REGISTERS=8"
	.align	128
        .global         tvmgen_default_fused_split_sigmoid_sigmoid_multiply_sigmoid_tanh_multiply_add_tanh_multiply_sta_2bcd01aae566f75b__kernel_3
        .type           tvmgen_default_fused_split_sigmoid_sigmoid_multiply_sigmoid_tanh_multiply_add_tanh_multiply_sta_2bcd01aae566f75b__kernel_3,@function
        .size           tvmgen_default_fused_split_sigmoid_sigmoid_multiply_sigmoid_tanh_multiply_add_tanh_multiply_sta_2bcd01aae566f75b__kernel_3,(.L_x_264 - tvmgen_default_fused_split_sigmoid_sigmoid_multiply_sigmoid_tanh_multiply_add_tanh_multiply_sta_2bcd01aae566f75b__kernel_3)
        .other          tvmgen_default_fused_split_sigmoid_sigmoid_multiply_sigmoid_tanh_multiply_add_tanh_multiply_sta_2bcd01aae566f75b__kernel_3,@"STO_CUDA_ENTRY STV_DEFAULT"
tvmgen_default_fused_split_sigmoid_sigmoid_multiply_sigmoid_tanh_multiply_add_tanh_multiply_sta_2bcd01aae566f75b__kernel_3:
.text.tvmgen_default_fused_split_sigmoid_sigmoid_multiply_sigmoid_tanh_multiply_add_tanh_multiply_sta_2bcd01aae566f75b__kernel_3:
        /* <DEDUP_REMOVED lines=9> */
.L_x_128:
        /* <DEDUP_REMOVED lines=15> */
.L_x_264:


//--------------------- .text.tvmgen_default_fused_split_sigmoid_sigmoid_multiply_sigmoid_tanh_multiply_add_tanh_multiply_sta_2bcd01aae566f75b__kernel_19 --------------------------
	.section	.text.tvmgen_default_fused_split_sigmoid_sigmoid_multiply_sigmoid_tanh_multiply_add_tanh_multiply_sta_2bcd01aae566f75b__kernel_19,"ax",@progbits
	.sectioninfo	@"SHI_REGISTERS=8"
	.align	128
        .global         tvmgen_default_fused_split_sigmoid_sigmoid_multiply_sigmoid_tanh_multiply_add_tanh_multiply_sta_2bcd01aae566f75b__kernel_19
        .type           tvmgen_default_fused_split_sigmoid_sigmoid_multiply_sigmoid_tanh_multiply_add_tanh_multiply_sta_2bcd01aae566f75b__kernel_19,@function
        .size           tvmgen_default_fused_split_sigmoid_sigmoid_multiply_sigmoid_tanh_multiply_add_tanh_multiply_sta_2bcd01aae566f75b__kernel_19,(.L_x_265 - tvmgen_default_fused_split_sigmoid_sigmoid_multiply_sigmoid_tanh_multiply_add_tanh_multiply_sta_2bcd01aae566f75b__kernel_19)
        .other          tvmgen_default_fused_split_sigmoid_sigmoid_multiply_sigmoid_tanh_multiply_add_tanh_multiply_sta_2bcd01aae566f75b__kernel_19,@"STO_CUDA_ENTRY STV_DEFAULT"
tvmgen_default_fused_split_sigmoid_sigmoid_multiply_sigmoid_tanh_multiply_add_tanh_multiply_sta_2bcd01aae566f75b__kernel_19:
.text.tvmgen_default_fused_split_sigmoid_sigmoid_multiply_sigmoid_tanh_multiply_add_tanh_multiply_sta_2bcd01aae566f75b__kernel_19:
        /* <DEDUP_REMOVED lines=9> */
.L_x_129:
        /* <DEDUP_REMOVED lines=15> */
.L_x_265:


//--------------------- .text.tvmgen_default_fused_sigmoid_multiply_sigmoid_tanh_multiply_add_kernel --------------------------
	.section	.text.tvmgen_default_fused_sigmoid_multiply_sigmoid_tanh_multiply_add_kernel,"ax",@progbits
	.sectioninfo	@"SHI_REGISTERS=18"
	.align	128
        .global         tvmgen_default_fused_sigmoid_multiply_sigmoid_tanh_multiply_add_kernel
        .type           tvmgen_default_fused_sigmoid_multiply_sigmoid_tanh_multiply_add_kernel,@function
        .size           tvmgen_default_fused_sigmoid_multiply_sigmoid_tanh_multiply_add_kernel,(.L_x_174 - tvmgen_default_fused_sigmoid_multiply_sigmoid_tanh_multiply_add_kernel)
        .other          tvmgen_default_fused_sigmoid_multiply_sigmoid_tanh_multiply_add_kernel,@"STO_CUDA_ENTRY STV_DEFAULT"
tvmgen_default_fused_sigmoid_multiply_sigmoid_tanh_multiply_add_kernel:
.text.tvmgen_default_fused_sigmoid_multiply_sigmoid_tanh_multiply_add_kernel:
[----:B------:R-:W-:Y:S02]  /*0000*/  IMAD.MOV.U32 R1, RZ, RZ, c[0x0][0x28] ;  /* 0x00000a00ff017624 */ /* 0x000fe400078e00ff */
[----:B------:R-:W0:Y:S01]  /*0010*/  S2R R3, SR_TID.X ;  /* 0x0000000000037919 */ /* 0x000e220000002100 */
[----:B------:R-:W-:Y:S01]  /*0020*/  MOV R8, 0x4 ;  /* 0x0000000400087802 */ /* 0x000fe20000000f00 */
[----:B------:R-:W-:-:S04]  /*0030*/  ULDC.64 UR4, c[0x0][0x118] ;  /* 0x0000460000047ab9 */ /* 0x000fc80000000a00 */
[----:B0-----:R-:W-:-:S04]  /*0040*/  IMAD.WIDE R12, R3, R8, c[0x0][0x178] ;  /* 0x00005e00030c7625 */ /* 0x001fc800078e0208 */
[CC--:B------:R-:W-:Y:S02]  /*0050*/  IMAD.WIDE R10, R3.reuse, R8.reuse, c[0x0][0x170] ;  /* 0x00005c00030a7625 */ /* 0x0c0fe400078e0208 */
[----:B------:R-:W2:Y:S04]  /*0060*/  LDG.E.CONSTANT R12, [R12.64] ;  /* 0x000000040c0c7981 */ /* 0x000ea8000c1e9900 */
[----:B------:R-:W3:Y:S01]  /*0070*/  LDG.E.CONSTANT R10, [R10.64] ;  /* 0x000000040a0a7981 */ /* 0x000ee2000c1e9900 */
[----:B------:R-:W-:-:S04]  /*0080*/  IMAD.WIDE R6, R3, R8, c[0x0][0x168] ;  /* 0x00005a0003067625 */ /* 0x000fc800078e0208 */
[----:B------:R-:W-:Y:S01]  /*0090*/  IMAD.WIDE R8, R3, R8, c[0x0][0x180] ;  /* 0x0000600003087625 */ /* 0x000fe200078e0208 */
[----:B------:R0:W5:Y:S04]  /*00a0*/  LDG.E.CONSTANT R5, [R6.64] ;  /* 0x0000000406057981 */ /* 0x000168000c1e9900 */
        /* <DEDUP_REMOVED lines=8> */
[----:B-1----:R-:W-:Y:S01]  /*0130*/  @!P0 FMUL R9, R12, R12 ;  /* 0x0000000c0c098220 */ /* 0x002fe20000400000 */
[----:B------:R-:W-:-:S03]  /*0140*/  @P0 IMAD.MOV.U32 R7, RZ, RZ, 0x3f800000 ;  /* 0x3f800000ff070424 */ /* 0x000fc600078e00ff */
        /* <DEDUP_REMOVED lines=23> */
[----:B-----5:R-:W-:Y:S05]  /*02c0*/  CALL.REL.NOINC `($__internal_3_$__cuda_sm20_rcp_rn_f32_slowpath) ;  /* 0x0000020000007944 */ /* 0x020fea0003c00000 */
[----:B------:R-:W-:Y:S05]  /*02d0*/  BRA `(.L_x_132) ;  /* 0x0000004000007947 */ /* 0x000fea0003800000 */
.L_x_131:
[----:B------:R-:W0:Y:S02]  /*02e0*/  MUFU.RCP R9, R8 ;  /* 0x0000000800097308 */ /* 0x000e240000001000 */
[----:B0-----:R-:W-:-:S04]  /*02f0*/  FFMA R0, R8, R9, -1 ;  /* 0xbf80000008007423 */ /* 0x001fc80000000009 */
[----:B------:R-:W-:-:S04]  /*0300*/  FADD.FTZ R0, -R0, -RZ ;  /* 0x800000ff00007221 */ /* 0x000fc80000010100 */
[----:B------:R-:W-:Y:S02]  /*0310*/  FFMA R0, R9, R0, R9 ;  /* 0x0000000009007223 */ /* 0x000fe40000000009 */
.L_x_132:
[----:B------:R-:W-:Y:S05]  /*0320*/  BSYNC B0 ;  /* 0x0000000000007941 */ /* 0x000fea0003800000 */
.L_x_130:
[----:B-----5:R-:W-:Y:S01]  /*0330*/  FADD R5, RZ, -R5 ;  /* 0x80000005ff057221 */ /* 0x020fe20000000000 */
[----:B------:R-:W-:Y:S01]  /*0340*/  BSSY B0, `(.L_x_133) ;  /* 0x0000013000007945 */ /* 0x000fe20003800000 */
[----:B------:R-:W-:Y:S02]  /*0350*/  FMUL R7, R0, R7 ;  /* 0x0000000700077220 */ /* 0x000fe40000400000 */
[----:B------:R-:W-:-:S05]  /*0360*/  FMUL R5, R5, 1.4426950216293334961 ;  /* 0x3fb8aa3b05057820 */ /* 0x000fca0000400000 */
[----:B------:R-:W-:-:S13]  /*0370*/  FSETP.GEU.AND P0, PT, R5, -126, PT ;  /* 0xc2fc00000500780b */ /* 0x000fda0003f0e000 */
[----:B------:R-:W-:-:S04]  /*0380*/  @!P0 FMUL R5, R5, 0.5 ;  /* 0x3f00000005058820 */ /* 0x000fc80000400000 */
[----:B0-----:R-:W0:Y:S02]  /*0390*/  MUFU.EX2 R2, R5 ;  /* 0x0000000500027308 */ /* 0x001e240000000800 */
[----:B0-----:R-:W-:-:S04]  /*03a0*/  @!P0 FMUL R2, R2, R2 ;  /* 0x0000000202028220 */ /* 0x001fc80000400000 */
[----:B------:R-:W-:-:S05]  /*03b0*/  FADD R2, R2, 1 ;  /* 0x3f80000002027421 */ /* 0x000fca0000000000 */
[----:B------:R-:W-:-:S04]  /*03c0*/  IADD3 R8, R2, 0x1800000, RZ ;  /* 0x0180000002087810 */ /* 0x000fc80007ffe0ff */
[----:B------:R-:W-:-:S04]  /*03d0*/  LOP3.LUT R8, R8, 0x7f800000, RZ, 0xc0, !PT ;  /* 0x7f80000008087812 */ /* 0x000fc800078ec0ff */
[----:B------:R-:W-:-:S13]  /*03e0*/  ISETP.GT.U32.AND P0, PT, R8, 0x1ffffff, PT ;  /* 0x01ffffff0800780c */ /* 0x000fda0003f04070 */
[----:B------:R-:W-:Y:S05]  /*03f0*/  @P0 BRA `(.L_x_134) ;  /* 0x0000003000000947 */ /* 0x000fea0003800000 */
[----:B------:R-:W-:Y:S02]  /*0400*/  MOV R8, 0x420 ;  /* 0x0000042000087802 */ /* 0x000fe40000000f00 */
[----:B------:R-:W-:Y:S05]  /*0410*/  CALL.REL.NOINC `($__internal_3_$__cuda_sm20_rcp_rn_f32_slowpath) ;  /* 0x000000b000007944 */ /* 0x000fea0003c00000 */
[----:B------:R-:W-:Y:S05]  /*0420*/  BRA `(.L_x_135) ;  /* 0x0000004000007947 */ /* 0x000fea0003800000 */
.L_x_134:
[----:B------:R-:W0:Y:S02]  /*0430*/  MUFU.RCP R5, R2 ;  /* 0x0000000200057308 */ /* 0x000e240000001000 */
[----:B0-----:R-:W-:-:S04]  /*0440*/  FFMA R0, R2, R5, -1 ;  /* 0xbf80000002007423 */ /* 0x001fc80000000005 */
[----:B------:R-:W-:-:S04]  /*0450*/  FADD.FTZ R0, -R0, -RZ ;  /* 0x800000ff00007221 */ /* 0x000fc80000010100 */
[----:B------:R-:W-:Y:S02]  /*0460*/  FFMA R0, R5, R0, R5 ;  /* 0x0000000005007223 */ /* 0x000fe40000000005 */
.L_x_135:
[----:B------:R-:W-:Y:S05]  /*0470*/  BSYNC B0 ;  /* 0x0000000000007941 */ /* 0x000fea0003800000 */
.L_x_133:
[----:B0-----:R-:W-:Y:S01]  /*0480*/  LEA R2, P0, R3, c[0x0][0x160], 0x2 ;  /* 0x0000580003027a11 */ /* 0x001fe200078010ff */
[----:B------:R-:W-:-:S03]  /*0490*/  FFMA R7, R4, R0, R7 ;  /* 0x0000000004077223 */ /* 0x000fc60000000007 */
[----:B------:R-:W-:-:S05]  /*04a0*/  LEA.HI.X R3, R3, c[0x0][0x164], R6, 0x2, P0 ;  /* 0x0000590003037a11 */ /* 0x000fca00000f1406 */
[----:B------:R-:W-:Y:S01]  /*04b0*/  STG.E [R2.64], R7 ;  /* 0x0000000702007986 */ /* 0x000fe2000c101904 */
[----:B------:R-:W-:Y:S05]  /*04c0*/  EXIT ;  /* 0x000000000000794d */ /* 0x000fea0003800000 */
        .weak           $__internal_3_$__cuda_sm20_rcp_rn_f32_slowpath
        .type           $__internal_3_$__cuda_sm20_rcp_rn_f32_slowpath,@function
        .size           $__internal_3_$__cuda_sm20_rcp_rn_f32_slowpath,(.L_x_174 - $__internal_3_$__cuda_sm20_rcp_rn_f32_slowpath)
$__internal_3_$__cuda_sm20_rcp_rn_f32_slowpath:
        /* <DEDUP_REMOVED lines=15> */
.L_x_137:
        /* <DEDUP_REMOVED lines=19> */
[----:B------:R-:W-:Y:S02]  /*06f0*/  LOP3.LUT P1, RZ, R10, R15, R9, 0xf8, !PT ;  /* 0x0000000f0aff7212 */ /* 0x000fe4000782f809 */
[C---:B------:R-:W-:Y:S02]  /*0700*/  LOP3.LUT P0, RZ, R12.reuse, 0x1, RZ, 0xc0, !PT ;  /* 0x000000010cff7812 */ /* 0x040fe4000780c0ff */
[----:B------:R-:W-:-:S04]  /*0710*/  LOP3.LUT P2, RZ, R12, 0x2, RZ, 0xc0, !PT ;  /* 0x000000020cff7812 */ /* 0x000fc8000784c0ff */
[----:B------:R-:W-:Y:S02]  /*0720*/  PLOP3.LUT P0, PT, P0, P1, P2, 0xe0, 0x0 ;  /* 0x000000000000781c */ /* 0x000fe40000703c20 */
[----:B------:R-:W-:Y:S02]  /*0730*/  LOP3.LUT P1, RZ, R2, 0x7fffff, RZ, 0xc0, !PT ;  /* 0x007fffff02ff7812 */ /* 0x000fe4000782c0ff */
[----:B------:R-:W-:-:S04]  /*0740*/  SEL R0, RZ, 0x1, !P0 ;  /* 0x00000001ff007807 */ /* 0x000fc80004000000 */
[----:B------:R-:W-:-:S04]  /*0750*/  IADD3 R0, -R0, RZ, RZ ;  /* 0x000000ff00007210 */ /* 0x000fc80007ffe1ff */
[----:B------:R-:W-:Y:S02]  /*0760*/  ISETP.GE.AND P0, PT, R0, RZ, PT ;  /* 0x000000ff0000720c */ /* 0x000fe40003f06270 */
[----:B------:R-:W-:-:S04]  /*0770*/  IADD3 R0, R13, -0xfc, RZ ;  /* 0xffffff040d007810 */ /* 0x000fc80007ffe0ff */
[----:B------:R-:W-:-:S07]  /*0780*/  SHF.R.U32.HI R9, RZ, R0, R9 ;  /* 0x00000000ff097219 */ /* 0x000fce0000011609 */
[----:B------:R-:W-:-:S05]  /*0790*/  @!P0 IADD3 R9, R9, 0x1, RZ ;  /* 0x0000000109098810 */ /* 0x000fca0007ffe0ff */
[----:B------:R-:W-:-:S05]  /*07a0*/  @!P1 IMAD.SHL.U32 R9, R9, 0x2, RZ ;  /* 0x0000000209099824 */ /* 0x000fca00078e00ff */
[----:B------:R-:W-:Y:S01]  /*07b0*/  LOP3.LUT R9, R9, 0x80000000, R2, 0xf8, !PT ;  /* 0x8000000009097812 */ /* 0x000fe200078ef802 */
[----:B------:R-:W-:Y:S05]  /*07c0*/  BRA `(.L_x_138) ;  /* 0x0000001000007947 */ /* 0x000fea0003800000 */
.L_x_139:
[----:B------:R0:W1:Y:S02]  /*07d0*/  MUFU.RCP R9, R2 ;  /* 0x0000000200097308 */ /* 0x0000640000001000 */
.L_x_138:
[----:B------:R-:W-:Y:S05]  /*07e0*/  BSYNC B1 ;  /* 0x0000000000017941 */ /* 0x000fea0003800000 */
.L_x_136:
[----:B-1----:R-:W-:Y:S01]  /*07f0*/  MOV R0, R9 ;  /* 0x0000000900007202 */ /* 0x002fe20000000f00 */
[----:B------:R-:W-:-:S04]  /*0800*/  IMAD.MOV.U32 R9, RZ, RZ, 0x0 ;  /* 0x00000000ff097424 */ /* 0x000fc800078e00ff */
[----:B------:R-:W-:Y:S05]  /*0810*/  RET.REL.NODEC R8 `(tvmgen_default_fused_sigmoid_multiply_sigmoid_tanh_multiply_add_kernel) ;  /* 0xfffff7e008007950 */ /* 0x000fea0003c3ffff */
.L_x_140:
        /* <DEDUP_REMOVED lines=14> */
.L_x_174:


//--------------------- .text.tvmgen_default_fused_squeeze_concatenate_5_kernel --------------------------
	.section	.text.tvmgen_default_fused_squeeze_concatenate_5_kernel,"ax",@progbits
	.sectioninfo	@"SHI_REGISTERS=8"
	.align	128
        .global         tvmgen_default_fused_squeeze_concatenate_5_kernel
        .type           tvmgen_default_fused_squeeze_concatenate_5_kernel,@function
        .size           tvmgen_default_fused_squeeze_concatenate_5_kernel,(.L_x_267 - tvmgen_default_fused_squeeze_concatenate_5_kernel)
        .other          tvmgen_default_fused_squeeze_concatenate_5_kernel,@"STO_CUDA_ENTRY STV_DEFAULT"
tvmgen_default_fused_squeeze_concatenate_5_kernel:
.text.tvmgen_default_fused_squeeze_concatenate_5_kernel:
        /* <DEDUP_REMOVED lines=12> */
.L_x_141:
        /* <DEDUP_REMOVED lines=12> */
.L_x_267:


//--------------------- .text.tvmgen_default_fused_split_sigmoid_sigmoid_multiply_sigmoid_tanh_multiply_add_tanh_multiply_sta_2bcd01aae566f75b__kernel_4 --------------------------
	.section	.text.tvmgen_default_fused_split_sigmoid_sigmoid_multiply_sigmoid_tanh_multiply_add_tanh_multiply_sta_2bcd01aae566f75b__kernel_4,"ax",@progbits
	.sectioninfo	@"SHI_REGISTERS=8"
	.align	128
        .global         tvmgen_default_fused_split_sigmoid_sigmoid_multiply_sigmoid_tanh_multiply_add_tanh_multiply_sta_2bcd01aae566f75b__kernel_4
        .type           tvmgen_default_fused_split_sigmoid_sigmoid_multiply_sigmoid_tanh_multiply_add_tanh_multiply_sta_2bcd01aae566f75b__kernel_4,@function
        .size           tvmgen_default_fused_split_sigmoid_sigmoid_multiply_sigmoid_tanh_multiply_add_tanh_multiply_sta_2bcd01aae566f75b__kernel_4,(.L_x_268 - tvmgen_default_fused_split_sigmoid_sigmoid_multiply_sigmoid_tanh_multiply_add_tanh_multiply_sta_2bcd01aae566f75b__kernel_4)
        .other          tvmgen_default_fused_split_sigmoid_sigmoid_multiply_sigmoid_tanh_multiply_add_tanh_multiply_sta_2bcd01aae566f75b__kernel_4,@"STO_CUDA_ENTRY STV_DEFAULT"
tvmgen_default_fused_split_sigmoid_sigmoid_multiply_sigmoid_tanh_multiply_add_tanh_multiply_sta_2bcd01aae566f75b__kernel_4:
.text.tvmgen_default_fused_split_sigmoid_sigmoid_multiply_sigmoid_tanh_multiply_add_tanh_multiply_sta_2bcd01aae566f75b__kernel_4:
        /* <DEDUP_REMOVED lines=9> */
.L_x_142:
        /* <DEDUP_REMOVED lines=15> */
.L_x_268:


//--------------------- .text.tvmgen_default_fused_transpose_split_kernel_11 --------------------------
	.section	.text.tvmgen_default_fused_transpose_split_kernel_11,"ax",@progbits
	.sectioninfo	@"SHI_REGISTERS=8"
	.align	128
        .global         tvmgen_default_fused_transpose_split_kernel_11
        .type           tvmgen_default_fused_transpose_split_kernel_11,@function
        .size           tvmgen_default_fused_transpose_split_kernel_11,(.L_x_269 - tvmgen_default_fused_transpose_split_kernel_11)
        .other          tvmgen_default_fused_transpose_split_kernel_11,@"STO_CUDA_ENTRY STV_DEFAULT"
tvmgen_default_fused_transpose_split_kernel_11:
.text.tvmgen_default_fused_transpose_split_kernel_11:
        /* <DEDUP_REMOVED lines=9> */
.L_x_143:
        /* <DEDUP_REMOVED lines=15> */
.L_x_269:


//--------------------- .text.tvmgen_default_fused_transpose_split_kernel_9 --------------------------
	.section	.text.tvmgen_default_fused_transpose_split_kernel_9,"ax",@progbits
	.sectioninfo	@"SHI_REGISTERS=8"
	.align	128
        .global         tvmgen_default_fused_transpose_split_kernel_9
        .type           tvmgen_default_fused_transpose_split_kernel_9,@function
        .size           tvmgen_default_fused_transpose_split_kernel_9,(.L_x_270 - tvmgen_default_fused_transpose_split_kernel_9)
        .other          tvmgen_default_fused_transpose_split_kernel_9,@"STO_CUDA_ENTRY STV_DEFAULT"
tvmgen_default_fused_transpose_split_kernel_9:
.text.tvmgen_default_fused_transpose_split_kernel_9:
        /* <DEDUP_REMOVED lines=9> */
.L_x_144:
        /* <DEDUP_REMOVED lines=15> */
.L_x_270:


//--------------------- .text.tvmgen_default_fused_squeeze_concatenate_23_kernel --------------------------
	.section	.text.tvmgen_default_fused_squeeze_concatenate_23_kernel,"ax",@progbits
	.sectioninfo	@"SHI_REGISTERS=8"
	.align	128
        .global         tvmgen_default_fused_squeeze_concatenate_23_kernel
        .type           tvmgen_default_fused_squeeze_concatenate_23_kernel,@function
        .size           tvmgen_default_fused_squeeze_concatenate_23_kernel,(.L_x_271 - tvmgen_default_fused_squeeze_concatenate_23_kernel)
        .other          tvmgen_default_fused_squeeze_concatenate_23_kernel,@"STO_CUDA_ENTRY STV_DEFAULT"
tvmgen_default_fused_squeeze_concatenate_23_kernel:
.text.tvmgen_default_fused_squeeze_concatenate_23_kernel:
        /* <DEDUP_REMOVED lines=12> */
.L_x_145:
        /* <DEDUP_REMOVED lines=12> */
.L_x_271:


//--------------------- .text.tvmgen_default_fused_split_sigmoid_sigmoid_multiply_sigmoid_tanh_multiply_add_tanh_multiply_sta_2bcd01aae566f75b__kernel_12 --------------------------
	.section	.text.tvmgen_default_fused_split_sigmoid_sigmoid_multiply_sigmoid_tanh_multiply_add_tanh_multiply_sta_2bcd01aae566f75b__kernel_12,"ax",@progbits
	.sectioninfo	@"SHI_REGISTERS=8"
	.align	128
        .global         tvmgen_default_fused_split_sigmoid_sigmoid_multiply_sigmoid_tanh_multiply_add_tanh_multiply_sta_2bcd01aae566f75b__kernel_12
        .type           tvmgen_default_fused_split_sigmoid_sigmoid_multiply_sigmoid_tanh_multiply_add_tanh_multiply_sta_2bcd01aae566f75b__kernel_12,@function
        .size           tvmgen_default_fused_split_sigmoid_sigmoid_multiply_sigmoid_tanh_multiply_add_tanh_multiply_sta_2bcd01aae566f75b__kernel_12,(.L_x_272 - tvmgen_default_fused_split_sigmoid_sigmoid_multiply_sigmoid_tanh_multiply_add_tanh_multiply_sta_2bcd01aae566f75b__kernel_12)
        .other          tvmgen_default_fused_split_sigmoid_sigmoid_multiply_sigmoid_tanh_multiply_add_tanh_multiply_sta_2bcd01aae566f75b__kernel_12,@"STO_CUDA_ENTRY STV_DEFAULT"
tvmgen_default_fused_split_sigmoid_sigmoid_multiply_sigmoid_tanh_multiply_add_tanh_multiply_sta_2bcd01aae566f75b__kernel_12:
.text.tvmgen_default_fused_split_sigmoid_sigmoid_multiply_sigmoid_tanh_multiply_add_tanh_multiply_sta_2bcd01aae566f75b__kernel_12:
        /* <DEDUP_REMOVED lines=9> */
.L_x_146:
        /* <DEDUP_REMOVED lines=15> */
.L_x_272:


//--------------------- .text.tvmgen_default_fused_split_sigmoid_sigmoid_multiply_sigmoid_tanh_multiply_add_tanh_multiply_sta_2bcd01aae566f75b__kernel_17 --------------------------
	.section	.text.tvmgen_default_fused_split_sigmoid_sigmoid_multiply_sigmoid_tanh_multiply_add_tanh_multiply_sta_2bcd01aae566f75b__kernel_17,"ax",@progbits
	.sectioninfo	@"SHI_REGISTERS=8"
	.align	128
        .global         tvmgen_default_fused_split_sigmoid_sigmoid_multiply_sigmoid_tanh_multiply_add_tanh_multiply_sta_2bcd01aae566f75b__kernel_17
        .type           tvmgen_default_fused_split_sigmoid_sigmoid_multiply_sigmoid_tanh_multiply_add_tanh_multiply_sta_2bcd01aae566f75b__kernel_17,@function
        .size           tvmgen_default_fused_split_sigmoid_sigmoid_multiply_sigmoid_tanh_multiply_add_tanh_multiply_sta_2bcd01aae566f75b__kernel_17,(.L_x_273 - tvmgen_default_fused_split_sigmoid_sigmoid_multiply_sigmoid_tanh_multiply_add_tanh_multiply_sta_2bcd01aae566f75b__kernel_17)
        .other          tvmgen_default_fused_split_sigmoid_sigmoid_multiply_sigmoid_tanh_multiply_add_tanh_multiply_sta_2bcd01aae566f75b__kernel_17,@"STO_CUDA_ENTRY STV_DEFAULT"
tvmgen_default_fused_split_sigmoid_sigmoid_multiply_sigmoid_tanh_multiply_add_tanh_multiply_sta_2bcd01aae566f75b__kernel_17:
.text.tvmgen_default_fused_split_sigmoid_sigmoid_multiply_sigmoid_tanh_multiply_add_tanh_multiply_sta_2bcd01aae566f75b__kernel_17:
        /* <DEDUP_REMOVED lines=9> */
.L_x_147:
        /* <DEDUP_REMOVED lines=15> */
.L_x_273:


//--------------------- .text.tvmgen_default_fused_squeeze_concatenate_46_kernel --------------------------
	.section	.text.tvmgen_default_fused_squeeze_concatenate_46_kernel,"ax",@progbits
	.sectioninfo	@"SHI_REGISTERS=8"
	.align	128
        .global         tvmgen_default_fused_squeeze_concatenate_46_kernel
        .type           tvmgen_default_fused_squeeze_concatenate_46_kernel,@function
        .size           tvmgen_default_fused_squeeze_concatenate_46_kernel,(.L_x_274 - tvmgen_default_fused_squeeze_concatenate_46_kernel)
        .other          tvmgen_default_fused_squeeze_concatenate_46_kernel,@"STO_CUDA_ENTRY STV_DEFAULT"
tvmgen_default_fused_squeeze_concatenate_46_kernel:
.text.tvmgen_default_fused_squeeze_concatenate_46_kernel:
        /* <DEDUP_REMOVED lines=12> */
.L_x_148:
        /* <DEDUP_REMOVED lines=12> */
.L_x_274:


//--------------------- .text.tvmgen_default_fused_squeeze_concatenate_48_kernel --------------------------
	.section	.text.tvmgen_default_fused_squeeze_concatenate_48_kernel,"ax",@progbits
	.sectioninfo	@"SHI_REGISTERS=8"
	.align	128
        .global         tvmgen_default_fused_squeeze_concatenate_48_kernel
        .type           tvmgen_default_fused_squeeze_concatenate_48_kernel,@function
        .size           tvmgen_default_fused_squeeze_concatenate_48_kernel,(.L_x_275 - tvmgen_default_fused_squeeze_concatenate_48_kernel)
        .other          tvmgen_default_fused_squeeze_concatenate_48_kernel,@"STO_CUDA_ENTRY STV_DEFAULT"
tvmgen_default_fused_squeeze_concatenate_48_kernel:
.text.tvmgen_default_fused_squeeze_concatenate_48_kernel:
        /* <DEDUP_REMOVED lines=12> */
.L_x_149:
        /* <DEDUP_REMOVED lines=12> */
.L_x_275:


//--------------------- .text.tvmgen_default_fused_transpose_split_kernel_4 --------------------------
	.section	.text.tvmgen_default_fused_transpose_split_kernel_4,"ax",@progbits
	.sectioninfo	@"SHI_REGISTERS=8"
	.align	128
        .global         tvmgen_default_fused_transpose_split_kernel_4
        .type           tvmgen_default_fused_transpose_split_kernel_4,@function
        .size           tvmgen_default_fused_transpose_split_kernel_4,(.L_x_276 - tvmgen_default_fused_transpose_split_kernel_4)
        .other          tvmgen_default_fused_transpose_split_kernel_4,@"STO_CUDA_ENTRY STV_DEFAULT"
tvmgen_default_fused_transpose_split_kernel_4:
.text.tvmgen_default_fused_transpose_split_kernel_4:
        /* <DEDUP_REMOVED lines=9> */
.L_x_150:
        /* <DEDUP_REMOVED lines=15> */
.L_x_276:


//--------------------- .text.tvmgen_default_fused_transpose_split_kernel_5 --------------------------
	.section	.text.tvmgen_default_fused_transpose_split_kernel_5,"ax",@progbits
	.sectioninfo	@"SHI_REGISTERS=8"
	.align	128
        .global         tvmgen_default_fused_transpose_split_kernel_5
        .type           tvmgen_default_fused_transpose_split_kernel_5,@function
        .size           tvmgen_default_fused_transpose_split_kernel_5,(.L_x_277 - tvmgen_default_fused_transpose_split_kernel_5)
        .other          tvmgen_default_fused_transpose_split_kernel_5,@"STO_CUDA_ENTRY STV_DEFAULT"
tvmgen_default_fused_transpose_split_kernel_5:
.text.tvmgen_default_fused_transpose_split_kernel_5:
        /* <DEDUP_REMOVED lines=9> */
.L_x_151:
        /* <DEDUP_REMOVED lines=15> */
.L_x_277:


//--------------------- .text.tvmgen_default_fused_squeeze_concatenate_2_kernel --------------------------
	.section	.text.tvmgen_default_fused_squeeze_concatenate_2_kernel,"ax",@progbits
	.sectioninfo	@"SHI_REGISTERS=8"
	.align	128
        .global         tvmgen_default_fused_squeeze_concatenate_2_kernel
        .type           tvmgen_default_fused_squeeze_concatenate_2_kernel,@function
        .size           tvmgen_default_fused_squeeze_concatenate_2_kernel,(.L_x_278 - tvmgen_default_fused_squeeze_concatenate_2_kernel)
        .other          tvmgen_default_fused_squeeze_concatenate_2_kernel,@"STO_CUDA_ENTRY STV_DEFAULT"
tvmgen_default_fused_squeeze_concatenate_2_kernel:
.text.tvmgen_default_fused_squeeze_concatenate_2_kernel:
        /* <DEDUP_REMOVED lines=12> */
.L_x_152:
        /* <DEDUP_REMOVED lines=12> */
.L_x_278:


//--------------------- .text.tvmgen_default_fused_squeeze_concatenate_22_kernel --------------------------
	.section	.text.tvmgen_default_fused_squeeze_concatenate_22_kernel,"ax",@progbits
	.sectioninfo	@"SHI_REGISTERS=8"
	.align	128
        .global         tvmgen_default_fused_squeeze_concatenate_22_kernel
        .type           tvmgen_default_fused_squeeze_concatenate_22_kernel,@function
        .size           tvmgen_default_fused_squeeze_concatenate_22_kernel,(.L_x_279 - tvmgen_default_fused_squeeze_concatenate_22_kernel)
        .other          tvmgen_default_fused_squeeze_concatenate_22_kernel,@"STO_CUDA_ENTRY STV_DEFAULT"
tvmgen_default_fused_squeeze_concatenate_22_kernel:
.text.tvmgen_default_fused_squeeze_concatenate_22_kernel:
        /* <DEDUP_REMOVED lines=12> */
.L_x_153:
        /* <DEDUP_REMOVED lines=12> */
.L_x_279:


//--------------------- .text.tvmgen_default_fused_squeeze_concatenate_38_kernel --------------------------
	.section	.text.tvmgen_default_fused_squeeze_concatenate_38_kernel,"ax",@progbits
	.sectioninfo	@"SHI_REGISTERS=8"
	.align	128
        .global         tvmgen_default_fused_squeeze_concatenate_38_kernel
        .type           tvmgen_default_fused_squeeze_concatenate_38_kernel,@function
        .size           tvmgen_default_fused_squeeze_concatenate_38_kernel,(.L_x_280 - tvmgen_default_fused_squeeze_concatenate_38_kernel)
        .other          tvmgen_default_fused_squeeze_concatenate_38_kernel,@"STO_CUDA_ENTRY STV_DEFAULT"
tvmgen_default_fused_squeeze_concatenate_38_kernel:
.text.tvmgen_default_fused_squeeze_concatenate_38_kernel:
        /* <DEDUP_REMOVED lines=12> */
.L_x_154:
        /* <DEDUP_REMOVED lines=12> */
.L_x_280:


//--------------------- .text.tvmgen_default_fused_squeeze_concatenate_17_kernel --------------------------
	.section	.text.tvmgen_default_fused_squeeze_concatenate_17_kernel,"ax",@progbits
	.sectioninfo	@"SHI_REGISTERS=8"
	.align	128
        .global         tvmgen_default_fused_squeeze_concatenate_17_kernel
        .type           tvmgen_default_fused_squeeze_concatenate_17_kernel,@function
        .size           tvmgen_default_fused_squeeze_concatenate_17_kernel,(.L_x_281 - tvmgen_default_fused_squeeze_concatenate_17_kernel)
        .other          tvmgen_default_fused_squeeze_concatenate_17_kernel,@"STO_CUDA_ENTRY STV_DEFAULT"
tvmgen_default_fused_squeeze_concatenate_17_kernel:
.text.tvmgen_default_fused_squeeze_concatenate_17_kernel:
        /* <DEDUP_REMOVED lines=12> */
.L_x_155:
        /* <DEDUP_REMOVED lines=12> */
.L_x_281:


//--------------------- .text.tvmgen_default_fused_split_sigmoid_sigmoid_multiply_sigmoid_tanh_multiply_add_tanh_multiply_sta_2bcd01aae566f75b__kernel_6 --------------------------
	.section	.text.tvmgen_default_fused_split_sigmoid_sigmoid_multiply_sigmoid_tanh_multiply_add_tanh_multiply_sta_2bcd01aae566f75b__kernel_6,"ax",@progbits
	.sectioninfo	@"SHI_REGISTERS=8"
	.align	128
        .global         tvmgen_default_fused_split_sigmoid_sigmoid_multiply_sigmoid_tanh_multiply_add_tanh_multiply_sta_2bcd01aae566f75b__kernel_6
        .type           tvmgen_default_fused_split_sigmoid_sigmoid_multiply_sigmoid_tanh_multiply_add_tanh_multiply_sta_2bcd01aae566f75b__kernel_6,@function
        .size           tvmgen_default_fused_split_sigmoid_sigmoid_multiply_sigmoid_tanh_multiply_add_tanh_multiply_sta_2bcd01aae566f75b__kernel_6,(.L_x_282 - tvmgen_default_fused_split_sigmoid_sigmoid_multiply_sigmoid_tanh_multiply_add_tanh_multiply_sta_2bcd01aae566f75b__kernel_6)
        .other          tvmgen_default_fused_split_sigmoid_sigmoid_multiply_sigmoid_tanh_multiply_add_tanh_multiply_sta_2bcd01aae566f75b__kernel_6,@"STO_CUDA_ENTRY STV_DEFAULT"
tvmgen_default_fused_split_sigmoid_sigmoid_multiply_sigmoid_tanh_multiply_add_tanh_multiply_sta_2bcd01aae566f75b__kernel_6:
.text.tvmgen_default_fused_split_sigmoid_sigmoid_multiply_sigmoid_tanh_multiply_add_tanh_multiply_sta_2bcd01aae566f75b__kernel_6:
        /* <DEDUP_REMOVED lines=9> */
.L_x_156:
        /* <DEDUP_REMOVED lines=15> */
.L_x_282:


//--------------------- .text.tvmgen_default_fused_squeeze_concatenate_35_kernel --------------------------
	.section	.text.tvmgen_default_fused_squeeze_concatenate_35_kernel,"ax",@progbits
	.sectioninfo	@"SHI_REGISTERS=8"
	.align	128
        .global         tvmgen_default_fused_squeeze_concatenate_35_kernel
        .type           tvmgen_default_fused_squeeze_concatenate_35_kernel,@function
        .size           tvmgen_default_fused_squeeze_concatenate_35_kernel,(.L_x_283 - tvmgen_default_fused_squeeze_concatenate_35_kernel)
        .other          tvmgen_default_fused_squeeze_concatenate_35_kernel,@"STO_CUDA_ENTRY STV_DEFAULT"
tvmgen_default_fused_squeeze_concatenate_35_kernel:
.text.tvmgen_default_fused_squeeze_concatenate_35_kernel:
        /* <DEDUP_REMOVED lines=12> */
.L_x_157:
        /* <DEDUP_REMOVED lines=12> */
.L_x_283:


//--------------------- .text.tvmgen_default_fused_squeeze_concatenate_36_kernel --------------------------
	.section	.text.tvmgen_default_fused_squeeze_concatenate_36_kernel,"ax",@progbits
	.sectioninfo	@"SHI_REGISTERS=8"
	.align	128
        .global         tvmgen_default_fused_squeeze_concatenate_36_kernel
        .type           tvmgen_default_fused_squeeze_concatenate_36_kernel,@function
        .size           tvmgen_default_fused_squeeze_concatenate_36_kernel,(.L_x_284 - tvmgen_default_fused_squeeze_concatenate_36_kernel)
        .other          tvmgen_default_fused_squeeze_concatenate_36_kernel,@"STO_CUDA_ENTRY STV_DEFAULT"
tvmgen_default_fused_squeeze_concatenate_36_kernel:
.text.tvmgen_default_fused_squeeze_concatenate_36_kernel:
        /* <DEDUP_REMOVED lines=12> */
.L_x_158:
        /* <DEDUP_REMOVED lines=12> */
.L_x_284:


//--------------------- .text.tvmgen_default_fused_nn_dense_add_1_kernel --------------------------
	.section	.text.tvmgen_default_fused_nn_dense_add_1_kernel,"ax",@progbits
	.sectionflags	@"SHF_BARRIERS=1"
	.sectioninfo	@"SHI_REGISTERS=20"
	.align	128
        .global         tvmgen_default_fused_nn_dense_add_1_kernel
        .type           tvmgen_default_fused_nn_dense_add_1_kernel,@function
        .size           tvmgen_default_fused_nn_dense_add_1_kernel,(.L_x_285 - tvmgen_default_fused_nn_dense_add_1_kernel)
        .other          tvmgen_default_fused_nn_dense_add_1_kernel,@"STO_CUDA_ENTRY STV_DEFAULT"
tvmgen_default_fused_nn_dense_add_1_kernel:
.text.tvmgen_default_fused_nn_dense_add_1_kernel:
        /* <DEDUP_REMOVED lines=11> */
[----:B------:R0:W3:Y:S04]  /*00b0*/  LDG.E.CONSTANT R9, [R4.64+0x100] ;  /* 0x0001000404097981 */ /* 0x0000e8000c1e9900 */
[----:B------:R-:W4:Y:S04]  /*00c0*/  LDG.E.CONSTANT R8, [R2.64+0x200] ;  /* 0x0002000402087981 */ /* 0x000f28000c1e9900 */
[----:B------:R0:W4:Y:S04]  /*00d0*/  LDG.E.CONSTANT R11, [R4.64+0x200] ;  /* 0x00020004040b7981 */ /* 0x000128000c1e9900 */
[----:B------:R-:W5:Y:S04]  /*00e0*/  LDG.E.CONSTANT R10, [R2.64+0x300] ;  /* 0x00030004020a7981 */ /* 0x000f68000c1e9900 */
[----:B------:R0:W5:Y:S01]  /*00f0*/  LDG.E.CONSTANT R13, [R4.64+0x300] ;  /* 0x00030004040d7981 */ /* 0x000162000c1e9900 */
[----:B------:R-:W-:-:S02]  /*0100*/  LOP3.LUT P0, RZ, R15, 0x1f, RZ, 0xc0, !PT ;  /* 0x0000001f0fff7812 */ /* 0x000fc4000780c0ff */
[----:B------:R-:W-:Y:S02]  /*0110*/  ISETP.GT.AND P1, PT, R15, 0x1, PT ;  /* 0x000000010f00780c */ /* 0x000fe40003f24270 */
[----:B0-----:R-:W-:Y:S01]  /*0120*/  VOTE.ANY R5, PT, PT ;  /* 0x0000000000057806 */ /* 0x001fe200038e0100 */
[----:B--2---:R-:W-:-:S04]  /*0130*/  FFMA R0, R0, R7, RZ ;  /* 0x0000000700007223 */ /* 0x004fc800000000ff */
[----:B---3--:R-:W-:Y:S01]  /*0140*/  FFMA R0, R9, R6, R0 ;  /* 0x0000000609007223 */ /* 0x008fe20000000000 */
[----:B------:R-:W-:-:S03]  /*0150*/  VOTE.ANY R7, PT, PT ;  /* 0x0000000000077806 */ /* 0x000fc600038e0100 */
[----:B----4-:R-:W-:-:S04]  /*0160*/  FFMA R0, R11, R8, R0 ;  /* 0x000000080b007223 */ /* 0x010fc80000000000 */
[----:B-----5:R-:W-:-:S05]  /*0170*/  FFMA R0, R13, R10, R0 ;  /* 0x0000000a0d007223 */ /* 0x020fca0000000000 */
        /* <DEDUP_REMOVED lines=30> */
.L_x_159:
        /* <DEDUP_REMOVED lines=10> */
.L_x_285:


//--------------------- .text.tvmgen_default_fused_squeeze_concatenate_16_kernel --------------------------
	.section	.text.tvmgen_default_fused_squeeze_concatenate_16_kernel,"ax",@progbits
	.sectioninfo	@"SHI_REGISTERS=8"
	.align	128
        .global         tvmgen_default_fused_squeeze_concatenate_16_kernel
        .type           tvmgen_default_fused_squeeze_concatenate_16_kernel,@function
        .size           tvmgen_default_fused_squeeze_concatenate_16_kernel,(.L_x_286 - tvmgen_default_fused_squeeze_concatenate_16_kernel)
        .other          tvmgen_default_fused_squeeze_concatenate_16_kernel,@"STO_CUDA_ENTRY STV_DEFAULT"
tvmgen_default_fused_squeeze_concatenate_16_kernel:
.text.tvmgen_default_fused_squeeze_concatenate_16_kernel:
        /* <DEDUP_REMOVED lines=12> */
.L_x_160:
        /* <DEDUP_REMOVED lines=12> */
.L_x_286:


//--------------------- .text.tvmgen_default_fused_split_kernel_1 --------------------------
	.section	.text.tvmgen_default_fused_split_kernel_1,"ax",@progbits
	.sectioninfo	@"SHI_REGISTERS=8"
	.align	128
        .global         tvmgen_default_fused_split_kernel_1
        .type           tvmgen_default_fused_split_kernel_1,@function
        .size           tvmgen_default_fused_split_kernel_1,(.L_x_287 - tvmgen_default_fused_split_kernel_1)
        .other          tvmgen_default_fused_split_kernel_1,@"STO_CUDA_ENTRY STV_DEFAULT"
tvmgen_default_fused_split_kernel_1:
.text.tvmgen_default_fused_split_kernel_1:
        /* <DEDUP_REMOVED lines=9> */
.L_x_161:
        /* <DEDUP_REMOVED lines=15> */
.L_x_287:


//--------------------- .text.tvmgen_default_fused_squeeze_concatenate_55_kernel --------------------------
	.section	.text.tvmgen_default_fused_squeeze_concatenate_55_kernel,"ax",@progbits
	.sectioninfo	@"SHI_REGISTERS=8"
	.align	128
        .global         tvmgen_default_fused_squeeze_concatenate_55_kernel
        .type           tvmgen_default_fused_squeeze_concatenate_55_kernel,@function
        .size           tvmgen_default_fused_squeeze_concatenate_55_kernel,(.L_x_288 - tvmgen_default_fused_squeeze_concatenate_55_kernel)
        .other          tvmgen_default_fused_squeeze_concatenate_55_kernel,@"STO_CUDA_ENTRY STV_DEFAULT"
tvmgen_default_fused_squeeze_concatenate_55_kernel:
.text.tvmgen_default_fused_squeeze_concatenate_55_kernel:
        /* <DEDUP_REMOVED lines=12> */
.L_x_162:
        /* <DEDUP_REMOVED lines=12> */
.L_x_288:


//--------------------- .text.tvmgen_default_fused_split_sigmoid_sigmoid_multiply_sigmoid_tanh_multiply_add_tanh_multiply_sta_2bcd01aae566f75b__kernel_5 --------------------------
	.section	.text.tvmgen_default_fused_split_sigmoid_sigmoid_multiply_sigmoid_tanh_multiply_add_tanh_multiply_sta_2bcd01aae566f75b__kernel_5,"ax",@progbits
	.sectioninfo	@"SHI_REGISTERS=8"
	.align	128
        .global         tvmgen_default_fused_split_sigmoid_sigmoid_multiply_sigmoid_tanh_multiply_add_tanh_multiply_sta_2bcd01aae566f75b__kernel_5
        .type           tvmgen_default_fused_split_sigmoid_sigmoid_multiply_sigmoid_tanh_multiply_add_tanh_multiply_sta_2bcd01aae566f75b__kernel_5,@function
        .size           tvmgen_default_fused_split_sigmoid_sigmoid_multiply_sigmoid_tanh_multiply_add_tanh_multiply_sta_2bcd01aae566f75b__kernel_5,(.L_x_289 - tvmgen_default_fused_split_sigmoid_sigmoid_multiply_sigmoid_tanh_multiply_add_tanh_multiply_sta_2bcd01aae566f75b__kernel_5)
        .other          tvmgen_default_fused_split_sigmoid_sigmoid_multiply_sigmoid_tanh_multiply_add_tanh_multiply_sta_2bcd01aae566f75b__kernel_5,@"STO_CUDA_ENTRY STV_DEFAULT"
tvmgen_default_fused_split_sigmoid_sigmoid_multiply_sigmoid_tanh_multiply_add_tanh_multiply_sta_2bcd01aae566f75b__kernel_5:
.text.tvmgen_default_fused_split_sigmoid_sigmoid_multiply_sigmoid_tanh_multiply_add_tanh_multiply_sta_2bcd01aae566f75b__kernel_5:
        /* <DEDUP_REMOVED lines=9> */
.L_x_163:
        /* <DEDUP_REMOVED lines=15> */
.L_x_289:


//--------------------- .text.tvmgen_default_fused_transpose_split_kernel_1 --------------------------
	.section	.text.tvmgen_default_fused_transpose_split_kernel_1,"ax",@progbits
	.sectioninfo	@"SHI_REGISTERS=8"
	.align	128
        .global         tvmgen_default_fused_transpose_split_kernel_1
        .type           tvmgen_default_fused_transpose_split_kernel_1,@function
        .size           tvmgen_default_fused_transpose_split_kernel_1,(.L_x_290 - tvmgen_default_fused_transpose_split_kernel_1)
        .other          tvmgen_default_fused_transpose_split_kernel_1,@"STO_CUDA_ENTRY STV_DEFAULT"
tvmgen_default_fused_transpose_split_kernel_1:
.text.tvmgen_default_fused_transpose_split_kernel_1:
        /* <DEDUP_REMOVED lines=9> */
.L_x_164:
        /* <DEDUP_REMOVED lines=15> */
.L_x_290:


//--------------------- .text.tvmgen_default_fused_split_sigmoid_sigmoid_multiply_sigmoid_tanh_multiply_add_tanh_multiply_sta_2bcd01aae566f75b__kernel_18 --------------------------
	.section	.text.tvmgen_default_fused_split_sigmoid_sigmoid_multiply_sigmoid_tanh_multiply_add_tanh_multiply_sta_2bcd01aae566f75b__kernel_18,"ax",@progbits
	.sectioninfo	@"SHI_REGISTERS=8"
	.align	128
        .global         tvmgen_default_fused_split_sigmoid_sigmoid_multiply_sigmoid_tanh_multiply_add_tanh_multiply_sta_2bcd01aae566f75b__kernel_18
        .type           tvmgen_default_fused_split_sigmoid_sigmoid_multiply_sigmoid_tanh_multiply_add_tanh_multiply_sta_2bcd01aae566f75b__kernel_18,@function
        .size           tvmgen_default_fused_split_sigmoid_sigmoid_multiply_sigmoid_tanh_multiply_add_tanh_multiply_sta_2bcd01aae566f75b__kernel_18,(.L_x_291 - tvmgen_default_fused_split_sigmoid_sigmoid_multiply_sigmoid_tanh_multiply_add_tanh_multiply_sta_2bcd01aae566f75b__kernel_18)
        .other          tvmgen_default_fused_split_sigmoid_sigmoid_multiply_sigmoid_tanh_multiply_add_tanh_multiply_sta_2bcd01aae566f75b__kernel_18,@"STO_CUDA_ENTRY STV_DEFAULT"
tvmgen_default_fused_split_sigmoid_sigmoid_multiply_sigmoid_tanh_multiply_add_tanh_multiply_sta_2bcd01aae566f75b__kernel_18:
.text.tvmgen_default_fused_split_sigmoid_sigmoid_multiply_sigmoid_tanh_multiply_add_tanh_multiply_sta_2bcd01aae566f75b__kernel_18:
        /* <DEDUP_REMOVED lines=9> */
.L_x_165:
        /* <DEDUP_REMOVED lines=15> */
.L_x_291:


//--------------------- .text.tvmgen_default_fused_transpose_split_kernel_21 --------------------------
	.section	.text.tvmgen_default_fused_transpose_split_kernel_21,"ax",@progbits
	.sectioninfo	@"SHI_REGISTERS=8"
	.align	128
        .global         tvmgen_default_fused_transpose_split_kernel_21
        .type           tvmgen_default_fused_transpose_split_kernel_21,@function
        .size           tvmgen_default_fused_transpose_split_kernel_21,(.L_x_292 - tvmgen_default_fused_transpose_split_kernel_21)
        .other          tvmgen_default_fused_transpose_split_kernel_21,@"STO_CUDA_ENTRY STV_DEFAULT"
tvmgen_default_fused_transpose_split_kernel_21:
.text.tvmgen_default_fused_transpose_split_kernel_21:
        /* <DEDUP_REMOVED lines=9> */
.L_x_166:
        /* <DEDUP_REMOVED lines=15> */
.L_x_292:


//--------------------- .text.tvmgen_default_fused_transpose_split_kernel_7 --------------------------
	.section	.text.tvmgen_default_fused_transpose_split_kernel_7,"ax",@progbits
	.sectioninfo	@"SHI_REGISTERS=8"
	.align	128
        .global         tvmgen_default_fused_transpose_split_kernel_7
        .type           tvmgen_default_fused_transpose_split_kernel_7,@function
        .size           tvmgen_default_fused_transpose_split_kernel_7,(.L_x_293 - tvmgen_default_fused_transpose_split_kernel_7)
        .other          tvmgen_default_fused_transpose_split_kernel_7,@"STO_CUDA_ENTRY STV_DEFAULT"
tvmgen_default_fused_transpose_split_kernel_7:
.text.tvmgen_default_fused_transpose_split_kernel_7:
        /* <DEDUP_REMOVED lines=9> */
.L_x_167:
        /* <DEDUP_REMOVED lines=15> */
.L_x_293:


//--------------------- .text.tvmgen_default_fused_transpose_split_kernel_19 --------------------------
	.section	.text.tvmgen_default_fused_transpose_split_kernel_19,"ax",@progbits
	.sectioninfo	@"SHI_REGISTERS=8"
	.align	128
        .global         tvmgen_default_fused_transpose_split_kernel_19
        .type           tvmgen_default_fused_transpose_split_kernel_19,@function
        .size           tvmgen_default_fused_transpose_split_kernel_19,(.L_x_294 - tvmgen_default_fused_transpose_split_kernel_19)
        .other          tvmgen_default_fused_transpose_split_kernel_19,@"STO_CUDA_ENTRY STV_DEFAULT"
tvmgen_default_fused_transpose_split_kernel_19:
.text.tvmgen_default_fused_transpose_split_kernel_19:
        /* <DEDUP_REMOVED lines=9> */
.L_x_168:
        /* <DEDUP_REMOVED lines=15> */
.L_x_294:


//--------------------- .text.tvmgen_default_fused_nn_dense_add_kernel --------------------------
	.section	.text.tvmgen_default_fused_nn_dense_add_kernel,"ax",@progbits
	.sectionflags	@"SHF_BARRIERS=1"
	.sectioninfo	@"SHI_REGISTERS=18"
	.align	128
        .global         tvmgen_default_fused_nn_dense_add_kernel
        .type           tvmgen_default_fused_nn_dense_add_kernel,@function
        .size           tvmgen_default_fused_nn_dense_add_kernel,(.L_x_295 - tvmgen_default_fused_nn_dense_add_kernel)
        .other          tvmgen_default_fused_nn_dense_add_kernel,@"STO_CUDA_ENTRY STV_DEFAULT"
tvmgen_default_fused_nn_dense_add_kernel:
.text.tvmgen_default_fused_nn_dense_add_kernel:
[----:B------:R-:W-:Y:S02]  /*0000*/  MOV R1, c[0x0][0x28] ;  /* 0x00000a0000017a02 */ /* 0x000fe40000000f00 */
[----:B------:R-:W0:Y:S01]  /*0010*/  S2R R14, SR_TID.X ;  /* 0x00000000000e7919 */ /* 0x000e220000002100 */
[----:B------:R-:W-:Y:S01]  /*0020*/  MOV R15, 0x4 ;  /* 0x00000004000f7802 */ /* 0x000fe20000000f00 */
[----:B------:R-:W-:Y:S02]  /*0030*/  ULDC.64 UR4, c[0x0][0x118] ;  /* 0x0000460000047ab9 */ /* 0x000fe40000000a00 */
[----:B------:R-:W1:Y:S01]  /*0040*/  S2R R13, SR_CTAID.X ;  /* 0x00000000000d7919 */ /* 0x000e620000002500 */
[C---:B0-----:R-:W-:Y:S01]  /*0050*/  ISETP.GT.AND P0, PT, R14.reuse, 0x9b, PT ;  /* 0x0000009b0e00780c */ /* 0x041fe20003f04270 */
[C---:B------:R-:W-:Y:S01]  /*0060*/  IMAD.WIDE R2, R14.reuse, R15, c[0x0][0x168] ;  /* 0x00005a000e027625 */ /* 0x040fe200078e020f */
[C---:B------:R-:W-:Y:S02]  /*0070*/  ISETP.GT.AND P1, PT, R14.reuse, 0x5b, PT ;  /* 0x0000005b0e00780c */ /* 0x040fe40003f24270 */
[----:B------:R-:W-:Y:S01]  /*0080*/  ISETP.GT.AND P2, PT, R14, 0x1b, PT ;  /* 0x0000001b0e00780c */ /* 0x000fe20003f44270 */
[----:B-1----:R-:W-:-:S04]  /*0090*/  IMAD R4, R13, 0x9c, R14 ;  /* 0x0000009c0d047824 */ /* 0x002fc800078e020e */
[----:B------:R-:W-:-:S04]  /*00a0*/  IMAD.WIDE R4, R4, R15, c[0x0][0x170] ;  /* 0x00005c0004047625 */ /* 0x000fc800078e020f */
[----:B------:R-:W2:Y:S04]  /*00b0*/  @!P0 LDG.E.CONSTANT R0, [R2.64] ;  /* 0x0000000402008981 */ /* 0x000ea8000c1e9900 */
[----:B------:R-:W2:Y:S04]  /*00c0*/  @!P0 LDG.E.CONSTANT R7, [R4.64] ;  /* 0x0000000404078981 */ /* 0x000ea8000c1e9900 */
[----:B------:R-:W3:Y:S04]  /*00d0*/  @!P1 LDG.E.CONSTANT R8, [R2.64+0x100] ;  /* 0x0001000402089981 */ /* 0x000ee8000c1e9900 */
[----:B------:R-:W3:Y:S04]  /*00e0*/  @!P1 LDG.E.CONSTANT R9, [R4.64+0x100] ;  /* 0x0001000404099981 */ /* 0x000ee8000c1e9900 */
[----:B------:R-:W4:Y:S04]  /*00f0*/  @!P2 LDG.E.CONSTANT R10, [R2.64+0x200] ;  /* 0x00020004020aa981 */ /* 0x000f28000c1e9900 */
[----:B------:R-:W4:Y:S01]  /*0100*/  @!P2 LDG.E.CONSTANT R11, [R4.64+0x200] ;  /* 0x00020004040ba981 */ /* 0x000f22000c1e9900 */
[----:B------:R-:W-:Y:S01]  /*0110*/  MOV R6, RZ ;  /* 0x000000ff00067202 */ /* 0x000fe20000000f00 */
[----:B--2---:R-:W-:Y:S01]  /*0120*/  @!P0 FFMA R6, R0, R7, RZ ;  /* 0x0000000700068223 */ /* 0x004fe200000000ff */
[----:B------:R-:W-:-:S02]  /*0130*/  VOTE.ANY R7, PT, PT ;  /* 0x0000000000077806 */ /* 0x000fc400038e0100 */
[C---:B------:R-:W-:Y:S01]  /*0140*/  LOP3.LUT P0, RZ, R14.reuse, 0x1f, RZ, 0xc0, !PT ;  /* 0x0000001f0eff7812 */ /* 0x040fe2000780c0ff */
[----:B---3--:R-:W-:Y:S01]  /*0150*/  @!P1 FFMA R6, R9, R8, R6 ;  /* 0x0000000809069223 */ /* 0x008fe20000000006 */
[----:B------:R-:W-:-:S03]  /*0160*/  ISETP.GT.AND P1, PT, R14, 0x1, PT ;  /* 0x000000010e00780c */ /* 0x000fc60003f24270 */
[----:B----4-:R-:W-:-:S05]  /*0170*/  @!P2 FFMA R6, R11, R10, R6 ;  /* 0x0000000a0b06a223 */ /* 0x010fca0000000006 */
[----:B------:R-:W0:Y:S02]  /*0180*/  SHFL.DOWN PT, R9, R6, 0x10, 0x1f ;  /* 0x0a001f0006097f89 */ /* 0x000e2400000e0000 */
[----:B0-----:R-:W-:-:S05]  /*0190*/  FADD R0, R9, R6 ;  /* 0x0000000609007221 */ /* 0x001fca0000000000 */
[----:B------:R-:W0:Y:S02]  /*01a0*/  SHFL.DOWN PT, R9, R0, 0x8, 0x1f ;  /* 0x09001f0000097f89 */ /* 0x000e2400000e0000 */
[----:B0-----:R-:W-:-:S05]  /*01b0*/  FADD R8, R0, R9 ;  /* 0x0000000900087221 */ /* 0x001fca0000000000 */
[----:B------:R-:W0:Y:S02]  /*01c0*/  SHFL.DOWN PT, R3, R8, 0x4, 0x1f ;  /* 0x08801f0008037f89 */ /* 0x000e2400000e0000 */
[----:B0-----:R-:W-:-:S05]  /*01d0*/  FADD R2, R8, R3 ;  /* 0x0000000308027221 */ /* 0x001fca0000000000 */
[----:B------:R-:W0:Y:S02]  /*01e0*/  SHFL.DOWN PT, R3, R2, 0x2, 0x1f ;  /* 0x08401f0002037f89 */ /* 0x000e2400000e0000 */
[----:B0-----:R-:W-:Y:S01]  /*01f0*/  FADD R10, R2, R3 ;  /* 0x00000003020a7221 */ /* 0x001fe20000000000 */
[----:B------:R-:W-:-:S04]  /*0200*/  @!P0 SHF.R.S32.HI R3, RZ, 0x5, R14 ;  /* 0x00000005ff038819 */ /* 0x000fc8000001140e */
[----:B------:R-:W0:Y:S02]  /*0210*/  SHFL.DOWN PT, R5, R10, 0x1, 0x1f ;  /* 0x08201f000a057f89 */ /* 0x000e2400000e0000 */
[----:B0-----:R-:W-:Y:S01]  /*0220*/  @!P0 FADD R4, R10, R5 ;  /* 0x000000050a048221 */ /* 0x001fe20000000000 */
[----:B------:R-:W-:-:S04]  /*0230*/  VOTE.ANY R5, PT, PT ;  /* 0x0000000000057806 */ /* 0x000fc800038e0100 */
[----:B------:R-:W-:Y:S04]  /*0240*/  @!P0 STS [R3.X4+0x4], R4 ;  /* 0x0000040403008388 */ /* 0x000fe80000004800 */
[----:B------:R-:W-:Y:S01]  /*0250*/  BAR.SYNC.DEFER_BLOCKING 0x0 ;  /* 0x0000000000007b1d */ /* 0x000fe20000010000 */
[----:B------:R-:W-:-:S05]  /*0260*/  ISETP.NE.AND P0, PT, R14, RZ, PT ;  /* 0x000000ff0e00720c */ /* 0x000fca0003f05270 */
[----:B------:R-:W0:Y:S04]  /*0270*/  @!P1 LDS R12, [R14.X4+0x4] ;  /* 0x000004000e0c9984 */ /* 0x000e280000004800 */
[----:B0-----:R-:W0:Y:S02]  /*0280*/  SHFL.DOWN PT, R5, R12, 0x1, 0x1f ;  /* 0x08201f000c057f89 */ /* 0x001e2400000e0000 */
[----:B0-----:R-:W-:-:S05]  /*0290*/  FADD R0, R12, R5 ;  /* 0x000000050c007221 */ /* 0x001fca0000000000 */
        /* <DEDUP_REMOVED lines=13> */
.L_x_169:
        /* <DEDUP_REMOVED lines=9> */
.L_x_295:


//--------------------- .text.tvmgen_default_fused_squeeze_concatenate_26_kernel --------------------------
	.section	.text.tvmgen_default_fused_squeeze_concatenate_26_kernel,"ax",@progbits
	.sectioninfo	@"SHI_REGISTERS=8"
	.align	128
        .global         tvmgen_default_fused_squeeze_concatenate_26_kernel
        .type           tvmgen_default_fused_squeeze_concatenate_26_kernel,@function
        .size           tvmgen_default_fused_squeeze_concatenate_26_kernel,(.L_x_296 - tvmgen_default_fused_squeeze_concatenate_26_kernel)
        .other          tvmgen_default_fused_squeeze_concatenate_26_kernel,@"STO_CUDA_ENTRY STV_DEFAULT"
tvmgen_default_fused_squeeze_concatenate_26_kernel:
.text.tvmgen_default_fused_squeeze_concatenate_26_kernel:
        /* <DEDUP_REMOVED lines=12> */
.L_x_170:
        /* <DEDUP_REMOVED lines=12> */
.L_x_296:


//--------------------- .nv.shared.tvmgen_default_fused_nn_dense_add_2_kernel --------------------------
	.section	.nv.shared.tvmgen_default_fused_nn_dense_add_2_kernel,"aw",@nobits
	.sectionflags	@""
	.align	4
.nv.shared.tvmgen_default_fused_nn_dense_add_2_kernel:
	.zero		16


//--------------------- .nv.shared.tvmgen_default_fused_nn_dense_add_1_kernel --------------------------
	.section	.nv.shared.tvmgen_default_fused_nn_dense_add_1_kernel,"aw",@nobits
	.sectionflags	@""
	.align	4
.nv.shared.tvmgen_default_fused_nn_dense_add_1_kernel:
	.zero		16


//--------------------- .nv.shared.tvmgen_default_fused_nn_dense_add_kernel --------------------------
	.section	.nv.shared.tvmgen_default_fused_nn_dense_add_kernel,"aw",@nobits
	.sectionflags	@""
	.align	4
.nv.shared.tvmgen_default_fused_nn_dense_add_kernel:
	.zero		16
